	.target	sm_90a

	.elftype	@"ET_EXEC"


//--------------------- .note.nv.tkinfo           --------------------------
	.section	.note.nv.tkinfo,"",@"SHT_NOTE"
	.sectionflags	@"SHF_NOTE_NV_TKINFO"
	.tkinfo
        /*0018*/ 	.word	0x00000002
        /*0030*/ 	.string	""
        /*0030*/ 	.string	"ptxas"
        /*0030*/ 	.string	"Cuda compilation tools, release 13.0, V13.0.88"
        /*0030*/ 	.string	"Build cuda_13.0.r13.0/compiler.36424714_0"
        /*0030*/ 	.string	"-v  -suppress-debug-info  -lineinfo  -arch sm_90a "



//--------------------- .note.nv.cuinfo           --------------------------
	.section	.note.nv.cuinfo,"",@"SHT_NOTE"
	.sectionflags	@"SHF_NOTE_NV_CUINFO"
        /*0018*/ 	.short	0x0002
        /*001a*/ 	.short	0x005a
        /*001c*/ 	.short	0x0082
	.zero		2


//--------------------- .nv.info                  --------------------------
	.section	.nv.info,"",@"SHT_CUDA_INFO"
	.align	4


	//----- nvinfo : EIATTR_REGCOUNT
	.align		4
        /*0000*/ 	.byte	0x04, 0x2f
        /*0002*/ 	.short	(.L_1 - .L_0)
	.align		4
.L_0:
        /*0004*/ 	.word	index@(matmul_kernel)
        /*0008*/ 	.word	0x000000ff


	//----- nvinfo : EIATTR_FRAME_SIZE
	.align		4
.L_1:
        /*000c*/ 	.byte	0x04, 0x11
        /*000e*/ 	.short	(.L_3 - .L_2)
	.align		4
.L_2:
        /*0010*/ 	.word	index@(matmul_kernel)
        /*0014*/ 	.word	0x000023d0


	//----- nvinfo : EIATTR_MIN_STACK_SIZE
	.align		4
.L_3:
        /*0018*/ 	.byte	0x04, 0x12
        /*001a*/ 	.short	(.L_5 - .L_4)
	.align		4
.L_4:
        /*001c*/ 	.word	index@(matmul_kernel)
        /*0020*/ 	.word	0x000023d0
.L_5:


//--------------------- .nv.compat                --------------------------
	.section	.nv.compat,"",@"SHT_CUDA_COMPAT_INFO"
	.align	4
        /*0000*/ 	.byte	0x02, 0x09, 0x01, 0x00, 0x02, 0x02, 0x04, 0x00, 0x02, 0x05, 0x05, 0x00, 0x03, 0x07, 0x01, 0x01
        /*0010*/ 	.byte	0x02, 0x03, 0x00, 0x00, 0x02, 0x06, 0x01, 0x00, 0x04, 0x0b, 0x08, 0x00, 0x00, 0x00, 0x00, 0x00
        /*0020*/ 	.byte	0x00, 0x00, 0x00, 0x00


//--------------------- .nv.info.matmul_kernel    --------------------------
	.section	.nv.info.matmul_kernel,"",@"SHT_CUDA_INFO"
	.sectionflags	@""
	.align	4


	//----- nvinfo : EIATTR_CUDA_API_VERSION
	.align		4
        /*0000*/ 	.byte	0x04, 0x37
        /*0002*/ 	.short	(.L_7 - .L_6)
.L_6:
        /*0004*/ 	.word	0x00000082


	//----- nvinfo : EIATTR_KPARAM_INFO
	.align		4
.L_7:
        /*0008*/ 	.byte	0x04, 0x17
        /*000a*/ 	.short	(.L_9 - .L_8)
.L_8:
        /*000c*/ 	.word	0x00000000
        /*0010*/ 	.short	0x000d
        /*0012*/ 	.short	0x0048
        /*0014*/ 	.byte	0x00, 0xf4, 0x21, 0x00


	//----- nvinfo : EIATTR_KPARAM_INFO
	.align		4
.L_9:
        /*0018*/ 	.byte	0x04, 0x17
        /*001a*/ 	.short	(.L_11 - .L_10)
.L_10:
        /*001c*/ 	.word	0x00000000
        /*0020*/ 	.short	0x000c
        /*0022*/ 	.short	0x0040
        /*0024*/ 	.byte	0x00, 0xf4, 0x21, 0x00


	//----- nvinfo : EIATTR_KPARAM_INFO
	.align		4
.L_11:
        /*0028*/ 	.byte	0x04, 0x17
        /*002a*/ 	.short	(.L_13 - .L_12)
.L_12:
        /*002c*/ 	.word	0x00000000
        /*0030*/ 	.short	0x000b
        /*0032*/ 	.short	0x0038
        /*0034*/ 	.byte	0x00, 0xf0, 0x11, 0x00


	//----- nvinfo : EIATTR_KPARAM_INFO
	.align		4
.L_13:
        /*0038*/ 	.byte	0x04, 0x17
        /*003a*/ 	.short	(.L_15 - .L_14)
.L_14:
        /*003c*/ 	.word	0x00000000
        /*0040*/ 	.short	0x000a
        /*0042*/ 	.short	0x0034
        /*0044*/ 	.byte	0x00, 0xf0, 0x11, 0x00


	//----- nvinfo : EIATTR_KPARAM_INFO
	.align		4
.L_15:
        /*0048*/ 	.byte	0x04, 0x17
        /*004a*/ 	.short	(.L_17 - .L_16)
.L_16:
        /*004c*/ 	.word	0x00000000
        /*0050*/ 	.short	0x0009
        /*0052*/ 	.short	0x0030
        /*0054*/ 	.byte	0x00, 0xf0, 0x11, 0x00


	//----- nvinfo : EIATTR_KPARAM_INFO
	.align		4
.L_17:
        /*0058*/ 	.byte	0x04, 0x17
        /*005a*/ 	.short	(.L_19 - .L_18)
.L_18:
        /*005c*/ 	.word	0x00000000
        /*0060*/ 	.short	0x0008
        /*0062*/ 	.short	0x002c
        /*0064*/ 	.byte	0x00, 0xf0, 0x11, 0x00


	//----- nvinfo : EIATTR_KPARAM_INFO
	.align		4
.L_19:
        /*0068*/ 	.byte	0x04, 0x17
        /*006a*/ 	.short	(.L_21 - .L_20)
.L_20:
        /*006c*/ 	.word	0x00000000
        /*0070*/ 	.short	0x0007
        /*0072*/ 	.short	0x0028
        /*0074*/ 	.byte	0x00, 0xf0, 0x11, 0x00


	//----- nvinfo : EIATTR_KPARAM_INFO
	.align		4
.L_21:
        /*0078*/ 	.byte	0x04, 0x17
        /*007a*/ 	.short	(.L_23 - .L_22)
.L_22:
        /*007c*/ 	.word	0x00000000
        /*0080*/ 	.short	0x0006
        /*0082*/ 	.short	0x0024
        /*0084*/ 	.byte	0x00, 0xf0, 0x11, 0x00


	//----- nvinfo : EIATTR_KPARAM_INFO
	.align		4
.L_23:
        /*0088*/ 	.byte	0x04, 0x17
        /*008a*/ 	.short	(.L_25 - .L_24)
.L_24:
        /*008c*/ 	.word	0x00000000
        /*0090*/ 	.short	0x0005
        /*0092*/ 	.short	0x0020
        /*0094*/ 	.byte	0x00, 0xf0, 0x11, 0x00


	//----- nvinfo : EIATTR_KPARAM_INFO
	.align		4
.L_25:
        /*0098*/ 	.byte	0x04, 0x17
        /*009a*/ 	.short	(.L_27 - .L_26)
.L_26:
        /*009c*/ 	.word	0x00000000
        /*00a0*/ 	.short	0x0004
        /*00a2*/ 	.short	0x001c
        /*00a4*/ 	.byte	0x00, 0xf0, 0x11, 0x00


	//----- nvinfo : EIATTR_KPARAM_INFO
	.align		4
.L_27:
        /*00a8*/ 	.byte	0x04, 0x17
        /*00aa*/ 	.short	(.L_29 - .L_28)
.L_28:
        /*00ac*/ 	.word	0x00000000
        /*00b0*/ 	.short	0x0003
        /*00b2*/ 	.short	0x0018
        /*00b4*/ 	.byte	0x00, 0xf0, 0x11, 0x00


	//----- nvinfo : EIATTR_KPARAM_INFO
	.align		4
.L_29:
        /*00b8*/ 	.byte	0x04, 0x17
        /*00ba*/ 	.short	(.L_31 - .L_30)
.L_30:
        /*00bc*/ 	.word	0x00000000
        /*00c0*/ 	.short	0x0002
        /*00c2*/ 	.short	0x0010
        /*00c4*/ 	.byte	0x00, 0xf4, 0x21, 0x00


	//----- nvinfo : EIATTR_KPARAM_INFO
	.align		4
.L_31:
        /*00c8*/ 	.byte	0x04, 0x17
        /*00ca*/ 	.short	(.L_33 - .L_32)
.L_32:
        /*00cc*/ 	.word	0x00000000
        /*00d0*/ 	.short	0x0001
        /*00d2*/ 	.short	0x0008
        /*00d4*/ 	.byte	0x00, 0xf4, 0x21, 0x00


	//----- nvinfo : EIATTR_KPARAM_INFO
	.align		4
.L_33:
        /*00d8*/ 	.byte	0x04, 0x17
        /*00da*/ 	.short	(.L_35 - .L_34)
.L_34:
        /*00dc*/ 	.word	0x00000000
        /*00e0*/ 	.short	0x0000
        /*00e2*/ 	.short	0x0000
        /*00e4*/ 	.byte	0x00, 0xf4, 0x21, 0x00


	//----- nvinfo : EIATTR_SPARSE_MMA_MASK
	.align		4
.L_35:
        /*00e8*/ 	.byte	0x03, 0x50
        /*00ea*/ 	.short	0x0000


	//----- nvinfo : EIATTR_MAXREG_COUNT
	.align		4
        /*00ec*/ 	.byte	0x03, 0x1b
        /*00ee*/ 	.short	0x00ff


	//----- nvinfo : EIATTR_NUM_BARRIERS
	.align		4
        /*00f0*/ 	.byte	0x02, 0x4c
        /*00f2*/ 	.byte	0x01
	.zero		1


	//----- nvinfo : EIATTR_ANNOTATIONS
	.align		4
        /*00f4*/ 	.byte	0x04, 0x55
        /*00f6*/ 	.short	(.L_37 - .L_36)


	//   ....[0]....
.L_36:
        /*00f8*/ 	.word	0x00000001
        /*00fc*/ 	.byte	0x90, 0x01, 0x00, 0x00, 0x01, 0x00, 0x00, 0x00, 0xd0, 0x0a, 0x00, 0x00, 0x01, 0x00, 0x00, 0x00
        /* <DEDUP_REMOVED lines=392> */
        /*198c*/ 	.byte	0x20, 0x1b, 0x01, 0x00, 0x01, 0x00, 0x00, 0x00, 0x30, 0x1b, 0x01, 0x00


	//----- nvinfo : EIATTR_MERCURY_ISA_VERSION
	.align		4
.L_37:
        /*1998*/ 	.byte	0x03, 0x5f
        /*199a*/ 	.short	0x0101


	//----- nvinfo : EIATTR_EXIT_INSTR_OFFSETS
	.align		4
        /*199c*/ 	.byte	0x04, 0x1c
        /*199e*/ 	.short	(.L_39 - .L_38)


	//   ....[0]....
.L_38:
        /*19a0*/ 	.word	0x0005c2c0


	//   ....[1]....
        /*19a4*/ 	.word	0x0005c2e0


	//----- nvinfo : EIATTR_REQNTID
	.align		4
.L_39:
        /*19a8*/ 	.byte	0x04, 0x10
        /*19aa*/ 	.short	(.L_41 - .L_40)
.L_40:
        /*19ac*/ 	.word	0x00000080
        /*19b0*/ 	.word	0x00000001
        /*19b4*/ 	.word	0x00000001


	//----- nvinfo : EIATTR_CBANK_PARAM_SIZE
	.align		4
.L_41:
        /*19b8*/ 	.byte	0x03, 0x19
        /*19ba*/ 	.short	0x0050


	//----- nvinfo : EIATTR_PARAM_CBANK
	.align		4
        /*19bc*/ 	.byte	0x04, 0x0a
        /*19be*/ 	.short	(.L_43 - .L_42)
	.align		4
.L_42:
        /*19c0*/ 	.word	index@(.nv.constant0.matmul_kernel)
        /*19c4*/ 	.short	0x0210
        /*19c6*/ 	.short	0x0050


	//----- nvinfo : EIATTR_SW_WAR
	.align		4
.L_43:
        /*19c8*/ 	.byte	0x04, 0x36
        /*19ca*/ 	.short	(.L_45 - .L_44)
.L_44:
        /*19cc*/ 	.word	0x00000008
.L_45:


//--------------------- .nv.callgraph             --------------------------
	.section	.nv.callgraph,"",@"SHT_CUDA_CALLGRAPH"
	.align	4
	.sectionentsize	8
	.align		4
        /*0000*/ 	.word	0x00000000
	.align		4
        /*0004*/ 	.word	0xffffffff
	.align		4
        /*0008*/ 	.word	0x00000000
	.align		4
        /*000c*/ 	.word	0xfffffffe
	.align		4
        /*0010*/ 	.word	0x00000000
	.align		4
        /*0014*/ 	.word	0xfffffffd
	.align		4
        /*0018*/ 	.word	0x00000000
	.align		4
        /*001c*/ 	.word	0xfffffffc


//--------------------- .text.matmul_kernel       --------------------------
	.section	.text.matmul_kernel,"ax",@progbits
	.align	128
        .global         matmul_kernel
        .type           matmul_kernel,@function
        .size           matmul_kernel,(.L_x_3 - matmul_kernel)
        .other          matmul_kernel,@"STO_CUDA_ENTRY STV_DEFAULT"
matmul_kernel:
.text.matmul_kernel:
[----:B------:R-:W1:Y:S08]  /*0000*/  LDC R1, c[0x0][0x28] ;  /* 0x00000a00ff017b82 */ /* 0x000e700000000800 */
[----:B------:R-:W2:Y:S01]  /*0010*/  LDC.64 R2, c[0x0][0x228] ;  /* 0x00008a00ff027b82 */ /* 0x000ea20000000a00 */
[----:B-1----:R-:W-:Y:S01]  /*0020*/  VIADD R1, R1, 0xffffdc30 ;  /* 0xffffdc3001017836 */ /* 0x002fe20000000000 */
[----:B------:R-:W1:Y:S01]  /*0030*/  S2R R5, SR_CTAID.X ;  /* 0x0000000000057919 */ /* 0x000e620000002500 */
[----:B------:R-:W-:Y:S01]  /*0040*/  ULDC UR4, c[0x0][0x230] ;  /* 0x00008c0000047ab9 */ /* 0x000fe20000000800 */
[----:B------:R-:W-:Y:S01]  /*0050*/  ULDC UR6, c[0x0][0x230] ;  /* 0x00008c0000067ab9 */ /* 0x000fe20000000800 */
[----:B------:R-:W-:Y:S01]  /*0060*/  UIADD3 UR4, UR4, 0x3f, URZ ;  /* 0x0000003f04047890 */ /* 0x000fe2000fffe03f */
[----:B------:R-:W3:Y:S01]  /*0070*/  S2R R50, SR_TID.X ;  /* 0x0000000000327919 */ /* 0x000ee20000002100 */
[----:B------:R-:W-:Y:S01]  /*0080*/  ULDC UR33, c[0x0][0x240] ;  /* 0x0000900000217ab9 */ /* 0x000fe20000000800 */
[----:B------:R-:W-:Y:S01]  /*0090*/  ULDC UR31, c[0x0][0x240] ;  /* 0x00009000001f7ab9 */ /* 0x000fe20000000800 */
[----:B------:R-:W-:Y:S01]  /*00a0*/  UISETP.GT.AND UP0, UPT, UR4, 0x3f, UPT ;  /* 0x0000003f0400788c */ /* 0x000fe2000bf04270 */
[----:B------:R-:W4:Y:S01]  /*00b0*/  LDC R248, c[0x0][0x230] ;  /* 0x00008c00fff87b82 */ /* 0x000f220000000800 */
[----:B------:R-:W-:Y:S01]  /*00c0*/  ULDC UR34, c[0x0][0x240] ;  /* 0x0000900000227ab9 */ /* 0x000fe20000000800 */
[----:B------:R-:W-:Y:S01]  /*00d0*/  ULDC UR35, c[0x0][0x240] ;  /* 0x0000900000237ab9 */ /* 0x000fe20000000800 */
[----:B------:R-:W-:Y:S01]  /*00e0*/  USEL UR5, URZ, 0x4, !UP0 ;  /* 0x000000043f057887 */ /* 0x000fe2000c000000 */
[----:B------:R-:W-:Y:S01]  /*00f0*/  ULDC UR37, c[0x0][0x240] ;  /* 0x0000900000257ab9 */ /* 0x000fe20000000800 */
        /* <DEDUP_REMOVED lines=8> */
[----:B--2---:R-:W-:Y:S01]  /*0180*/  IMAD.MOV.U32 R48, RZ, RZ, R3 ;  /* 0x000000ffff307224 */ /* 0x004fe200078e0003 */
[----:B------:R2:W-:Y:S01]  /*0190*/  STL.64 [R1+0x18d8], R2 ;  /* 0x0018d80201007387 */ /* 0x0005e20000100a00 */
[----:B------:R-:W-:Y:S01]  /*01a0*/  IMAD.MOV.U32 R46, RZ, RZ, R2 ;  /* 0x000000ffff2e7224 */ /* 0x000fe200078e0002 */
[----:B------:R-:W-:Y:S01]  /*01b0*/  ULDC UR44, c[0x0][0x240] ;  /* 0x00009000002c7ab9 */ /* 0x000fe20000000800 */
[----:B------:R-:W-:Y:S01]  /*01c0*/  VIADD R0, R48, 0xff ;  /* 0x000000ff30007836 */ /* 0x000fe20000000000 */
[----:B------:R-:W-:Y:S01]  /*01d0*/  LOP3.LUT R238, RZ, R48, RZ, 0x33, !PT ;  /* 0x00000030ffee7212 */ /* 0x000fe200078e33ff */
[----:B------:R-:W-:Y:S01]  /*01e0*/  ULDC UR45, c[0x0][0x240] ;  /* 0x00009000002d7ab9 */ /* 0x000fe20000000800 */
[----:B------:R-:W-:Y:S01]  /*01f0*/  ULDC UR46, c[0x0][0x240] ;  /* 0x00009000002e7ab9 */ /* 0x000fe20000000800 */
[----:B------:R-:W-:Y:S01]  /*0200*/  ULDC UR49, c[0x0][0x240] ;  /* 0x0000900000317ab9 */ /* 0x000fe20000000800 */
[----:B------:R-:W-:Y:S01]  /*0210*/  ULDC UR53, c[0x0][0x240] ;  /* 0x0000900000357ab9 */ /* 0x000fe20000000800 */
[----:B-1----:R-:W-:Y:S01]  /*0220*/  IABS R8, R5 ;  /* 0x0000000500087213 */ /* 0x002fe20000000000 */
[----:B------:R-:W-:Y:S01]  /*0230*/  ULDC UR48, c[0x0][0x240] ;  /* 0x0000900000307ab9 */ /* 0x000fe20000000800 */
[----:B------:R-:W-:Y:S01]  /*0240*/  ULDC UR50, c[0x0][0x240] ;  /* 0x0000900000327ab9 */ /* 0x000fe20000000800 */
[----:B--2---:R-:W-:Y:S01]  /*0250*/  SHF.R.S32.HI R3, RZ, 0x1f, R0 ;  /* 0x0000001fff037819 */ /* 0x004fe20000011400 */
[----:B------:R-:W-:Y:S01]  /*0260*/  ULDC UR51, c[0x0][0x240] ;  /* 0x0000900000337ab9 */ /* 0x000fe20000000800 */
[C---:B---3--:R-:W-:Y:S01]  /*0270*/  LOP3.LUT R250, R50.reuse, 0x7f, RZ, 0xc0, !PT ;  /* 0x0000007f32fa7812 */ /* 0x048fe200078ec0ff */
[----:B------:R-:W-:Y:S01]  /*0280*/  ULDC UR52, c[0x0][0x240] ;  /* 0x0000900000347ab9 */ /* 0x000fe20000000800 */
[----:B------:R-:W-:Y:S01]  /*0290*/  LEA.HI R3, R3, R0, RZ, 0x8 ;  /* 0x0000000003037211 */ /* 0x000fe200078f40ff */
[----:B------:R-:W-:Y:S01]  /*02a0*/  ULDC UR55, c[0x0][0x240] ;  /* 0x0000900000377ab9 */ /* 0x000fe20000000800 */
[----:B------:R-:W-:Y:S01]  /*02b0*/  LOP3.LUT R252, R50, 0x3f, RZ, 0xc0, !PT ;  /* 0x0000003f32fc7812 */ /* 0x000fe200078ec0ff */
[----:B------:R-:W-:Y:S01]  /*02c0*/  ULDC UR59, c[0x0][0x240] ;  /* 0x00009000003b7ab9 */ /* 0x000fe20000000800 */
[----:B------:R-:W-:Y:S01]  /*02d0*/  SHF.R.S32.HI R3, RZ, 0x8, R3 ;  /* 0x00000008ff037819 */ /* 0x000fe20000011403 */
[----:B------:R-:W-:Y:S01]  /*02e0*/  ULDC UR54, c[0x0][0x240] ;  /* 0x0000900000367ab9 */ /* 0x000fe20000000800 */
[----:B------:R-:W-:Y:S01]  /*02f0*/  ULDC UR56, c[0x0][0x240] ;  /* 0x0000900000387ab9 */ /* 0x000fe20000000800 */
[----:B------:R-:W-:Y:S01]  /*0300*/  ULDC UR57, c[0x0][0x240] ;  /* 0x0000900000397ab9 */ /* 0x000fe20000000800 */
[----:B------:R-:W-:Y:S01]  /*0310*/  ULDC UR58, c[0x0][0x240] ;  /* 0x00009000003a7ab9 */ /* 0x000fe20000000800 */
[----:B------:R-:W-:Y:S01]  /*0320*/  IMAD.SHL.U32 R4, R3, 0x4, RZ ;  /* 0x0000000403047824 */ /* 0x000fe200078e00ff */
[----:B------:R-:W-:Y:S01]  /*0330*/  ULDC UR61, c[0x0][0x240] ;  /* 0x00009000003d7ab9 */ /* 0x000fe20000000800 */
[----:B------:R-:W-:Y:S01]  /*0340*/  ULDC UR8, c[0x0][0x240] ;  /* 0x0000900000087ab9 */ /* 0x000fe20000000800 */
[----:B------:R-:W-:Y:S01]  /*0350*/  ULDC UR60, c[0x0][0x240] ;  /* 0x00009000003c7ab9 */ /* 0x000fe20000000800 */
[----:B------:R-:W-:Y:S01]  /*0360*/  ULDC UR10, c[0x0][0x240] ;  /* 0x00009000000a7ab9 */ /* 0x000fe20000000800 */
[-C--:B------:R-:W-:Y:S01]  /*0370*/  IABS R7, R4.reuse ;  /* 0x0000000400077213 */ /* 0x080fe20000000000 */
[----:B------:R-:W-:Y:S01]  /*0380*/  ULDC UR14, c[0x0][0x240] ;  /* 0x00009000000e7ab9 */ /* 0x000fe20000000800 */
[----:B------:R-:W-:Y:S01]  /*0390*/  IABS R10, R4 ;  /* 0x00000004000a7213 */ /* 0x000fe20000000000 */
[----:B------:R-:W-:Y:S01]  /*03a0*/  ULDC UR9, c[0x0][0x240] ;  /* 0x0000900000097ab9 */ /* 0x000fe20000000800 */
[----:B------:R-:W1:Y:S01]  /*03b0*/  I2F.RP R0, R7 ;  /* 0x0000000700007306 */ /* 0x000e620000209400 */
        /* <DEDUP_REMOVED lines=14> */
[----:B-1----:R-:W1:Y:S01]  /*04a0*/  MUFU.RCP R0, R0 ;  /* 0x0000000000007308 */ /* 0x002e620000001000 */
[----:B------:R-:W-:Y:S01]  /*04b0*/  ULDC UR25, c[0x0][0x240] ;  /* 0x0000900000197ab9 */ /* 0x000fe20000000800 */
[----:B------:R-:W-:Y:S01]  /*04c0*/  ULDC UR28, c[0x0][0x240] ;  /* 0x00009000001c7ab9 */ /* 0x000fe20000000800 */
[----:B------:R-:W-:Y:S01]  /*04d0*/  ULDC UR32, c[0x0][0x240] ;  /* 0x0000900000207ab9 */ /* 0x000fe20000000800 */
[----:B------:R-:W-:Y:S01]  /*04e0*/  ULDC UR27, c[0x0][0x240] ;  /* 0x00009000001b7ab9 */ /* 0x000fe20000000800 */
[----:B------:R-:W-:Y:S01]  /*04f0*/  ULDC UR29, c[0x0][0x240] ;  /* 0x00009000001d7ab9 */ /* 0x000fe20000000800 */
[----:B------:R-:W-:Y:S01]  /*0500*/  ULDC UR30, c[0x0][0x240] ;  /* 0x00009000001e7ab9 */ /* 0x000fe20000000800 */
[----:B------:R-:W2:Y:S01]  /*0510*/  LDC R246, c[0x0][0x230] ;  /* 0x00008c00fff67b82 */ /* 0x000ea20000000800 */
[----:B-1----:R-:W-:-:S02]  /*0520*/  VIADD R2, R0, 0xffffffe ;  /* 0x0ffffffe00027836 */ /* 0x002fc40000000000 */
[----:B------:R-:W-:Y:S02]  /*0530*/  IMAD.MOV R0, RZ, RZ, -R10 ;  /* 0x000000ffff007224 */ /* 0x000fe400078e0a0a */
[----:B------:R1:W3:Y:S02]  /*0540*/  F2I.FTZ.U32.TRUNC.NTZ R3, R2 ;  /* 0x0000000200037305 */ /* 0x0002e4000021f000 */
[----:B-1----:R-:W-:Y:S02]  /*0550*/  IMAD.MOV.U32 R2, RZ, RZ, RZ ;  /* 0x000000ffff027224 */ /* 0x002fe400078e00ff */
[----:B--2---:R-:W-:Y:S02]  /*0560*/  VIADD R246, R246, 0xffffffff ;  /* 0xfffffffff6f67836 */ /* 0x004fe40000000000 */
[----:B---3--:R-:W-:-:S04]  /*0570*/  IMAD.MOV R6, RZ, RZ, -R3 ;  /* 0x000000ffff067224 */ /* 0x008fc800078e0a03 */
[----:B------:R-:W-:Y:S02]  /*0580*/  IMAD R9, R6, R7, RZ ;  /* 0x0000000706097224 */ /* 0x000fe400078e02ff */
[----:B------:R-:W-:Y:S02]  /*0590*/  IMAD.MOV.U32 R6, RZ, RZ, R8 ;  /* 0x000000ffff067224 */ /* 0x000fe400078e0008 */
[----:B------:R-:W-:-:S06]  /*05a0*/  IMAD.HI.U32 R3, R3, R9, R2 ;  /* 0x0000000903037227 */ /* 0x000fcc00078e0002 */
[----:B------:R-:W-:-:S04]  /*05b0*/  IMAD.HI.U32 R3, R3, R6, RZ ;  /* 0x0000000603037227 */ /* 0x000fc800078e00ff */
[----:B------:R-:W-:-:S05]  /*05c0*/  IMAD R0, R3, R0, R6 ;  /* 0x0000000003007224 */ /* 0x000fca00078e0206 */
[----:B------:R-:W-:-:S13]  /*05d0*/  ISETP.GT.U32.AND P1, PT, R7, R0, PT ;  /* 0x000000000700720c */ /* 0x000fda0003f24070 */
[----:B------:R-:W-:Y:S02]  /*05e0*/  @!P1 IMAD.IADD R0, R0, 0x1, -R7 ;  /* 0x0000000100009824 */ /* 0x000fe400078e0a07 */
[----:B------:R-:W-:Y:S01]  /*05f0*/  @!P1 VIADD R3, R3, 0x1 ;  /* 0x0000000103039836 */ /* 0x000fe20000000000 */
[----:B------:R-:W-:Y:S02]  /*0600*/  ISETP.NE.AND P1, PT, R4, RZ, PT ;  /* 0x000000ff0400720c */ /* 0x000fe40003f25270 */
[----:B------:R-:W-:Y:S02]  /*0610*/  ISETP.GE.U32.AND P0, PT, R0, R7, PT ;  /* 0x000000070000720c */ /* 0x000fe40003f06070 */
[----:B------:R-:W-:-:S04]  /*0620*/  LOP3.LUT R0, R5, R4, RZ, 0x3c, !PT ;  /* 0x0000000405007212 */ /* 0x000fc800078e3cff */
[----:B------:R-:W-:Y:S01]  /*0630*/  ISETP.GE.AND P2, PT, R0, RZ, PT ;  /* 0x000000ff0000720c */ /* 0x000fe20003f46270 */
[----:B------:R-:W-:-:S06]  /*0640*/  VIADD R0, R46, 0x1ff ;  /* 0x000001ff2e007836 */ /* 0x000fcc0000000000 */
[----:B------:R-:W-:-:S04]  /*0650*/  @P0 VIADD R3, R3, 0x1 ;  /* 0x0000000103030836 */ /* 0x000fc80000000000 */
[----:B------:R-:W-:Y:S01]  /*0660*/  IMAD.MOV.U32 R2, RZ, RZ, R3 ;  /* 0x000000ffff027224 */ /* 0x000fe200078e0003 */
[----:B------:R-:W-:-:S03]  /*0670*/  SHF.R.S32.HI R3, RZ, 0x1f, R0 ;  /* 0x0000001fff037819 */ /* 0x000fc60000011400 */
[----:B------:R-:W-:Y:S01]  /*0680*/  @!P2 IMAD.MOV R2, RZ, RZ, -R2 ;  /* 0x000000ffff02a224 */ /* 0x000fe200078e0a02 */
[----:B------:R-:W-:Y:S02]  /*0690*/  @!P1 LOP3.LUT R2, RZ, R4, RZ, 0x33, !PT ;  /* 0x00000004ff029212 */ /* 0x000fe400078e33ff */
[----:B------:R-:W-:-:S03]  /*06a0*/  LEA.HI R3, R3, R0, RZ, 0x9 ;  /* 0x0000000003037211 */ /* 0x000fc600078f48ff */
[----:B------:R-:W-:Y:S02]  /*06b0*/  IMAD.SHL.U32 R8, R2, 0x4, RZ ;  /* 0x0000000402087824 */ /* 0x000fe400078e00ff */
[----:B------:R-:W-:-:S03]  /*06c0*/  IMAD.MOV R2, RZ, RZ, -R2 ;  /* 0x000000ffff027224 */ /* 0x000fc600078e0a02 */
[----:B------:R-:W-:Y:S01]  /*06d0*/  LEA.HI.SX32 R3, R3, -R8, 0x17 ;  /* 0x8000000803037211 */ /* 0x000fe200078fbaff */
[----:B------:R-:W-:-:S03]  /*06e0*/  IMAD R10, R4, R2, R5 ;  /* 0x00000002040a7224 */ /* 0x000fc600078e0205 */
[----:B------:R-:W-:Y:S02]  /*06f0*/  VIMNMX R11, R3, 0x4, PT ;  /* 0x00000004030b7848 */ /* 0x000fe40003fe0100 */
[----:B------:R-:W-:Y:S02]  /*0700*/  IABS R9, R10 ;  /* 0x0000000a00097213 */ /* 0x000fe40000000000 */
[-C--:B------:R-:W-:Y:S02]  /*0710*/  IABS R7, R11.reuse ;  /* 0x0000000b00077213 */ /* 0x080fe40000000000 */
[----:B------:R-:W-:Y:S02]  /*0720*/  IABS R4, R11 ;  /* 0x0000000b00047213 */ /* 0x000fe40000000000 */
[----:B------:R-:W1:Y:S08]  /*0730*/  I2F.RP R0, R7 ;  /* 0x0000000700007306 */ /* 0x000e700000209400 */
[----:B-1----:R-:W1:Y:S02]  /*0740*/  MUFU.RCP R0, R0 ;  /* 0x0000000000007308 */ /* 0x002e640000001000 */
[----:B-1----:R-:W-:-:S02]  /*0750*/  VIADD R3, R0, 0xffffffe ;  /* 0x0ffffffe00037836 */ /* 0x002fc40000000000 */
[----:B------:R-:W-:Y:S01]  /*0760*/  IMAD.MOV R0, RZ, RZ, -R4 ;  /* 0x000000ffff007224 */ /* 0x000fe200078e0a04 */
[----:B------:R-:W-:-:S03]  /*0770*/  IABS R4, R48 ;  /* 0x0000003000047213 */ /* 0x000fc60000000000 */
[----:B------:R-:W1:Y:S02]  /*0780*/  F2I.FTZ.U32.TRUNC.NTZ R3, R3 ;  /* 0x0000000300037305 */ /* 0x000e64000021f000 */
[----:B-1----:R-:W-:-:S04]  /*0790*/  IMAD.MOV R6, RZ, RZ, -R3 ;  /* 0x000000ffff067224 */ /* 0x002fc800078e0a03 */
[----:B------:R-:W-:-:S04]  /*07a0*/  IMAD.MOV.U32 R2, RZ, RZ, R6 ;  /* 0x000000ffff027224 */ /* 0x000fc800078e0006 */
[----:B------:R-:W-:Y:S02]  /*07b0*/  IMAD R5, R2, R7, RZ ;  /* 0x0000000702057224 */ /* 0x000fe400078e02ff */
[----:B------:R-:W-:-:S04]  /*07c0*/  IMAD.MOV.U32 R2, RZ, RZ, RZ ;  /* 0x000000ffff027224 */ /* 0x000fc800078e00ff */
[----:B------:R-:W-:Y:S01]  /*07d0*/  IMAD.HI.U32 R2, R3, R5, R2 ;  /* 0x0000000503027227 */ /* 0x000fe200078e0002 */
[----:B------:R-:W-:Y:S01]  /*07e0*/  IABS R3, R46 ;  /* 0x0000002e00037213 */ /* 0x000fe20000000000 */
[----:B------:R-:W1:Y:S04]  /*07f0*/  I2F.RP R5, R4 ;  /* 0x0000000400057306 */ /* 0x000e680000209400 */
[----:B------:R-:W-:-:S04]  /*0800*/  IMAD.HI.U32 R2, R2, R9, RZ ;  /* 0x0000000902027227 */ /* 0x000fc800078e00ff */
[----:B------:R-:W-:Y:S02]  /*0810*/  IMAD R0, R2, R0, R9 ;  /* 0x0000000002007224 */ /* 0x000fe400078e0209 */
[----:B------:R-:W-:-:S03]  /*0820*/  IMAD.MOV.U32 R9, RZ, RZ, R3 ;  /* 0x000000ffff097224 */ /* 0x000fc600078e0003 */
[----:B------:R-:W-:Y:S01]  /*0830*/  ISETP.GT.U32.AND P1, PT, R7, R0, PT ;  /* 0x000000000700720c */ /* 0x000fe20003f24070 */
[----:B------:R-:W2:Y:S08]  /*0840*/  I2F.RP R3, R9 ;  /* 0x0000000900037306 */ /* 0x000eb00000209400 */
[----:B-1----:R-:W1:Y:S04]  /*0850*/  MUFU.RCP R5, R5 ;  /* 0x0000000500057308 */ /* 0x002e680000001000 */
[----:B------:R-:W-:-:S02]  /*0860*/  @!P1 IMAD.IADD R0, R0, 0x1, -R7 ;  /* 0x0000000100009824 */ /* 0x000fc400078e0a07 */
[----:B------:R-:W-:Y:S01]  /*0870*/  @!P1 VIADD R2, R2, 0x1 ;  /* 0x0000000102029836 */ /* 0x000fe20000000000 */
[----:B------:R-:W-:Y:S01]  /*0880*/  ISETP.NE.AND P1, PT, R11, RZ, PT ;  /* 0x000000ff0b00720c */ /* 0x000fe20003f25270 */
[----:B--2---:R-:W2:Y:S01]  /*0890*/  MUFU.RCP R3, R3 ;  /* 0x0000000300037308 */ /* 0x004ea20000001000 */
[----:B------:R-:W-:Y:S02]  /*08a0*/  ISETP.GE.U32.AND P0, PT, R0, R7, PT ;  /* 0x000000070000720c */ /* 0x000fe40003f06070 */
[----:B------:R-:W-:-:S04]  /*08b0*/  LOP3.LUT R0, R10, R11, RZ, 0x3c, !PT ;  /* 0x0000000b0a007212 */ /* 0x000fc800078e3cff */
[----:B------:R-:W-:Y:S01]  /*08c0*/  ISETP.GE.AND P2, PT, R0, RZ, PT ;  /* 0x000000ff0000720c */ /* 0x000fe20003f46270 */
[----:B-1----:R-:W-:-:S04]  /*08d0*/  VIADD R6, R5, 0xffffffe ;  /* 0x0ffffffe05067836 */ /* 0x002fc80000000000 */
[----:B------:R1:W-:Y:S02]  /*08e0*/  F2I.FTZ.U32.TRUNC.NTZ R7, R6 ;  /* 0x0000000600077305 */ /* 0x0003e4000021f000 */
[----:B------:R-:W-:-:S04]  /*08f0*/  @P0 VIADD R2, R2, 0x1 ;  /* 0x0000000102020836 */ /* 0x000fc80000000000 */
[----:B------:R-:W-:Y:S02]  /*0900*/  IMAD.MOV.U32 R22, RZ, RZ, R2 ;  /* 0x000000ffff167224 */ /* 0x000fe400078e0002 */
[----:B--2---:R-:W-:Y:S02]  /*0910*/  VIADD R2, R3, 0xffffffe ;  /* 0x0ffffffe03027836 */ /* 0x004fe40000000000 */
[----:B------:R-:W-:Y:S01]  /*0920*/  @!P2 IMAD.MOV R22, RZ, RZ, -R22 ;  /* 0x000000ffff16a224 */ /* 0x000fe200078e0a16 */
[----:B------:R-:W-:Y:S01]  /*0930*/  @!P1 LOP3.LUT R22, RZ, R11, RZ, 0x33, !PT ;  /* 0x0000000bff169212 */ /* 0x000fe200078e33ff */
[----:B------:R2:W3:Y:S01]  /*0940*/  F2I.FTZ.U32.TRUNC.NTZ R3, R2 ;  /* 0x0000000200037305 */ /* 0x0004e2000021f000 */
[----:B-1----:R-:W-:-:S03]  /*0950*/  IMAD.MOV.U32 R6, RZ, RZ, RZ ;  /* 0x000000ffff067224 */ /* 0x002fc600078e00ff */
[----:B------:R-:W-:Y:S02]  /*0960*/  IMAD.MOV R0, RZ, RZ, -R22 ;  /* 0x000000ffff007224 */ /* 0x000fe400078e0a16 */
[----:B------:R-:W-:Y:S02]  /*0970*/  IMAD.SHL.U32 R22, R22, 0x100, RZ ;  /* 0x0000010016167824 */ /* 0x000fe400078e00ff */
[----:B------:R-:W-:Y:S01]  /*0980*/  IMAD R0, R11, R0, R10 ;  /* 0x000000000b007224 */ /* 0x000fe200078e020a */
[----:B------:R-:W-:Y:S01]  /*0990*/  SHF.R.S32.HI R10, RZ, 0x6, R50 ;  /* 0x00000006ff0a7819 */ /* 0x000fe20000011432 */
[----:B--2---:R-:W-:Y:S02]  /*09a0*/  IMAD.SHL.U32 R2, R50, 0x4, RZ ;  /* 0x0000000432027824 */ /* 0x004fe400078e00ff */
[----:B------:R-:W-:Y:S01]  /*09b0*/  IMAD.IADD R0, R8, 0x1, R0 ;  /* 0x0000000108007824 */ /* 0x000fe200078e0200 */
[----:B------:R-:W-:Y:S01]  /*09c0*/  SGXT R5, R10, 0x1 ;  /* 0x000000010a05781a */ /* 0x000fe20000000200 */
[----:B---3--:R-:W-:-:S03]  /*09d0*/  IMAD.MOV R11, RZ, RZ, -R3 ;  /* 0x000000ffff0b7224 */ /* 0x008fc600078e0a03 */
[----:B------:R-:W-:Y:S01]  /*09e0*/  LOP3.LUT R5, R5, 0x90, RZ, 0xc0, !PT ;  /* 0x0000009005057812 */ /* 0x000fe200078ec0ff */
[----:B------:R-:W-:Y:S02]  /*09f0*/  IMAD R23, R0, 0x200, R250 ;  /* 0x0000020000177824 */ /* 0x000fe400078e02fa */
[----:B------:R-:W-:Y:S02]  /*0a00*/  IMAD.MOV.U32 R8, RZ, RZ, R11 ;  /* 0x000000ffff087224 */ /* 0x000fe400078e000b */
[----:B------:R-:W-:Y:S01]  /*0a10*/  VIADD R152, R23, 0x80 ;  /* 0x0000008017987836 */ /* 0x000fe20000000000 */
[----:B------:R-:W-:Y:S01]  /*0a20*/  IABS R10, R23 ;  /* 0x00000017000a7213 */ /* 0x000fe20000000000 */
[----:B------:R-:W-:Y:S01]  /*0a30*/  IMAD R11, R8, R9, RZ ;  /* 0x00000009080b7224 */ /* 0x000fe200078e02ff */
[----:B------:R-:W-:Y:S01]  /*0a40*/  LOP3.LUT R8, R5, 0x7c, R2, 0x78, !PT ;  /* 0x0000007c05087812 */ /* 0x000fe200078e7802 */
[----:B------:R-:W-:Y:S02]  /*0a50*/  IMAD.MOV.U32 R2, RZ, RZ, RZ ;  /* 0x000000ffff027224 */ /* 0x000fe400078e00ff */
[----:B------:R-:W-:-:S02]  /*0a60*/  IMAD.SHL.U32 R5, R50, 0x400, RZ ;  /* 0x0000040032057824 */ /* 0x000fc400078e00ff */
[----:B------:R-:W-:Y:S01]  /*0a70*/  IMAD.HI.U32 R2, R3, R11, R2 ;  /* 0x0000000b03027227 */ /* 0x000fe200078e0002 */
[----:B------:R-:W-:Y:S02]  /*0a80*/  SHF.R.U32.HI R3, RZ, 0x6, R50 ;  /* 0x00000006ff037819 */ /* 0x000fe40000011632 */
[----:B------:R-:W-:Y:S01]  /*0a90*/  LOP3.LUT R8, R8, 0x8000, R5, 0xf8, !PT ;  /* 0x0000800008087812 */ /* 0x000fe200078ef805 */
[----:B------:R-:W-:Y:S01]  /*0aa0*/  IMAD.MOV R11, RZ, RZ, -R7 ;  /* 0x000000ffff0b7224 */ /* 0x000fe200078e0a07 */
[----:B------:R-:W-:Y:S01]  /*0ab0*/  SGXT.U32 R3, R3, 0x1 ;  /* 0x000000010303781a */ /* 0x000fe20000000000 */
[----:B------:R-:W-:Y:S02]  /*0ac0*/  IMAD.HI.U32 R0, R2, R10, RZ ;  /* 0x0000000a02007227 */ /* 0x000fe400078e00ff */
[----:B------:R1:W-:Y:S01]  /*0ad0*/  STL [R1+0x1844], R8 ;  /* 0x0018440801007387 */ /* 0x0003e20000100800 */
[----:B------:R-:W-:Y:S01]  /*0ae0*/  LOP3.LUT R3, R22, R3, RZ, 0xfc, !PT ;  /* 0x0000000316037212 */ /* 0x000fe200078efcff */
[----:B------:R-:W-:-:S02]  /*0af0*/  IMAD R5, R11, R4, RZ ;  /* 0x000000040b057224 */ /* 0x000fc400078e02ff */
[----:B------:R-:W-:Y:S01]  /*0b00*/  IMAD.MOV R0, RZ, RZ, -R0 ;  /* 0x000000ffff007224 */ /* 0x000fe200078e0a00 */
[----:B------:R-:W-:Y:S01]  /*0b10*/  IABS R219, R3 ;  /* 0x0000000300db7213 */ /* 0x000fe20000000000 */
[----:B------:R-:W-:Y:S01]  /*0b20*/  IMAD.HI.U32 R6, R7, R5, R6 ;  /* 0x0000000507067227 */ /* 0x000fe200078e0006 */
[C---:B------:R-:W-:Y:S01]  /*0b30*/  LOP3.LUT R5, R3.reuse, 0xfe, RZ, 0xfc, !PT ;  /* 0x000000fe03057812 */ /* 0x040fe200078efcff */
[----:B------:R2:W-:Y:S01]  /*0b40*/  STL.64 [R1+0x1b00], R22 ;  /* 0x001b001601007387 */ /* 0x0005e20000100a00 */
[----:B------:R-:W-:Y:S01]  /*0b50*/  LOP3.LUT R14, R3, 0x4e, RZ, 0xfc, !PT ;  /* 0x0000004e030e7812 */ /* 0x000fe200078efcff */
[----:B------:R-:W-:Y:S01]  /*0b60*/  IMAD R0, R9, R0, R10 ;  /* 0x0000000009007224 */ /* 0x000fe200078e020a */
[----:B------:R-:W-:Y:S01]  /*0b70*/  IABS R10, R152 ;  /* 0x00000098000a7213 */ /* 0x000fe20000000000 */
[----:B------:R-:W-:Y:S01]  /*0b80*/  VIADD R154, R23, 0x100 ;  /* 0x00000100179a7836 */ /* 0x000fe20000000000 */
[----:B------:R-:W-:Y:S01]  /*0b90*/  ISETP.GE.AND P4, PT, R5, RZ, PT ;  /* 0x000000ff0500720c */ /* 0x000fe20003f86270 */
[----:B------:R-:W-:Y:S01]  /*0ba0*/  VIADD R153, R23, 0x180 ;  /* 0x0000018017997836 */ /* 0x000fe20000000000 */
[----:B------:R-:W-:Y:S01]  /*0bb0*/  IABS R217, R5 ;  /* 0x0000000500d97213 */ /* 0x000fe20000000000 */
[----:B------:R-:W-:Y:S01]  /*0bc0*/  IMAD.HI.U32 R7, R6, R219, RZ ;  /* 0x000000db06077227 */ /* 0x000fe200078e00ff */
[----:B------:R-:W-:-:S02]  /*0bd0*/  IABS R38, R154 ;  /* 0x0000009a00267213 */ /* 0x000fc40000000000 */
[----:B------:R-:W-:Y:S01]  /*0be0*/  IABS R40, R153 ;  /* 0x0000009900287213 */ /* 0x000fe20000000000 */
[C---:B------:R-:W-:Y:S01]  /*0bf0*/  IMAD.HI.U32 R5, R2.reuse, R10, RZ ;  /* 0x0000000a02057227 */ /* 0x040fe200078e00ff */
[----:B------:R-:W-:Y:S01]  /*0c00*/  ISETP.GT.U32.AND P0, PT, R9, R0, PT ;  /* 0x000000000900720c */ /* 0x000fe20003f04070 */
[----:B------:R3:W-:Y:S01]  /*0c10*/  STL.64 [R1+0x1b08], R152 ;  /* 0x001b089801007387 */ /* 0x0007e20000100a00 */
[C---:B------:R-:W-:Y:S01]  /*0c20*/  LOP3.LUT R13, R3.reuse, 0x4c, RZ, 0xfc, !PT ;  /* 0x0000004c030d7812 */ /* 0x040fe200078efcff */
[----:B------:R-:W-:Y:S01]  /*0c30*/  IMAD.MOV R12, RZ, RZ, -R7 ;  /* 0x000000ffff0c7224 */ /* 0x000fe200078e0a07 */
[----:B------:R-:W-:Y:S01]  /*0c40*/  IABS R135, R14 ;  /* 0x0000000e00877213 */ /* 0x000fe20000000000 */
[C---:B------:R-:W-:Y:S01]  /*0c50*/  IMAD.HI.U32 R7, R2.reuse, R38, RZ ;  /* 0x0000002602077227 */ /* 0x040fe200078e00ff */
[----:B------:R-:W-:Y:S02]  /*0c60*/  IABS R137, R13 ;  /* 0x0000000d00897213 */ /* 0x000fe40000000000 */
[C---:B------:R-:W-:Y:S01]  /*0c70*/  LOP3.LUT R15, R3.reuse, 0xc8, RZ, 0xfc, !PT ;  /* 0x000000c8030f7812 */ /* 0x040fe200078efcff */
[----:B------:R-:W-:Y:S01]  /*0c80*/  IMAD.MOV R11, RZ, RZ, -R5 ;  /* 0x000000ffff0b7224 */ /* 0x000fe200078e0a05 */
[C---:B------:R-:W-:Y:S01]  /*0c90*/  LOP3.LUT R16, R3.reuse, 0xd8, RZ, 0xfc, !PT ;  /* 0x000000d803107812 */ /* 0x040fe200078efcff */
[----:B------:R-:W-:Y:S01]  /*0ca0*/  IMAD.HI.U32 R5, R2, R40, RZ ;  /* 0x0000002802057227 */ /* 0x000fe200078e00ff */
[----:B------:R-:W-:-:S02]  /*0cb0*/  LOP3.LUT R18, R3, 0xdc, RZ, 0xfc, !PT ;  /* 0x000000dc03127812 */ /* 0x000fc400078efcff */
[----:B------:R-:W-:Y:S01]  /*0cc0*/  IABS R235, R16 ;  /* 0x0000001000eb7213 */ /* 0x000fe20000000000 */
[----:B------:R-:W-:Y:S01]  /*0cd0*/  IMAD.MOV R7, RZ, RZ, -R7 ;  /* 0x000000ffff077224 */ /* 0x000fe200078e0a07 */
[----:B------:R-:W-:Y:S01]  /*0ce0*/  LOP3.LUT R17, R3, 0xda, RZ, 0xfc, !PT ;  /* 0x000000da03117812 */ /* 0x000fe200078efcff */
[----:B------:R-:W-:Y:S01]  /*0cf0*/  IMAD R2, R9, R11, R10 ;  /* 0x0000000b09027224 */ /* 0x000fe200078e020a */
[C---:B------:R-:W-:Y:S01]  /*0d00*/  LOP3.LUT R10, R3.reuse, 0x6, RZ, 0xfc, !PT ;  /* 0x00000006030a7812 */ /* 0x040fe200078efcff */
[----:B------:R-:W-:Y:S01]  /*0d10*/  IMAD.MOV R5, RZ, RZ, -R5 ;  /* 0x000000ffff057224 */ /* 0x000fe200078e0a05 */
[----:B------:R-:W-:Y:S01]  /*0d20*/  LOP3.LUT R11, R3, 0x10, RZ, 0xfc, !PT ;  /* 0x00000010030b7812 */ /* 0x000fe200078efcff */
[C---:B------:R-:W-:Y:S01]  /*0d30*/  IMAD R38, R9.reuse, R7, R38 ;  /* 0x0000000709267224 */ /* 0x040fe200078e0226 */
[----:B------:R-:W-:Y:S01]  /*0d40*/  ISETP.GT.U32.AND P2, PT, R9, R2, PT ;  /* 0x000000020900720c */ /* 0x000fe20003f44070 */
[----:B-1----:R-:W-:Y:S01]  /*0d50*/  IMAD.HI.U32 R8, R6, R217, RZ ;  /* 0x000000d906087227 */ /* 0x002fe200078e00ff */
[----:B------:R-:W-:-:S02]  /*0d60*/  LOP3.LUT R7, R3, 0x4, RZ, 0xfc, !PT ;  /* 0x0000000403077812 */ /* 0x000fc400078efcff */
[C---:B------:R-:W-:Y:S01]  /*0d70*/  ISETP.GT.U32.AND P5, PT, R9.reuse, R38, PT ;  /* 0x000000260900720c */ /* 0x040fe20003fa4070 */
[----:B------:R-:W-:Y:S01]  /*0d80*/  IMAD R40, R9, R5, R40 ;  /* 0x0000000509287224 */ /* 0x000fe200078e0228 */
[----:B------:R-:W-:Y:S01]  /*0d90*/  LOP3.LUT R5, R3, 0x2, RZ, 0xfc, !PT ;  /* 0x0000000203057812 */ /* 0x000fe200078efcff */
[----:B------:R-:W-:Y:S01]  /*0da0*/  IMAD.MOV R8, RZ, RZ, -R8 ;  /* 0x000000ffff087224 */ /* 0x000fe200078e0a08 */
[----:B------:R-:W-:Y:S01]  /*0db0*/  IABS R211, R10 ;  /* 0x0000000a00d37213 */ /* 0x000fe20000000000 */
[----:B------:R-:W-:Y:S01]  /*0dc0*/  @!P0 IMAD.IADD R0, R0, 0x1, -R9 ;  /* 0x0000000100008824 */ /* 0x000fe200078e0a09 */
[C---:B------:R-:W-:Y:S01]  /*0dd0*/  ISETP.GT.U32.AND P3, PT, R9.reuse, R40, PT ;  /* 0x000000280900720c */ /* 0x040fe20003f64070 */
[----:B------:R-:W-:Y:S01]  /*0de0*/  IMAD R217, R4, R8, R217 ;  /* 0x0000000804d97224 */ /* 0x000fe200078e02d9 */
[----:B------:R-:W-:Y:S01]  /*0df0*/  IABS R215, R5 ;  /* 0x0000000500d77213 */ /* 0x000fe20000000000 */
[----:B------:R-:W-:Y:S01]  /*0e00*/  @!P2 IMAD.IADD R2, R2, 0x1, -R9 ;  /* 0x000000010202a824 */ /* 0x000fe200078e0a09 */
[C---:B------:R-:W-:Y:S01]  /*0e10*/  ISETP.GT.U32.AND P6, PT, R9.reuse, R0, PT ;  /* 0x000000000900720c */ /* 0x040fe20003fc4070 */
[C---:B------:R-:W-:Y:S01]  /*0e20*/  IMAD R219, R4.reuse, R12, R219 ;  /* 0x0000000c04db7224 */ /* 0x040fe200078e02db */
[----:B------:R-:W-:Y:S01]  /*0e30*/  ISETP.GT.U32.AND P2, PT, R4, R217, PT ;  /* 0x000000d90400720c */ /* 0x000fe20003f44070 */
[----:B------:R-:W-:Y:S01]  /*0e40*/  @!P5 IMAD.IADD R38, R38, 0x1, -R9 ;  /* 0x000000012626d824 */ /* 0x000fe200078e0a09 */
[----:B------:R-:W-:Y:S01]  /*0e50*/  ISETP.GT.U32.AND P5, PT, R9, R2, PT ;  /* 0x000000020900720c */ /* 0x000fe20003fa4070 */
[----:B------:R-:W-:Y:S01]  /*0e60*/  IMAD.HI.U32 R8, R6, R211, RZ ;  /* 0x000000d306087227 */ /* 0x000fe200078e00ff */
[----:B------:R-:W-:-:S02]  /*0e70*/  ISETP.GE.AND P0, PT, R5, RZ, PT ;  /* 0x000000ff0500720c */ /* 0x000fc40003f06270 */
[----:B------:R-:W-:Y:S01]  /*0e80*/  IABS R213, R7 ;  /* 0x0000000700d57213 */ /* 0x000fe20000000000 */
[--C-:B------:R-:W-:Y:S01]  /*0e90*/  @!P3 IMAD.IADD R40, R40, 0x1, -R9.reuse ;  /* 0x000000012828b824 */ /* 0x100fe200078e0a09 */
[----:B------:R-:W-:Y:S01]  /*0ea0*/  ISETP.GE.AND P1, PT, R7, RZ, PT ;  /* 0x000000ff0700720c */ /* 0x000fe20003f26270 */
[----:B------:R-:W-:Y:S01]  /*0eb0*/  IMAD.HI.U32 R5, R6, R215, RZ ;  /* 0x000000d706057227 */ /* 0x000fe200078e00ff */
[C---:B------:R-:W-:Y:S02]  /*0ec0*/  ISETP.GT.U32.AND P3, PT, R9.reuse, R38, PT ;  /* 0x000000260900720c */ /* 0x040fe40003f64070 */
[----:B------:R-:W-:Y:S01]  /*0ed0*/  IABS R201, R11 ;  /* 0x0000000b00c97213 */ /* 0x000fe20000000000 */
[----:B------:R-:W-:Y:S01]  /*0ee0*/  @!P6 IMAD.IADD R0, R0, 0x1, -R9 ;  /* 0x000000010000e824 */ /* 0x000fe200078e0a09 */
[----:B------:R-:W-:Y:S01]  /*0ef0*/  ISETP.GT.U32.AND P6, PT, R9, R40, PT ;  /* 0x000000280900720c */ /* 0x000fe20003fc4070 */
[----:B------:R-:W-:Y:S01]  /*0f00*/  @!P2 IMAD.IADD R217, R217, 0x1, -R4 ;  /* 0x00000001d9d9a824 */ /* 0x000fe200078e0a04 */
[----:B------:R-:W-:Y:S01]  /*0f10*/  ISETP.GT.U32.AND P2, PT, R4, R219, PT ;  /* 0x000000db0400720c */ /* 0x000fe20003f44070 */
[----:B------:R-:W-:Y:S01]  /*0f20*/  IMAD.MOV R5, RZ, RZ, -R5 ;  /* 0x000000ffff057224 */ /* 0x000fe200078e0a05 */
[C---:B------:R-:W-:Y:S01]  /*0f30*/  LOP3.LUT R12, R3.reuse, 0x12, RZ, 0xfc, !PT ;  /* 0x00000012030c7812 */ /* 0x040fe200078efcff */
[----:B------:R-:W-:Y:S01]  /*0f40*/  @!P5 IMAD.IADD R2, R2, 0x1, -R9 ;  /* 0x000000010202d824 */ /* 0x000fe200078e0a09 */
[C---:B------:R-:W-:Y:S01]  /*0f50*/  ISETP.GT.U32.AND P5, PT, R4.reuse, R217, PT ;  /* 0x000000d90400720c */ /* 0x040fe20003fa4070 */
[----:B------:R-:W-:Y:S01]  /*0f60*/  IMAD R215, R4, R5, R215 ;  /* 0x0000000504d77224 */ /* 0x000fe200078e02d7 */
[----:B------:R-:W-:Y:S01]  /*0f70*/  LOP3.LUT R5, R3, 0x8, RZ, 0xfc, !PT ;  /* 0x0000000803057812 */ /* 0x000fe200078efcff */
[----:B------:R-:W-:Y:S01]  /*0f80*/  IMAD.HI.U32 R7, R6, R213, RZ ;  /* 0x000000d506077227 */ /* 0x000fe200078e00ff */
[----:B------:R-:W-:-:S02]  /*0f90*/  IABS R199, R12 ;  /* 0x0000000c00c77213 */ /* 0x000fc40000000000 */
[----:B------:R-:W-:Y:S01]  /*0fa0*/  IABS R209, R5 ;  /* 0x0000000500d17213 */ /* 0x000fe20000000000 */
[----:B------:R-:W-:Y:S01]  /*0fb0*/  @!P6 IMAD.IADD R40, R40, 0x1, -R9 ;  /* 0x000000012828e824 */ /* 0x000fe200078e0a09 */
[C---:B------:R-:W-:Y:S01]  /*0fc0*/  ISETP.GT.U32.AND P6, PT, R4.reuse, R215, PT ;  /* 0x000000d70400720c */ /* 0x040fe20003fc4070 */
[----:B------:R-:W-:Y:S01]  /*0fd0*/  @!P2 IMAD.IADD R219, R219, 0x1, -R4 ;  /* 0x00000001dbdba824 */ /* 0x000fe200078e0a04 */
[----:B------:R-:W-:Y:S01]  /*0fe0*/  ISETP.GE.AND P2, PT, R5, RZ, PT ;  /* 0x000000ff0500720c */ /* 0x000fe20003f46270 */
[----:B------:R-:W-:Y:S01]  /*0ff0*/  IMAD.MOV R8, RZ, RZ, -R8 ;  /* 0x000000ffff087224 */ /* 0x000fe200078e0a08 */
[----:B------:R-:W-:Y:S01]  /*1000*/  IABS R233, R17 ;  /* 0x0000001100e97213 */ /* 0x000fe20000000000 */
[--C-:B------:R-:W-:Y:S01]  /*1010*/  @!P5 IMAD.IADD R217, R217, 0x1, -R4.reuse ;  /* 0x00000001d9d9d824 */ /* 0x100fe200078e0a04 */
[C---:B------:R-:W-:Y:S01]  /*1020*/  ISETP.GT.U32.AND P5, PT, R4.reuse, R219, PT ;  /* 0x000000db0400720c */ /* 0x040fe20003fa4070 */
[----:B------:R-:W-:Y:S01]  /*1030*/  IMAD.MOV R7, RZ, RZ, -R7 ;  /* 0x000000ffff077224 */ /* 0x000fe200078e0a07 */
[C---:B------:R-:W-:Y:S01]  /*1040*/  LOP3.LUT R28, R3.reuse, 0xde, RZ, 0xfc, !PT ;  /* 0x000000de031c7812 */ /* 0x040fe200078efcff */
[C---:B------:R-:W-:Y:S01]  /*1050*/  IMAD R211, R4.reuse, R8, R211 ;  /* 0x0000000804d37224 */ /* 0x040fe200078e02d3 */
[C---:B------:R-:W-:Y:S01]  /*1060*/  LOP3.LUT R8, R3.reuse, 0xa, RZ, 0xfc, !PT ;  /* 0x0000000a03087812 */ /* 0x040fe200078efcff */
[----:B------:R-:W-:Y:S01]  /*1070*/  IMAD R213, R4, R7, R213 ;  /* 0x0000000704d57224 */ /* 0x000fe200078e02d5 */
[----:B------:R-:W-:Y:S01]  /*1080*/  LOP3.LUT R30, R3, 0xe0, RZ, 0xfc, !PT ;  /* 0x000000e0031e7812 */ /* 0x000fe200078efcff */
[----:B------:R-:W-:Y:S01]  /*1090*/  @!P6 IMAD.IADD R215, R215, 0x1, -R4 ;  /* 0x00000001d7d7e824 */ /* 0x000fe200078e0a04 */
[----:B------:R-:W-:Y:S01]  /*10a0*/  IABS R207, R8 ;  /* 0x0000000800cf7213 */ /* 0x000fe20000000000 */
[----:B------:R-:W-:Y:S01]  /*10b0*/  IMAD.HI.U32 R5, R6, R209, RZ ;  /* 0x000000d106057227 */ /* 0x000fe200078e00ff */
[----:B------:R-:W-:-:S02]  /*10c0*/  IABS R231, R28 ;  /* 0x0000001c00e77213 */ /* 0x000fc40000000000 */
[C---:B------:R-:W-:Y:S01]  /*10d0*/  ISETP.GT.U32.AND P6, PT, R4.reuse, R215, PT ;  /* 0x000000d70400720c */ /* 0x040fe20003fc4070 */
[--C-:B------:R-:W-:Y:S01]  /*10e0*/  @!P5 IMAD.IADD R219, R219, 0x1, -R4.reuse ;  /* 0x00000001dbdbd824 */ /* 0x100fe200078e0a04 */
[----:B------:R-:W-:Y:S01]  /*10f0*/  ISETP.GT.U32.AND P5, PT, R4, R213, PT ;  /* 0x000000d50400720c */ /* 0x000fe20003fa4070 */
[----:B------:R-:W-:Y:S01]  /*1100*/  IMAD.HI.U32 R7, R6, R207, RZ ;  /* 0x000000cf06077227 */ /* 0x000fe200078e00ff */
[C---:B------:R-:W-:Y:S02]  /*1110*/  LOP3.LUT R34, R3.reuse, 0xf2, RZ, 0xfc, !PT ;  /* 0x000000f203227812 */ /* 0x040fe400078efcff */
[C---:B------:R-:W-:Y:S01]  /*1120*/  LOP3.LUT R36, R3.reuse, 0xf4, RZ, 0xfc, !PT ;  /* 0x000000f403247812 */ /* 0x040fe200078efcff */
[----:B------:R-:W-:Y:S01]  /*1130*/  IMAD.MOV R5, RZ, RZ, -R5 ;  /* 0x000000ffff057224 */ /* 0x000fe200078e0a05 */
[----:B------:R-:W-:Y:S01]  /*1140*/  IABS R225, R34 ;  /* 0x0000002200e17213 */ /* 0x000fe20000000000 */
[----:B------:R-:W-:Y:S01]  /*1150*/  @!P4 IMAD.MOV R217, RZ, RZ, -R217 ;  /* 0x000000ffffd9c224 */ /* 0x000fe200078e0ad9 */
[C---:B------:R-:W-:Y:S01]  /*1160*/  ISETP.GE.AND P4, PT, R3.reuse, RZ, PT ;  /* 0x000000ff0300720c */ /* 0x040fe20003f86270 */
[----:B------:R-:W-:Y:S01]  /*1170*/  IMAD.MOV R7, RZ, RZ, -R7 ;  /* 0x000000ffff077224 */ /* 0x000fe200078e0a07 */
[----:B------:R-:W-:Y:S01]  /*1180*/  IABS R223, R36 ;  /* 0x0000002400df7213 */ /* 0x000fe20000000000 */
[C---:B------:R-:W-:Y:S01]  /*1190*/  IMAD R209, R4.reuse, R5, R209 ;  /* 0x0000000504d17224 */ /* 0x040fe200078e02d1 */
[C---:B------:R-:W-:Y:S01]  /*11a0*/  LOP3.LUT R32, R3.reuse, 0xf0, RZ, 0xfc, !PT ;  /* 0x000000f003207812 */ /* 0x040fe200078efcff */
[C---:B------:R-:W-:Y:S01]  /*11b0*/  IMAD R207, R4.reuse, R7, R207 ;  /* 0x0000000704cf7224 */ /* 0x040fe200078e02cf */
[----:B------:R-:W-:Y:S01]  /*11c0*/  LOP3.LUT R42, R3, 0xf6, RZ, 0xfc, !PT ;  /* 0x000000f6032a7812 */ /* 0x000fe200078efcff */
[--C-:B------:R-:W-:Y:S01]  /*11d0*/  @!P6 IMAD.IADD R215, R215, 0x1, -R4.reuse ;  /* 0x00000001d7d7e824 */ /* 0x100fe200078e0a04 */
[----:B------:R-:W-:Y:S01]  /*11e0*/  ISETP.GT.U32.AND P6, PT, R4, R209, PT ;  /* 0x000000d10400720c */ /* 0x000fe20003fc4070 */
[----:B------:R-:W-:Y:S01]  /*11f0*/  @!P3 IMAD.IADD R38, R38, 0x1, -R9 ;  /* 0x000000012626b824 */ /* 0x000fe200078e0a09 */
[----:B------:R-:W-:Y:S01]  /*1200*/  LOP3.LUT R9, R3, 0xc, RZ, 0xfc, !PT ;  /* 0x0000000c03097812 */ /* 0x000fe200078efcff */
[----:B------:R-:W-:Y:S01]  /*1210*/  @!P5 IMAD.IADD R213, R213, 0x1, -R4 ;  /* 0x00000001d5d5d824 */ /* 0x000fe200078e0a04 */
[----:B------:R-:W-:Y:S01]  /*1220*/  ISETP.GT.U32.AND P5, PT, R4, R207, PT ;  /* 0x000000cf0400720c */ /* 0x000fe20003fa4070 */
[----:B------:R-:W-:Y:S01]  /*1230*/  @!P4 IMAD.MOV R219, RZ, RZ, -R219 ;  /* 0x000000ffffdbc224 */ /* 0x000fe200078e0adb */
[----:B------:R-:W-:Y:S01]  /*1240*/  IABS R205, R9 ;  /* 0x0000000900cd7213 */ /* 0x000fe20000000000 */
[----:B------:R-:W-:Y:S01]  /*1250*/  @!P0 IMAD.MOV R215, RZ, RZ, -R215 ;  /* 0x000000ffffd78224 */ /* 0x000fe200078e0ad7 */
[----:B------:R-:W-:Y:S01]  /*1260*/  ISETP.GE.AND P3, PT, R10, RZ, PT ;  /* 0x000000ff0a00720c */ /* 0x000fe20003f66270 */
[----:B------:R-:W-:Y:S01]  /*1270*/  IMAD.HI.U32 R7, R6, R199, RZ ;  /* 0x000000c706077227 */ /* 0x000fe200078e00ff */
[----:B------:R-:W-:-:S02]  /*1280*/  ISETP.GT.U32.AND P4, PT, R4, R211, PT ;  /* 0x000000d30400720c */ /* 0x000fc40003f84070 */
[----:B------:R-:W-:Y:S01]  /*1290*/  LOP3.LUT R10, R3, 0xe, RZ, 0xfc, !PT ;  /* 0x0000000e030a7812 */ /* 0x000fe200078efcff */
[----:B------:R-:W-:Y:S01]  /*12a0*/  IMAD.HI.U32 R5, R6, R205, RZ ;  /* 0x000000cd06057227 */ /* 0x000fe200078e00ff */
[----:B------:R-:W-:Y:S02]  /*12b0*/  IABS R237, R32 ;  /* 0x0000002000ed7213 */ /* 0x000fe40000000000 */
[----:B------:R-:W-:Y:S01]  /*12c0*/  IABS R203, R10 ;  /* 0x0000000a00cb7213 */ /* 0x000fe20000000000 */
[--C-:B------:R-:W-:Y:S01]  /*12d0*/  @!P6 IMAD.IADD R209, R209, 0x1, -R4.reuse ;  /* 0x00000001d1d1e824 */ /* 0x100fe200078e0a04 */
[----:B------:R-:W-:Y:S01]  /*12e0*/  LOP3.LUT R44, R3, 0xf8, RZ, 0xfc, !PT ;  /* 0x000000f8032c7812 */ /* 0x000fe200078efcff */
[----:B------:R-:W-:Y:S01]  /*12f0*/  IMAD.MOV R5, RZ, RZ, -R5 ;  /* 0x000000ffff057224 */ /* 0x000fe200078e0a05 */
[----:B------:R-:W-:Y:S01]  /*1300*/  IABS R241, R42 ;  /* 0x0000002a00f17213 */ /* 0x000fe20000000000 */
[----:B------:R-:W-:Y:S01]  /*1310*/  @!P5 IMAD.IADD R207, R207, 0x1, -R4 ;  /* 0x00000001cfcfd824 */ /* 0x000fe200078e0a04 */
[C---:B------:R-:W-:Y:S01]  /*1320*/  ISETP.GT.U32.AND P5, PT, R4.reuse, R209, PT ;  /* 0x000000d10400720c */ /* 0x040fe20003fa4070 */
[----:B------:R-:W-:-:S02]  /*1330*/  IMAD R205, R4, R5, R205 ;  /* 0x0000000504cd7224 */ /* 0x000fc400078e02cd */
[----:B------:R-:W-:Y:S01]  /*1340*/  IMAD.HI.U32 R5, R6, R203, RZ ;  /* 0x000000cb06057227 */ /* 0x000fe200078e00ff */
[----:B------:R-:W-:-:S03]  /*1350*/  ISETP.GT.U32.AND P0, PT, R4, R207, PT ;  /* 0x000000cf0400720c */ /* 0x000fc60003f04070 */
[--C-:B------:R-:W-:Y:S01]  /*1360*/  @!P4 IMAD.IADD R211, R211, 0x1, -R4.reuse ;  /* 0x00000001d3d3c824 */ /* 0x100fe200078e0a04 */
[C---:B------:R-:W-:Y:S01]  /*1370*/  ISETP.GT.U32.AND P4, PT, R4.reuse, R213, PT ;  /* 0x000000d50400720c */ /* 0x040fe20003f84070 */
[----:B------:R-:W-:Y:S02]  /*1380*/  IMAD.MOV R5, RZ, RZ, -R5 ;  /* 0x000000ffff057224 */ /* 0x000fe400078e0a05 */
[----:B------:R-:W-:Y:S01]  /*1390*/  IMAD.MOV R7, RZ, RZ, -R7 ;  /* 0x000000ffff077224 */ /* 0x000fe200078e0a07 */
[C---:B------:R-:W-:Y:S01]  /*13a0*/  ISETP.GT.U32.AND P6, PT, R4.reuse, R211, PT ;  /* 0x000000d30400720c */ /* 0x040fe20003fc4070 */
[----:B------:R-:W-:Y:S02]  /*13b0*/  IMAD R203, R4, R5, R203 ;  /* 0x0000000504cb7224 */ /* 0x000fe400078e02cb */
[----:B------:R-:W-:Y:S02]  /*13c0*/  @!P5 IMAD.IADD R209, R209, 0x1, -R4 ;  /* 0x00000001d1d1d824 */ /* 0x000fe400078e0a04 */
[----:B------:R-:W-:Y:S01]  /*13d0*/  IMAD.HI.U32 R5, R6, R201, RZ ;  /* 0x000000c906057227 */ /* 0x000fe200078e00ff */
[----:B------:R-:W-:-:S03]  /*13e0*/  ISETP.GT.U32.AND P5, PT, R4, R203, PT ;  /* 0x000000cb0400720c */ /* 0x000fc60003fa4070 */
[----:B------:R-:W-:Y:S02]  /*13f0*/  IMAD.MOV R5, RZ, RZ, -R5 ;  /* 0x000000ffff057224 */ /* 0x000fe400078e0a05 */
[--C-:B------:R-:W-:Y:S01]  /*1400*/  @!P4 IMAD.IADD R213, R213, 0x1, -R4.reuse ;  /* 0x00000001d5d5c824 */ /* 0x100fe200078e0a04 */
[----:B------:R-:W-:Y:S01]  /*1410*/  ISETP.GT.U32.AND P4, PT, R4, R205, PT ;  /* 0x000000cd0400720c */ /* 0x000fe20003f84070 */
[--C-:B------:R-:W-:Y:S01]  /*1420*/  @!P6 IMAD.IADD R211, R211, 0x1, -R4.reuse ;  /* 0x00000001d3d3e824 */ /* 0x100fe200078e0a04 */
[----:B------:R-:W-:Y:S01]  /*1430*/  ISETP.GE.AND P6, PT, R8, RZ, PT ;  /* 0x000000ff0800720c */ /* 0x000fe20003fc6270 */
[C---:B------:R-:W-:Y:S01]  /*1440*/  IMAD R201, R4.reuse, R5, R201 ;  /* 0x0000000504c97224 */ /* 0x040fe200078e02c9 */
[----:B------:R-:W-:Y:S01]  /*1450*/  LOP3.LUT R8, R3, 0x14, RZ, 0xfc, !PT ;  /* 0x0000001403087812 */ /* 0x000fe200078efcff */
[--C-:B------:R-:W-:Y:S01]  /*1460*/  @!P0 IMAD.IADD R207, R207, 0x1, -R4.reuse ;  /* 0x00000001cfcf8824 */ /* 0x100fe200078e0a04 */
[----:B------:R-:W-:Y:S01]  /*1470*/  ISETP.GE.AND P0, PT, R9, RZ, PT ;  /* 0x000000ff0900720c */ /* 0x000fe20003f06270 */
[----:B------:R-:W-:Y:S01]  /*1480*/  @!P5 IMAD.IADD R203, R203, 0x1, -R4 ;  /* 0x00000001cbcbd824 */ /* 0x000fe200078e0a04 */
[----:B------:R-:W-:Y:S01]  /*1490*/  IABS R197, R8 ;  /* 0x0000000800c57213 */ /* 0x000fe20000000000 */
[C---:B------:R-:W-:Y:S01]  /*14a0*/  IMAD R199, R4.reuse, R7, R199 ;  /* 0x0000000704c77224 */ /* 0x040fe200078e02c7 */
[----:B------:R-:W-:Y:S01]  /*14b0*/  LOP3.LUT R9, R3, 0x16, RZ, 0xfc, !PT ;  /* 0x0000001603097812 */ /* 0x000fe200078efcff */
[----:B------:R-:W-:Y:S01]  /*14c0*/  @!P1 IMAD.MOV R213, RZ, RZ, -R213 ;  /* 0x000000ffffd59224 */ /* 0x000fe200078e0ad5 */
[----:B------:R-:W-:Y:S01]  /*14d0*/  ISETP.GT.U32.AND P5, PT, R4, R203, PT ;  /* 0x000000cb0400720c */ /* 0x000fe20003fa4070 */
[----:B------:R-:W-:Y:S01]  /*14e0*/  IMAD.HI.U32 R5, R6, R197, RZ ;  /* 0x000000c506057227 */ /* 0x000fe200078e00ff */
[----:B------:R-:W-:-:S03]  /*14f0*/  IABS R195, R9 ;  /* 0x0000000900c37213 */ /* 0x000fc60000000000 */
[----:B------:R-:W-:Y:S02]  /*1500*/  IMAD.MOV R5, RZ, RZ, -R5 ;  /* 0x000000ffff057224 */ /* 0x000fe400078e0a05 */
[--C-:B------:R-:W-:Y:S01]  /*1510*/  @!P4 IMAD.IADD R205, R205, 0x1, -R4.reuse ;  /* 0x00000001cdcdc824 */ /* 0x100fe200078e0a04 */
[----:B------:R-:W-:Y:S01]  /*1520*/  ISETP.GE.AND P4, PT, R10, RZ, PT ;  /* 0x000000ff0a00720c */ /* 0x000fe20003f86270 */
[C---:B------:R-:W-:Y:S01]  /*1530*/  IMAD R197, R4.reuse, R5, R197 ;  /* 0x0000000504c57224 */ /* 0x040fe200078e02c5 */
[----:B------:R-:W-:Y:S01]  /*1540*/  LOP3.LUT R10, R3, 0x18, RZ, 0xfc, !PT ;  /* 0x00000018030a7812 */ /* 0x000fe200078efcff */
[----:B------:R-:W-:Y:S01]  /*1550*/  @!P6 IMAD.MOV R207, RZ, RZ, -R207 ;  /* 0x000000ffffcfe224 */ /* 0x000fe200078e0acf */
[C---:B------:R-:W-:Y:S01]  /*1560*/  ISETP.GT.U32.AND P1, PT, R4.reuse, R205, PT ;  /* 0x000000cd0400720c */ /* 0x040fe20003f24070 */
[----:B------:R-:W-:Y:S01]  /*1570*/  @!P5 IMAD.IADD R203, R203, 0x1, -R4 ;  /* 0x00000001cbcbd824 */ /* 0x000fe200078e0a04 */
[C---:B------:R-:W-:Y:S01]  /*1580*/  ISETP.GT.U32.AND P5, PT, R4.reuse, R197, PT ;  /* 0x000000c50400720c */ /* 0x040fe20003fa4070 */
[----:B------:R-:W-:Y:S01]  /*1590*/  @!P3 IMAD.MOV R211, RZ, RZ, -R211 ;  /* 0x000000ffffd3b224 */ /* 0x000fe200078e0ad3 */
[----:B------:R-:W-:Y:S01]  /*15a0*/  ISETP.GT.U32.AND P6, PT, R4, R199, PT ;  /* 0x000000c70400720c */ /* 0x000fe20003fc4070 */
[----:B------:R-:W-:Y:S01]  /*15b0*/  IMAD.HI.U32 R5, R6, R195, RZ ;  /* 0x000000c306057227 */ /* 0x000fe200078e00ff */
[----:B------:R-:W-:-:S02]  /*15c0*/  IABS R193, R10 ;  /* 0x0000000a00c17213 */ /* 0x000fc40000000000 */
[----:B------:R-:W-:Y:S01]  /*15d0*/  ISETP.GT.U32.AND P3, PT, R4, R201, PT ;  /* 0x000000c90400720c */ /* 0x000fe20003f64070 */
[----:B------:R-:W-:Y:S02]  /*15e0*/  IMAD.MOV R7, RZ, RZ, -R5 ;  /* 0x000000ffff077224 */ /* 0x000fe400078e0a05 */
[----:B------:R-:W-:-:S04]  /*15f0*/  IMAD.HI.U32 R5, R6, R193, RZ ;  /* 0x000000c106057227 */ /* 0x000fc800078e00ff */
[--C-:B------:R-:W-:Y:S02]  /*1600*/  @!P5 IMAD.IADD R197, R197, 0x1, -R4.reuse ;  /* 0x00000001c5c5d824 */ /* 0x100fe400078e0a04 */
[--C-:B------:R-:W-:Y:S01]  /*1610*/  @!P1 IMAD.IADD R205, R205, 0x1, -R4.reuse ;  /* 0x00000001cdcd9824 */ /* 0x100fe200078e0a04 */
[----:B------:R-:W-:Y:S01]  /*1620*/  ISETP.GE.AND P1, PT, R12, RZ, PT ;  /* 0x000000ff0c00720c */ /* 0x000fe20003f26270 */
[--C-:B------:R-:W-:Y:S01]  /*1630*/  @!P6 IMAD.IADD R199, R199, 0x1, -R4.reuse ;  /* 0x00000001c7c7e824 */ /* 0x100fe200078e0a04 */
[C---:B------:R-:W-:Y:S01]  /*1640*/  ISETP.GT.U32.AND P5, PT, R4.reuse, R197, PT ;  /* 0x000000c50400720c */ /* 0x040fe20003fa4070 */
[----:B------:R-:W-:Y:S01]  /*1650*/  IMAD.MOV R5, RZ, RZ, -R5 ;  /* 0x000000ffff057224 */ /* 0x000fe200078e0a05 */
[----:B------:R-:W-:Y:S01]  /*1660*/  LOP3.LUT R12, R3, 0x4a, RZ, 0xfc, !PT ;  /* 0x0000004a030c7812 */ /* 0x000fe200078efcff */
[----:B------:R-:W-:Y:S01]  /*1670*/  @!P0 IMAD.MOV R205, RZ, RZ, -R205 ;  /* 0x000000ffffcd8224 */ /* 0x000fe200078e0acd */
[C---:B------:R-:W-:Y:S01]  /*1680*/  ISETP.GT.U32.AND P0, PT, R4.reuse, R199, PT ;  /* 0x000000c70400720c */ /* 0x040fe20003f04070 */
[----:B------:R-:W-:Y:S01]  /*1690*/  IMAD R193, R4, R5, R193 ;  /* 0x0000000504c17224 */ /* 0x000fe200078e02c1 */
[----:B------:R-:W-:Y:S01]  /*16a0*/  IABS R139, R12 ;  /* 0x0000000c008b7213 */ /* 0x000fe20000000000 */
[--C-:B------:R-:W-:Y:S01]  /*16b0*/  @!P3 IMAD.IADD R201, R201, 0x1, -R4.reuse ;  /* 0x00000001c9c9b824 */ /* 0x100fe200078e0a04 */
[----:B------:R-:W-:Y:S01]  /*16c0*/  ISETP.GE.AND P3, PT, R8, RZ, PT ;  /* 0x000000ff0800720c */ /* 0x000fe20003f66270 */
[----:B------:R-:W-:Y:S01]  /*16d0*/  @!P2 IMAD.MOV R209, RZ, RZ, -R209 ;  /* 0x000000ffffd1a224 */ /* 0x000fe200078e0ad1 */
[----:B------:R-:W-:Y:S01]  /*16e0*/  LOP3.LUT R8, R3, 0x1a, RZ, 0xfc, !PT ;  /* 0x0000001a03087812 */ /* 0x000fe200078efcff */
[C---:B------:R-:W-:Y:S01]  /*16f0*/  IMAD R195, R4.reuse, R7, R195 ;  /* 0x0000000704c37224 */ /* 0x040fe200078e02c3 */
[----:B------:R-:W-:Y:S01]  /*1700*/  ISETP.GE.AND P2, PT, R11, RZ, PT ;  /* 0x000000ff0b00720c */ /* 0x000fe20003f46270 */
[--C-:B------:R-:W-:Y:S01]  /*1710*/  @!P5 IMAD.IADD R197, R197, 0x1, -R4.reuse ;  /* 0x00000001c5c5d824 */ /* 0x100fe200078e0a04 */
[C---:B------:R-:W-:Y:S01]  /*1720*/  ISETP.GT.U32.AND P5, PT, R4.reuse, R193, PT ;  /* 0x000000c10400720c */ /* 0x040fe20003fa4070 */
[----:B------:R-:W-:Y:S01]  /*1730*/  @!P4 IMAD.MOV R203, RZ, RZ, -R203 ;  /* 0x000000ffffcbc224 */ /* 0x000fe200078e0acb */
[----:B------:R-:W-:Y:S01]  /*1740*/  ISETP.GT.U32.AND P6, PT, R4, R201, PT ;  /* 0x000000c90400720c */ /* 0x000fe20003fc4070 */
[----:B------:R-:W-:Y:S01]  /*1750*/  @!P0 IMAD.IADD R199, R199, 0x1, -R4 ;  /* 0x00000001c7c78824 */ /* 0x000fe200078e0a04 */
[----:B------:R-:W-:Y:S01]  /*1760*/  LOP3.LUT R11, R3, 0x1c, RZ, 0xfc, !PT ;  /* 0x0000001c030b7812 */ /* 0x000fe200078efcff */
[----:B------:R-:W-:Y:S01]  /*1770*/  IMAD.MOV.U32 R234, RZ, RZ, R2 ;  /* 0x000000ffffea7224 */ /* 0x000fe200078e0002 */
[----:B------:R-:W-:Y:S01]  /*1780*/  IABS R191, R8 ;  /* 0x0000000800bf7213 */ /* 0x000fe20000000000 */
[----:B------:R-:W-:Y:S01]  /*1790*/  @!P3 IMAD.MOV R197, RZ, RZ, -R197 ;  /* 0x000000ffffc5b224 */ /* 0x000fe200078e0ac5 */
[----:B------:R-:W-:Y:S01]  /*17a0*/  IABS R189, R11 ;  /* 0x0000000b00bd7213 */ /* 0x000fe20000000000 */
[----:B------:R-:W-:Y:S01]  /*17b0*/  @!P1 IMAD.MOV R199, RZ, RZ, -R199 ;  /* 0x000000ffffc79224 */ /* 0x000fe200078e0ac7 */
[----:B------:R-:W-:Y:S01]  /*17c0*/  ISETP.GE.AND P0, PT, R9, RZ, PT ;  /* 0x000000ff0900720c */ /* 0x000fe20003f06270 */
[----:B------:R-:W-:Y:S01]  /*17d0*/  IMAD.HI.U32 R5, R6, R191, RZ ;  /* 0x000000bf06057227 */ /* 0x000fe200078e00ff */
[----:B------:R-:W-:-:S02]  /*17e0*/  LOP3.LUT R9, R3, 0x1e, RZ, 0xfc, !PT ;  /* 0x0000001e03097812 */ /* 0x000fc400078efcff */
[----:B------:R-:W-:Y:S01]  /*17f0*/  ISETP.GE.AND P1, PT, R8, RZ, PT ;  /* 0x000000ff0800720c */ /* 0x000fe20003f26270 */
[----:B------:R-:W-:Y:S01]  /*1800*/  IMAD.HI.U32 R7, R6, R189, RZ ;  /* 0x000000bd06077227 */ /* 0x000fe200078e00ff */
[----:B------:R-:W-:Y:S02]  /*1810*/  IABS R187, R9 ;  /* 0x0000000900bb7213 */ /* 0x000fe40000000000 */
[----:B------:R-:W-:Y:S01]  /*1820*/  LOP3.LUT R8, R3, 0x24, RZ, 0xfc, !PT ;  /* 0x0000002403087812 */ /* 0x000fe200078efcff */
[----:B------:R-:W-:Y:S02]  /*1830*/  IMAD.MOV R5, RZ, RZ, -R5 ;  /* 0x000000ffff057224 */ /* 0x000fe400078e0a05 */
[--C-:B------:R-:W-:Y:S01]  /*1840*/  @!P5 IMAD.IADD R193, R193, 0x1, -R4.reuse ;  /* 0x00000001c1c1d824 */ /* 0x100fe200078e0a04 */
[----:B------:R-:W-:Y:S01]  /*1850*/  IABS R181, R8 ;  /* 0x0000000800b57213 */ /* 0x000fe20000000000 */
[----:B------:R-:W-:Y:S01]  /*1860*/  @!P6 IMAD.IADD R201, R201, 0x1, -R4 ;  /* 0x00000001c9c9e824 */ /* 0x000fe200078e0a04 */
[C---:B------:R-:W-:Y:S01]  /*1870*/  ISETP.GT.U32.AND P6, PT, R4.reuse, R195, PT ;  /* 0x000000c30400720c */ /* 0x040fe20003fc4070 */
[----:B------:R-:W-:Y:S01]  /*1880*/  IMAD.MOV R7, RZ, RZ, -R7 ;  /* 0x000000ffff077224 */ /* 0x000fe200078e0a07 */
[C---:B------:R-:W-:Y:S01]  /*1890*/  ISETP.GT.U32.AND P4, PT, R4.reuse, R193, PT ;  /* 0x000000c10400720c */ /* 0x040fe20003f84070 */
[----:B------:R-:W-:-:S02]  /*18a0*/  IMAD R191, R4, R5, R191 ;  /* 0x0000000504bf7224 */ /* 0x000fc400078e02bf */
[----:B------:R-:W-:Y:S01]  /*18b0*/  IMAD R189, R4, R7, R189 ;  /* 0x0000000704bd7224 */ /* 0x000fe200078e02bd */
[----:B------:R-:W-:Y:S01]  /*18c0*/  LOP3.LUT R7, R3, 0x22, RZ, 0xfc, !PT ;  /* 0x0000002203077812 */ /* 0x000fe200078efcff */
[----:B------:R-:W-:-:S03]  /*18d0*/  IMAD.HI.U32 R5, R6, R187, RZ ;  /* 0x000000bb06057227 */ /* 0x000fc600078e00ff */
[C---:B------:R-:W-:Y:S01]  /*18e0*/  ISETP.GT.U32.AND P3, PT, R4.reuse, R189, PT ;  /* 0x000000bd0400720c */ /* 0x040fe20003f64070 */
[----:B------:R-:W-:Y:S01]  /*18f0*/  @!P2 IMAD.MOV R201, RZ, RZ, -R201 ;  /* 0x000000ffffc9a224 */ /* 0x000fe200078e0ac9 */
[----:B------:R-:W-:Y:S01]  /*1900*/  ISETP.GT.U32.AND P2, PT, R4, R191, PT ;  /* 0x000000bf0400720c */ /* 0x000fe20003f44070 */
[----:B------:R-:W-:Y:S01]  /*1910*/  IMAD.MOV R5, RZ, RZ, -R5 ;  /* 0x000000ffff057224 */ /* 0x000fe200078e0a05 */
[----:B------:R-:W-:Y:S01]  /*1920*/  IABS R183, R7 ;  /* 0x0000000700b77213 */ /* 0x000fe20000000000 */
[--C-:B------:R-:W-:Y:S01]  /*1930*/  @!P6 IMAD.IADD R195, R195, 0x1, -R4.reuse ;  /* 0x00000001c3c3e824 */ /* 0x100fe200078e0a04 */
[----:B------:R-:W-:Y:S01]  /*1940*/  ISETP.GE.AND P6, PT, R10, RZ, PT ;  /* 0x000000ff0a00720c */ /* 0x000fe20003fc6270 */
[C---:B------:R-:W-:Y:S01]  /*1950*/  IMAD R187, R4.reuse, R5, R187 ;  /* 0x0000000504bb7224 */ /* 0x040fe200078e02bb */
[----:B------:R-:W-:Y:S01]  /*1960*/  LOP3.LUT R10, R3, 0x20, RZ, 0xfc, !PT ;  /* 0x00000020030a7812 */ /* 0x000fe200078efcff */
[----:B------:R-:W-:Y:S01]  /*1970*/  @!P4 IMAD.IADD R193, R193, 0x1, -R4 ;  /* 0x00000001c1c1c824 */ /* 0x000fe200078e0a04 */
[----:B------:R-:W-:-:S02]  /*1980*/  ISETP.GT.U32.AND P5, PT, R4, R195, PT ;  /* 0x000000c30400720c */ /* 0x000fc40003fa4070 */
[----:B------:R-:W-:Y:S01]  /*1990*/  ISETP.GT.U32.AND P4, PT, R4, R187, PT ;  /* 0x000000bb0400720c */ /* 0x000fe20003f84070 */
[--C-:B------:R-:W-:Y:S01]  /*19a0*/  @!P3 IMAD.IADD R189, R189, 0x1, -R4.reuse ;  /* 0x00000001bdbdb824 */ /* 0x100fe200078e0a04 */
[----:B------:R-:W-:Y:S01]  /*19b0*/  IABS R185, R10 ;  /* 0x0000000a00b97213 */ /* 0x000fe20000000000 */
[----:B------:R-:W-:Y:S01]  /*19c0*/  @!P2 IMAD.IADD R191, R191, 0x1, -R4 ;  /* 0x00000001bfbfa824 */ /* 0x000fe200078e0a04 */
[----:B------:R-:W-:Y:S02]  /*19d0*/  ISETP.GE.AND P2, PT, R9, RZ, PT ;  /* 0x000000ff0900720c */ /* 0x000fe40003f46270 */
[----:B------:R-:W-:Y:S01]  /*19e0*/  LOP3.LUT R9, R3, 0x26, RZ, 0xfc, !PT ;  /* 0x0000002603097812 */ /* 0x000fe200078efcff */
[----:B------:R-:W-:Y:S01]  /*19f0*/  IMAD.HI.U32 R5, R6, R185, RZ ;  /* 0x000000b906057227 */ /* 0x000fe200078e00ff */
[----:B------:R-:W-:Y:S02]  /*1a00*/  ISETP.GT.U32.AND P3, PT, R4, R191, PT ;  /* 0x000000bf0400720c */ /* 0x000fe40003f64070 */
[----:B------:R-:W-:Y:S01]  /*1a10*/  IABS R179, R9 ;  /* 0x0000000900b37213 */ /* 0x000fe20000000000 */
[----:B------:R-:W-:-:S02]  /*1a20*/  IMAD.MOV R5, RZ, RZ, -R5 ;  /* 0x000000ffff057224 */ /* 0x000fc400078e0a05 */
[----:B------:R-:W-:Y:S02]  /*1a30*/  @!P4 IMAD.IADD R187, R187, 0x1, -R4 ;  /* 0x00000001bbbbc824 */ /* 0x000fe400078e0a04 */
[----:B------:R-:W-:Y:S02]  /*1a40*/  IMAD R185, R4, R5, R185 ;  /* 0x0000000504b97224 */ /* 0x000fe400078e02b9 */
[----:B------:R-:W-:Y:S01]  /*1a50*/  IMAD.HI.U32 R5, R6, R183, RZ ;  /* 0x000000b706057227 */ /* 0x000fe200078e00ff */
[----:B------:R-:W-:-:S03]  /*1a60*/  ISETP.GT.U32.AND P4, PT, R4, R187, PT ;  /* 0x000000bb0400720c */ /* 0x000fc60003f84070 */
[--C-:B------:R-:W-:Y:S01]  /*1a70*/  @!P3 IMAD.IADD R191, R191, 0x1, -R4.reuse ;  /* 0x00000001bfbfb824 */ /* 0x100fe200078e0a04 */
[C---:B------:R-:W-:Y:S01]  /*1a80*/  ISETP.GT.U32.AND P3, PT, R4.reuse, R185, PT ;  /* 0x000000b90400720c */ /* 0x040fe20003f64070 */
[--C-:B------:R-:W-:Y:S01]  /*1a90*/  @!P5 IMAD.IADD R195, R195, 0x1, -R4.reuse ;  /* 0x00000001c3c3d824 */ /* 0x100fe200078e0a04 */
[----:B------:R-:W-:Y:S01]  /*1aa0*/  ISETP.GE.AND P5, PT, R11, RZ, PT ;  /* 0x000000ff0b00720c */ /* 0x000fe20003fa6270 */
[----:B------:R-:W-:Y:S01]  /*1ab0*/  IMAD.MOV R5, RZ, RZ, -R5 ;  /* 0x000000ffff057224 */ /* 0x000fe200078e0a05 */
[----:B------:R-:W-:Y:S01]  /*1ac0*/  LOP3.LUT R11, R3, 0x36, RZ, 0xfc, !PT ;  /* 0x00000036030b7812 */ /* 0x000fe200078efcff */
[----:B------:R-:W-:Y:S01]  /*1ad0*/  @!P0 IMAD.MOV R195, RZ, RZ, -R195 ;  /* 0x000000ffffc38224 */ /* 0x000fe200078e0ac3 */
[C---:B------:R-:W-:Y:S01]  /*1ae0*/  ISETP.GT.U32.AND P0, PT, R4.reuse, R189, PT ;  /* 0x000000bd0400720c */ /* 0x040fe20003f04070 */
[----:B------:R-:W-:Y:S01]  /*1af0*/  IMAD R183, R4, R5, R183 ;  /* 0x0000000504b77224 */ /* 0x000fe200078e02b7 */
[----:B------:R-:W-:Y:S01]  /*1b00*/  IABS R163, R11 ;  /* 0x0000000b00a37213 */ /* 0x000fe20000000000 */
[----:B------:R-:W-:-:S02]  /*1b10*/  @!P4 IMAD.IADD R187, R187, 0x1, -R4 ;  /* 0x00000001bbbbc824 */ /* 0x000fc400078e0a04 */
[----:B------:R-:W-:Y:S01]  /*1b20*/  @!P6 IMAD.MOV R193, RZ, RZ, -R193 ;  /* 0x000000ffffc1e224 */ /* 0x000fe200078e0ac1 */
[----:B------:R-:W-:Y:S01]  /*1b30*/  ISETP.GT.U32.AND P4, PT, R4, R183, PT ;  /* 0x000000b70400720c */ /* 0x000fe20003f84070 */
[----:B------:R-:W-:Y:S01]  /*1b40*/  IMAD.HI.U32 R5, R6, R181, RZ ;  /* 0x000000b506057227 */ /* 0x000fe200078e00ff */
[----:B------:R-:W-:Y:S02]  /*1b50*/  ISETP.GE.AND P6, PT, R10, RZ, PT ;  /* 0x000000ff0a00720c */ /* 0x000fe40003fc6270 */
[----:B------:R-:W-:Y:S01]  /*1b60*/  LOP3.LUT R10, R3, 0x28, RZ, 0xfc, !PT ;  /* 0x00000028030a7812 */ /* 0x000fe200078efcff */
[--C-:B------:R-:W-:Y:S01]  /*1b70*/  @!P3 IMAD.IADD R185, R185, 0x1, -R4.reuse ;  /* 0x00000001b9b9b824 */ /* 0x100fe200078e0a04 */
[----:B------:R-:W-:Y:S01]  /*1b80*/  ISETP.GE.AND P3, PT, R8, RZ, PT ;  /* 0x000000ff0800720c */ /* 0x000fe20003f66270 */
[----:B------:R-:W-:Y:S01]  /*1b90*/  IMAD.MOV R5, RZ, RZ, -R5 ;  /* 0x000000ffff057224 */ /* 0x000fe200078e0a05 */
[----:B------:R-:W-:Y:S01]  /*1ba0*/  IABS R177, R10 ;  /* 0x0000000a00b17213 */ /* 0x000fe20000000000 */
[----:B------:R-:W-:Y:S01]  /*1bb0*/  @!P1 IMAD.MOV R191, RZ, RZ, -R191 ;  /* 0x000000ffffbf9224 */ /* 0x000fe200078e0abf */
[C---:B------:R-:W-:Y:S01]  /*1bc0*/  ISETP.GT.U32.AND P1, PT, R4.reuse, R185, PT ;  /* 0x000000b90400720c */ /* 0x040fe20003f24070 */
[----:B------:R-:W-:Y:S01]  /*1bd0*/  @!P0 IMAD.IADD R189, R189, 0x1, -R4 ;  /* 0x00000001bdbd8824 */ /* 0x000fe200078e0a04 */
[----:B------:R-:W-:Y:S01]  /*1be0*/  ISETP.GE.AND P0, PT, R7, RZ, PT ;  /* 0x000000ff0700720c */ /* 0x000fe20003f06270 */
[----:B------:R-:W-:Y:S01]  /*1bf0*/  IMAD R181, R4, R5, R181 ;  /* 0x0000000504b57224 */ /* 0x000fe200078e02b5 */
[----:B------:R-:W-:Y:S01]  /*1c00*/  LOP3.LUT R8, R3, 0x2a, RZ, 0xfc, !PT ;  /* 0x0000002a03087812 */ /* 0x000fe200078efcff */
[----:B------:R-:W-:-:S03]  /*1c10*/  IMAD.HI.U32 R7, R6, R177, RZ ;  /* 0x000000b106077227 */ /* 0x000fc600078e00ff */
[----:B------:R-:W-:Y:S01]  /*1c20*/  IABS R175, R8 ;  /* 0x0000000800af7213 */ /* 0x000fe20000000000 */
[----:B------:R-:W-:Y:S02]  /*1c30*/  @!P4 IMAD.IADD R183, R183, 0x1, -R4 ;  /* 0x00000001b7b7c824 */ /* 0x000fe400078e0a04 */
[----:B------:R-:W-:Y:S01]  /*1c40*/  @!P5 IMAD.MOV R189, RZ, RZ, -R189 ;  /* 0x000000ffffbdd224 */ /* 0x000fe200078e0abd */
[C---:B------:R-:W-:Y:S01]  /*1c50*/  ISETP.GT.U32.AND P5, PT, R4.reuse, R181, PT ;  /* 0x000000b50400720c */ /* 0x040fe20003fa4070 */
[----:B------:R-:W-:Y:S01]  /*1c60*/  IMAD.MOV R7, RZ, RZ, -R7 ;  /* 0x000000ffff077224 */ /* 0x000fe200078e0a07 */
[----:B------:R-:W-:Y:S01]  /*1c70*/  ISETP.GT.U32.AND P4, PT, R4, R183, PT ;  /* 0x000000b70400720c */ /* 0x000fe20003f84070 */
[----:B------:R-:W-:-:S04]  /*1c80*/  IMAD.HI.U32 R5, R6, R179, RZ ;  /* 0x000000b306057227 */ /* 0x000fc800078e00ff */
[--C-:B------:R-:W-:Y:S01]  /*1c90*/  @!P1 IMAD.IADD R185, R185, 0x1, -R4.reuse ;  /* 0x00000001b9b99824 */ /* 0x100fe200078e0a04 */
[----:B------:R-:W-:Y:S01]  /*1ca0*/  ISETP.GE.AND P1, PT, R10, RZ, PT ;  /* 0x000000ff0a00720c */ /* 0x000fe20003f26270 */
[C---:B------:R-:W-:Y:S01]  /*1cb0*/  IMAD R177, R4.reuse, R7, R177 ;  /* 0x0000000704b17224 */ /* 0x040fe200078e02b1 */
[C---:B------:R-:W-:Y:S01]  /*1cc0*/  LOP3.LUT R7, R3.reuse, 0x2c, RZ, 0xfc, !PT ;  /* 0x0000002c03077812 */ /* 0x040fe200078efcff */
[----:B------:R-:W-:Y:S01]  /*1cd0*/  IMAD.MOV R5, RZ, RZ, -R5 ;  /* 0x000000ffff057224 */ /* 0x000fe200078e0a05 */
[----:B------:R-:W-:Y:S01]  /*1ce0*/  LOP3.LUT R10, R3, 0x34, RZ, 0xfc, !PT ;  /* 0x00000034030a7812 */ /* 0x000fe200078efcff */
[----:B------:R-:W-:Y:S01]  /*1cf0*/  @!P6 IMAD.MOV R185, RZ, RZ, -R185 ;  /* 0x000000ffffb9e224 */ /* 0x000fe200078e0ab9 */
[C---:B------:R-:W-:Y:S01]  /*1d00*/  ISETP.GT.U32.AND P6, PT, R4.reuse, R177, PT ;  /* 0x000000b10400720c */ /* 0x040fe20003fc4070 */
[C---:B------:R-:W-:Y:S01]  /*1d10*/  IMAD R179, R4.reuse, R5, R179 ;  /* 0x0000000504b37224 */ /* 0x040fe200078e02b3 */
[----:B------:R-:W-:Y:S01]  /*1d20*/  IABS R173, R7 ;  /* 0x0000000700ad7213 */ /* 0x000fe20000000000 */
[--C-:B------:R-:W-:Y:S01]  /*1d30*/  @!P5 IMAD.IADD R181, R181, 0x1, -R4.reuse ;  /* 0x00000001b5b5d824 */ /* 0x100fe200078e0a04 */
[----:B------:R-:W-:Y:S01]  /*1d40*/  IABS R165, R10 ;  /* 0x0000000a00a57213 */ /* 0x000fe20000000000 */
[----:B------:R-:W-:Y:S01]  /*1d50*/  @!P4 IMAD.IADD R183, R183, 0x1, -R4 ;  /* 0x00000001b7b7c824 */ /* 0x000fe200078e0a04 */
[C---:B------:R-:W-:Y:S01]  /*1d60*/  ISETP.GT.U32.AND P4, PT, R4.reuse, R179, PT ;  /* 0x000000b30400720c */ /* 0x040fe20003f84070 */
[----:B------:R-:W-:Y:S01]  /*1d70*/  @!P2 IMAD.MOV R187, RZ, RZ, -R187 ;  /* 0x000000ffffbba224 */ /* 0x000fe200078e0abb */
[----:B------:R-:W-:Y:S01]  /*1d80*/  ISETP.GT.U32.AND P5, PT, R4, R181, PT ;  /* 0x000000b50400720c */ /* 0x000fe20003fa4070 */
[----:B------:R-:W-:Y:S01]  /*1d90*/  IMAD.HI.U32 R5, R6, R175, RZ ;  /* 0x000000af06057227 */ /* 0x000fe200078e00ff */
[----:B------:R-:W-:-:S02]  /*1da0*/  ISETP.GE.AND P2, PT, R9, RZ, PT ;  /* 0x000000ff0900720c */ /* 0x000fc40003f46270 */
[----:B------:R-:W-:Y:S01]  /*1db0*/  LOP3.LUT R9, R3, 0x2e, RZ, 0xfc, !PT ;  /* 0x0000002e03097812 */ /* 0x000fe200078efcff */
[--C-:B------:R-:W-:Y:S02]  /*1dc0*/  @!P6 IMAD.IADD R177, R177, 0x1, -R4.reuse ;  /* 0x00000001b1b1e824 */ /* 0x100fe400078e0a04 */
[----:B------:R-:W-:Y:S01]  /*1dd0*/  @!P0 IMAD.MOV R183, RZ, RZ, -R183 ;  /* 0x000000ffffb78224 */ /* 0x000fe200078e0ab7 */
[----:B------:R-:W-:Y:S02]  /*1de0*/  IABS R171, R9 ;  /* 0x0000000900ab7213 */ /* 0x000fe40000000000 */
[----:B------:R-:W-:Y:S01]  /*1df0*/  ISETP.GT.U32.AND P6, PT, R4, R177, PT ;  /* 0x000000b10400720c */ /* 0x000fe20003fc4070 */
[--C-:B------:R-:W-:Y:S01]  /*1e00*/  @!P4 IMAD.IADD R179, R179, 0x1, -R4.reuse ;  /* 0x00000001b3b3c824 */ /* 0x100fe200078e0a04 */
[----:B------:R-:W-:Y:S01]  /*1e10*/  ISETP.GE.AND P0, PT, R8, RZ, PT ;  /* 0x000000ff0800720c */ /* 0x000fe20003f06270 */
[----:B------:R-:W-:Y:S01]  /*1e20*/  @!P5 IMAD.IADD R181, R181, 0x1, -R4 ;  /* 0x00000001b5b5d824 */ /* 0x000fe200078e0a04 */
[----:B------:R-:W-:Y:S01]  /*1e30*/  ISETP.GE.AND P5, PT, R7, RZ, PT ;  /* 0x000000ff0700720c */ /* 0x000fe20003fa6270 */
[----:B------:R-:W-:Y:S01]  /*1e40*/  IMAD.HI.U32 R7, R6, R171, RZ ;  /* 0x000000ab06077227 */ /* 0x000fe200078e00ff */
[----:B------:R-:W-:-:S03]  /*1e50*/  ISETP.GT.U32.AND P4, PT, R4, R179, PT ;  /* 0x000000b30400720c */ /* 0x000fc60003f84070 */
[----:B------:R-:W-:Y:S02]  /*1e60*/  IMAD.MOV R7, RZ, RZ, -R7 ;  /* 0x000000ffff077224 */ /* 0x000fe400078e0a07 */
[----:B------:R-:W-:Y:S02]  /*1e70*/  IMAD.MOV R8, RZ, RZ, -R5 ;  /* 0x000000ffff087224 */ /* 0x000fe400078e0a05 */
[C---:B------:R-:W-:Y:S02]  /*1e80*/  IMAD R171, R4.reuse, R7, R171 ;  /* 0x0000000704ab7224 */ /* 0x040fe400078e02ab */
[----:B------:R-:W-:Y:S02]  /*1e90*/  @!P6 IMAD.IADD R177, R177, 0x1, -R4 ;  /* 0x00000001b1b1e824 */ /* 0x000fe400078e0a04 */
[C---:B------:R-:W-:Y:S02]  /*1ea0*/  IMAD R175, R4.reuse, R8, R175 ;  /* 0x0000000804af7224 */ /* 0x040fe400078e02af */
[----:B------:R-:W-:Y:S01]  /*1eb0*/  @!P1 IMAD.MOV R177, RZ, RZ, -R177 ;  /* 0x000000ffffb19224 */ /* 0x000fe200078e0ab1 */
[----:B------:R-:W-:Y:S01]  /*1ec0*/  ISETP.GT.U32.AND P1, PT, R4, R171, PT ;  /* 0x000000ab0400720c */ /* 0x000fe20003f24070 */
[----:B------:R-:W-:-:S04]  /*1ed0*/  IMAD.HI.U32 R5, R6, R173, RZ ;  /* 0x000000ad06057227 */ /* 0x000fc800078e00ff */
[----:B------:R-:W-:Y:S01]  /*1ee0*/  @!P3 IMAD.MOV R181, RZ, RZ, -R181 ;  /* 0x000000ffffb5b224 */ /* 0x000fe200078e0ab5 */
[----:B------:R-:W-:Y:S01]  /*1ef0*/  ISETP.GE.AND P3, PT, R9, RZ, PT ;  /* 0x000000ff0900720c */ /* 0x000fe20003f66270 */
[--C-:B------:R-:W-:Y:S01]  /*1f00*/  @!P4 IMAD.IADD R179, R179, 0x1, -R4.reuse ;  /* 0x00000001b3b3c824 */ /* 0x100fe200078e0a04 */
[C---:B------:R-:W-:Y:S01]  /*1f10*/  ISETP.GT.U32.AND P4, PT, R4.reuse, R175, PT ;  /* 0x000000af0400720c */ /* 0x040fe20003f84070 */
[----:B------:R-:W-:Y:S01]  /*1f20*/  IMAD.MOV R5, RZ, RZ, -R5 ;  /* 0x000000ffff057224 */ /* 0x000fe200078e0a05 */
[----:B------:R-:W-:Y:S01]  /*1f30*/  LOP3.LUT R9, R3, 0x32, RZ, 0xfc, !PT ;  /* 0x0000003203097812 */ /* 0x000fe200078efcff */
[----:B------:R-:W-:Y:S02]  /*1f40*/  @!P2 IMAD.MOV R179, RZ, RZ, -R179 ;  /* 0x000000ffffb3a224 */ /* 0x000fe400078e0ab3 */
[----:B------:R-:W-:Y:S01]  /*1f50*/  IMAD R173, R4, R5, R173 ;  /* 0x0000000504ad7224 */ /* 0x000fe200078e02ad */
[----:B------:R-:W-:Y:S01]  /*1f60*/  IABS R167, R9 ;  /* 0x0000000900a77213 */ /* 0x000fe20000000000 */
[----:B------:R-:W-:Y:S01]  /*1f70*/  @!P1 IMAD.IADD R171, R171, 0x1, -R4 ;  /* 0x00000001abab9824 */ /* 0x000fe200078e0a04 */
[----:B------:R-:W-:-:S02]  /*1f80*/  LOP3.LUT R5, R3, 0x30, RZ, 0xfc, !PT ;  /* 0x0000003003057812 */ /* 0x000fc400078efcff */
[----:B------:R-:W-:Y:S01]  /*1f90*/  ISETP.GT.U32.AND P2, PT, R4, R173, PT ;  /* 0x000000ad0400720c */ /* 0x000fe20003f44070 */
[----:B------:R-:W-:Y:S01]  /*1fa0*/  IMAD.HI.U32 R7, R6, R167, RZ ;  /* 0x000000a706077227 */ /* 0x000fe200078e00ff */
[----:B------:R-:W-:Y:S02]  /*1fb0*/  ISETP.GT.U32.AND P1, PT, R4, R171, PT ;  /* 0x000000ab0400720c */ /* 0x000fe40003f24070 */
[----:B------:R-:W-:Y:S01]  /*1fc0*/  IABS R169, R5 ;  /* 0x0000000500a97213 */ /* 0x000fe20000000000 */
[----:B------:R-:W-:Y:S01]  /*1fd0*/  @!P4 IMAD.IADD R175, R175, 0x1, -R4 ;  /* 0x00000001afafc824 */ /* 0x000fe200078e0a04 */
[----:B------:R-:W-:Y:S01]  /*1fe0*/  ISETP.GE.AND P6, PT, R5, RZ, PT ;  /* 0x000000ff0500720c */ /* 0x000fe20003fc6270 */
[----:B------:R-:W-:Y:S02]  /*1ff0*/  IMAD.MOV R7, RZ, RZ, -R7 ;  /* 0x000000ffff077224 */ /* 0x000fe400078e0a07 */
[----:B------:R-:W-:Y:S01]  /*2000*/  IMAD.HI.U32 R5, R6, R169, RZ ;  /* 0x000000a906057227 */ /* 0x000fe200078e00ff */
[----:B------:R-:W-:-:S03]  /*2010*/  ISETP.GT.U32.AND P4, PT, R4, R175, PT ;  /* 0x000000af0400720c */ /* 0x000fc60003f84070 */
[----:B------:R-:W-:Y:S02]  /*2020*/  IMAD R167, R4, R7, R167 ;  /* 0x0000000704a77224 */ /* 0x000fe400078e02a7 */
[----:B------:R-:W-:-:S04]  /*2030*/  IMAD.HI.U32 R7, R6, R163, RZ ;  /* 0x000000a306077227 */ /* 0x000fc800078e00ff */
[----:B------:R-:W-:Y:S02]  /*2040*/  IMAD.MOV R7, RZ, RZ, -R7 ;  /* 0x000000ffff077224 */ /* 0x000fe400078e0a07 */
[--C-:B------:R-:W-:Y:S02]  /*2050*/  @!P2 IMAD.IADD R173, R173, 0x1, -R4.reuse ;  /* 0x00000001adada824 */ /* 0x100fe400078e0a04 */
[C---:B------:R-:W-:Y:S02]  /*2060*/  IMAD R163, R4.reuse, R7, R163 ;  /* 0x0000000704a37224 */ /* 0x040fe400078e02a3 */
[--C-:B------:R-:W-:Y:S01]  /*2070*/  @!P1 IMAD.IADD R171, R171, 0x1, -R4.reuse ;  /* 0x00000001abab9824 */ /* 0x100fe200078e0a04 */
[C---:B------:R-:W-:Y:S01]  /*2080*/  ISETP.GT.U32.AND P2, PT, R4.reuse, R173, PT ;  /* 0x000000ad0400720c */ /* 0x040fe20003f44070 */
[----:B------:R-:W-:Y:S02]  /*2090*/  IMAD.MOV R8, RZ, RZ, -R5 ;  /* 0x000000ffff087224 */ /* 0x000fe400078e0a05 */
[----:B------:R-:W-:Y:S01]  /*20a0*/  @!P4 IMAD.IADD R175, R175, 0x1, -R4 ;  /* 0x00000001afafc824 */ /* 0x000fe200078e0a04 */
[----:B------:R-:W-:Y:S01]  /*20b0*/  ISETP.GE.AND P4, PT, R9, RZ, PT ;  /* 0x000000ff0900720c */ /* 0x000fe20003f86270 */
[----:B------:R-:W-:Y:S01]  /*20c0*/  @!P3 IMAD.MOV R171, RZ, RZ, -R171 ;  /* 0x000000ffffabb224 */ /* 0x000fe200078e0aab */
[C---:B------:R-:W-:Y:S01]  /*20d0*/  ISETP.GT.U32.AND P3, PT, R4.reuse, R163, PT ;  /* 0x000000a30400720c */ /* 0x040fe20003f64070 */
[----:B------:R-:W-:Y:S01]  /*20e0*/  IMAD R169, R4, R8, R169 ;  /* 0x0000000804a97224 */ /* 0x000fe200078e02a9 */
[C---:B------:R-:W-:Y:S01]  /*20f0*/  LOP3.LUT R8, R3.reuse, 0x38, RZ, 0xfc, !PT ;  /* 0x0000003803087812 */ /* 0x040fe200078efcff */
[----:B------:R-:W-:Y:S01]  /*2100*/  IMAD.HI.U32 R5, R6, R165, RZ ;  /* 0x000000a506057227 */ /* 0x000fe200078e00ff */
[----:B------:R-:W-:-:S02]  /*2110*/  LOP3.LUT R9, R3, 0x3a, RZ, 0xfc, !PT ;  /* 0x0000003a03097812 */ /* 0x000fc400078efcff */
[----:B------:R-:W-:Y:S01]  /*2120*/  IABS R161, R8 ;  /* 0x0000000800a17213 */ /* 0x000fe20000000000 */
[----:B------:R-:W-:Y:S01]  /*2130*/  @!P0 IMAD.MOV R175, RZ, RZ, -R175 ;  /* 0x000000ffffaf8224 */ /* 0x000fe200078e0aaf */
[C---:B------:R-:W-:Y:S01]  /*2140*/  ISETP.GT.U32.AND P0, PT, R4.reuse, R167, PT ;  /* 0x000000a70400720c */ /* 0x040fe20003f04070 */
[----:B------:R-:W-:Y:S01]  /*2150*/  IMAD.MOV R5, RZ, RZ, -R5 ;  /* 0x000000ffff057224 */ /* 0x000fe200078e0a05 */
[----:B------:R-:W-:Y:S01]  /*2160*/  IABS R159, R9 ;  /* 0x00000009009f7213 */ /* 0x000fe20000000000 */
[----:B------:R-:W-:Y:S01]  /*2170*/  @!P2 IMAD.IADD R173, R173, 0x1, -R4 ;  /* 0x00000001adada824 */ /* 0x000fe200078e0a04 */
[C---:B------:R-:W-:Y:S01]  /*2180*/  ISETP.GT.U32.AND P2, PT, R4.reuse, R169, PT ;  /* 0x000000a90400720c */ /* 0x040fe20003f44070 */
[----:B------:R-:W-:Y:S02]  /*2190*/  IMAD R165, R4, R5, R165 ;  /* 0x0000000504a57224 */ /* 0x000fe400078e02a5 */
[----:B------:R-:W-:-:S03]  /*21a0*/  IMAD.HI.U32 R5, R6, R161, RZ ;  /* 0x000000a106057227 */ /* 0x000fc600078e00ff */
[C---:B------:R-:W-:Y:S01]  /*21b0*/  ISETP.GT.U32.AND P1, PT, R4.reuse, R165, PT ;  /* 0x000000a50400720c */ /* 0x040fe20003f24070 */
[--C-:B------:R-:W-:Y:S02]  /*21c0*/  @!P3 IMAD.IADD R163, R163, 0x1, -R4.reuse ;  /* 0x00000001a3a3b824 */ /* 0x100fe400078e0a04 */
[----:B------:R-:W-:Y:S02]  /*21d0*/  IMAD.MOV R5, RZ, RZ, -R5 ;  /* 0x000000ffff057224 */ /* 0x000fe400078e0a05 */
[----:B------:R-:W-:Y:S01]  /*21e0*/  @!P0 IMAD.IADD R167, R167, 0x1, -R4 ;  /* 0x00000001a7a78824 */ /* 0x000fe200078e0a04 */
[C---:B------:R-:W-:Y:S01]  /*21f0*/  ISETP.GT.U32.AND P3, PT, R4.reuse, R163, PT ;  /* 0x000000a30400720c */ /* 0x040fe20003f64070 */
[----:B------:R-:W-:Y:S02]  /*2200*/  IMAD R161, R4, R5, R161 ;  /* 0x0000000504a17224 */ /* 0x000fe400078e02a1 */
[----:B------:R-:W-:Y:S01]  /*2210*/  IMAD.HI.U32 R5, R6, R159, RZ ;  /* 0x0000009f06057227 */ /* 0x000fe200078e00ff */
[----:B------:R-:W-:-:S03]  /*2220*/  ISETP.GT.U32.AND P0, PT, R4, R167, PT ;  /* 0x000000a70400720c */ /* 0x000fc60003f04070 */
[----:B------:R-:W-:Y:S02]  /*2230*/  IMAD.MOV R5, RZ, RZ, -R5 ;  /* 0x000000ffff057224 */ /* 0x000fe400078e0a05 */
[--C-:B------:R-:W-:Y:S02]  /*2240*/  @!P2 IMAD.IADD R169, R169, 0x1, -R4.reuse ;  /* 0x00000001a9a9a824 */ /* 0x100fe400078e0a04 */
[--C-:B------:R-:W-:Y:S02]  /*2250*/  @!P1 IMAD.IADD R165, R165, 0x1, -R4.reuse ;  /* 0x00000001a5a59824 */ /* 0x100fe400078e0a04 */
[C---:B------:R-:W-:Y:S01]  /*2260*/  IMAD R159, R4.reuse, R5, R159 ;  /* 0x00000005049f7224 */ /* 0x040fe200078e029f */
[----:B------:R-:W-:Y:S01]  /*2270*/  ISETP.GT.U32.AND P2, PT, R4, R169, PT ;  /* 0x000000a90400720c */ /* 0x000fe20003f44070 */
[----:B------:R-:W-:Y:S01]  /*2280*/  @!P5 IMAD.MOV R173, RZ, RZ, -R173 ;  /* 0x000000ffffadd224 */ /* 0x000fe200078e0aad */
[----:B------:R-:W-:Y:S01]  /*2290*/  ISETP.GE.AND P5, PT, R10, RZ, PT ;  /* 0x000000ff0a00720c */ /* 0x000fe20003fa6270 */
[--C-:B------:R-:W-:Y:S01]  /*22a0*/  @!P3 IMAD.IADD R163, R163, 0x1, -R4.reuse ;  /* 0x00000001a3a3b824 */ /* 0x100fe200078e0a04 */
[----:B------:R-:W-:Y:S01]  /*22b0*/  LOP3.LUT R10, R3, 0x3c, RZ, 0xfc, !PT ;  /* 0x0000003c030a7812 */ /* 0x000fe200078efcff */
[----:B------:R-:W-:Y:S01]  /*22c0*/  @!P0 IMAD.IADD R167, R167, 0x1, -R4 ;  /* 0x00000001a7a78824 */ /* 0x000fe200078e0a04 */
[----:B------:R-:W-:-:S02]  /*22d0*/  ISETP.GT.U32.AND P1, PT, R4, R165, PT ;  /* 0x000000a50400720c */ /* 0x000fc40003f24070 */
[C---:B------:R-:W-:Y:S01]  /*22e0*/  ISETP.GT.U32.AND P3, PT, R4.reuse, R159, PT ;  /* 0x0000009f0400720c */ /* 0x040fe20003f64070 */
[----:B------:R-:W-:Y:S01]  /*22f0*/  @!P4 IMAD.MOV R167, RZ, RZ, -R167 ;  /* 0x000000ffffa7c224 */ /* 0x000fe200078e0aa7 */
[----:B------:R-:W-:Y:S02]  /*2300*/  IABS R157, R10 ;  /* 0x0000000a009d7213 */ /* 0x000fe40000000000 */
[----:B------:R-:W-:Y:S01]  /*2310*/  ISETP.GT.U32.AND P0, PT, R4, R161, PT ;  /* 0x000000a10400720c */ /* 0x000fe20003f04070 */
[--C-:B------:R-:W-:Y:S01]  /*2320*/  @!P2 IMAD.IADD R169, R169, 0x1, -R4.reuse ;  /* 0x00000001a9a9a824 */ /* 0x100fe200078e0a04 */
[----:B------:R-:W-:Y:S01]  /*2330*/  LOP3.LUT R5, R3, 0x3e, RZ, 0xfc, !PT ;  /* 0x0000003e03057812 */ /* 0x000fe200078efcff */
[----:B------:R-:W-:Y:S01]  /*2340*/  IMAD.HI.U32 R7, R6, R157, RZ ;  /* 0x0000009d06077227 */ /* 0x000fe200078e00ff */
[----:B------:R-:W-:Y:S02]  /*2350*/  ISETP.GE.AND P2, PT, R11, RZ, PT ;  /* 0x000000ff0b00720c */ /* 0x000fe40003f46270 */
[----:B------:R-:W-:Y:S01]  /*2360*/  IABS R151, R5 ;  /* 0x0000000500977213 */ /* 0x000fe20000000000 */
[----:B------:R-:W-:Y:S01]  /*2370*/  IMAD.MOV R7, RZ, RZ, -R7 ;  /* 0x000000ffff077224 */ /* 0x000fe200078e0a07 */
[----:B------:R-:W-:Y:S01]  /*2380*/  ISETP.GE.AND P4, PT, R9, RZ, PT ;  /* 0x000000ff0900720c */ /* 0x000fe20003f86270 */
[--C-:B------:R-:W-:Y:S01]  /*2390*/  @!P1 IMAD.IADD R165, R165, 0x1, -R4.reuse ;  /* 0x00000001a5a59824 */ /* 0x100fe200078e0a04 */
[----:B------:R-:W-:Y:S01]  /*23a0*/  LOP3.LUT R9, R3, 0x44, RZ, 0xfc, !PT ;  /* 0x0000004403097812 */ /* 0x000fe200078efcff */
[--C-:B------:R-:W-:Y:S01]  /*23b0*/  @!P3 IMAD.IADD R159, R159, 0x1, -R4.reuse ;  /* 0x000000019f9fb824 */ /* 0x100fe200078e0a04 */
[----:B------:R-:W-:Y:S01]  /*23c0*/  ISETP.GE.AND P1, PT, R10, RZ, PT ;  /* 0x000000ff0a00720c */ /* 0x000fe20003f26270 */
[----:B------:R-:W-:Y:S01]  /*23d0*/  @!P0 IMAD.IADD R161, R161, 0x1, -R4 ;  /* 0x00000001a1a18824 */ /* 0x000fe200078e0a04 */
[----:B------:R-:W-:Y:S01]  /*23e0*/  IABS R145, R9 ;  /* 0x0000000900917213 */ /* 0x000fe20000000000 */
[----:B------:R-:W-:Y:S01]  /*23f0*/  IMAD R157, R4, R7, R157 ;  /* 0x00000007049d7224 */ /* 0x000fe200078e029d */
[----:B------:R-:W-:Y:S01]  /*2400*/  LOP3.LUT R7, R3, 0x40, RZ, 0xfc, !PT ;  /* 0x0000004003077812 */ /* 0x000fe200078efcff */
[----:B------:R-:W-:Y:S01]  /*2410*/  @!P5 IMAD.MOV R165, RZ, RZ, -R165 ;  /* 0x000000ffffa5d224 */ /* 0x000fe200078e0aa5 */
[----:B------:R-:W-:Y:S01]  /*2420*/  ISETP.GE.AND P5, PT, R5, RZ, PT ;  /* 0x000000ff0500720c */ /* 0x000fe20003fa6270 */
[----:B------:R-:W-:Y:S01]  /*2430*/  IMAD.HI.U32 R5, R6, R151, RZ ;  /* 0x0000009706057227 */ /* 0x000fe200078e00ff */
[----:B------:R-:W-:-:S02]  /*2440*/  ISETP.GT.U32.AND P3, PT, R4, R159, PT ;  /* 0x0000009f0400720c */ /* 0x000fc40003f64070 */
[----:B------:R-:W-:Y:S01]  /*2450*/  ISETP.GT.U32.AND P0, PT, R4, R161, PT ;  /* 0x000000a10400720c */ /* 0x000fe20003f04070 */
[----:B------:R-:W-:Y:S01]  /*2460*/  IMAD.MOV R5, RZ, RZ, -R5 ;  /* 0x000000ffff057224 */ /* 0x000fe200078e0a05 */
[----:B------:R-:W-:Y:S01]  /*2470*/  IABS R149, R7 ;  /* 0x0000000700957213 */ /* 0x000fe20000000000 */
[----:B------:R-:W-:Y:S01]  /*2480*/  @!P6 IMAD.MOV R169, RZ, RZ, -R169 ;  /* 0x000000ffffa9e224 */ /* 0x000fe200078e0aa9 */
[----:B------:R-:W-:Y:S01]  /*2490*/  ISETP.GE.AND P6, PT, R8, RZ, PT ;  /* 0x000000ff0800720c */ /* 0x000fe20003fc6270 */
[----:B------:R-:W-:Y:S01]  /*24a0*/  @!P2 IMAD.MOV R163, RZ, RZ, -R163 ;  /* 0x000000ffffa3a224 */ /* 0x000fe200078e0aa3 */
[----:B------:R-:W-:Y:S01]  /*24b0*/  ISETP.GE.AND P2, PT, R7, RZ, PT ;  /* 0x000000ff0700720c */ /* 0x000fe20003f46270 */
[----:B------:R-:W-:Y:S01]  /*24c0*/  IMAD.HI.U32 R7, R6, R149, RZ ;  /* 0x0000009506077227 */ /* 0x000fe200078e00ff */
[C---:B------:R-:W-:Y:S02]  /*24d0*/  LOP3.LUT R8, R3.reuse, 0x42, RZ, 0xfc, !PT ;  /* 0x0000004203087812 */ /* 0x040fe400078efcff */
[----:B------:R-:W-:Y:S01]  /*24e0*/  LOP3.LUT R10, R3, 0x46, RZ, 0xfc, !PT ;  /* 0x00000046030a7812 */ /* 0x000fe200078efcff */
[C---:B------:R-:W-:Y:S01]  /*24f0*/  IMAD R151, R4.reuse, R5, R151 ;  /* 0x0000000504977224 */ /* 0x040fe200078e0297 */
[----:B------:R-:W-:Y:S01]  /*2500*/  IABS R147, R8 ;  /* 0x0000000800937213 */ /* 0x000fe20000000000 */
[----:B------:R-:W-:Y:S01]  /*2510*/  IMAD.MOV R7, RZ, RZ, -R7 ;  /* 0x000000ffff077224 */ /* 0x000fe200078e0a07 */
[----:B------:R-:W-:Y:S01]  /*2520*/  IABS R143, R10 ;  /* 0x0000000a008f7213 */ /* 0x000fe20000000000 */
[--C-:B------:R-:W-:Y:S01]  /*2530*/  @!P3 IMAD.IADD R159, R159, 0x1, -R4.reuse ;  /* 0x000000019f9fb824 */ /* 0x100fe200078e0a04 */
[C---:B------:R-:W-:Y:S01]  /*2540*/  ISETP.GT.U32.AND P3, PT, R4.reuse, R151, PT ;  /* 0x000000970400720c */ /* 0x040fe20003f64070 */
[----:B------:R-:W-:Y:S01]  /*2550*/  @!P0 IMAD.IADD R161, R161, 0x1, -R4 ;  /* 0x00000001a1a18824 */ /* 0x000fe200078e0a04 */
[C---:B------:R-:W-:Y:S01]  /*2560*/  ISETP.GT.U32.AND P0, PT, R4.reuse, R157, PT ;  /* 0x0000009d0400720c */ /* 0x040fe20003f04070 */
[----:B------:R-:W-:Y:S01]  /*2570*/  IMAD R149, R4, R7, R149 ;  /* 0x0000000704957224 */ /* 0x000fe200078e0295 */
[----:B------:R-:W-:Y:S01]  /*2580*/  LOP3.LUT R11, R3, 0x48, RZ, 0xfc, !PT ;  /* 0x00000048030b7812 */ /* 0x000fe200078efcff */
[----:B------:R-:W-:-:S02]  /*2590*/  @!P6 IMAD.MOV R161, RZ, RZ, -R161 ;  /* 0x000000ffffa1e224 */ /* 0x000fc400078e0aa1 */
[----:B------:R-:W-:Y:S01]  /*25a0*/  IMAD.HI.U32 R5, R6, R147, RZ ;  /* 0x0000009306057227 */ /* 0x000fe200078e00ff */
[----:B------:R-:W-:Y:S02]  /*25b0*/  ISETP.GT.U32.AND P6, PT, R4, R149, PT ;  /* 0x000000950400720c */ /* 0x000fe40003fc4070 */
[----:B------:R-:W-:Y:S01]  /*25c0*/  IABS R141, R11 ;  /* 0x0000000b008d7213 */ /* 0x000fe20000000000 */
[----:B------:R-:W-:Y:S02]  /*25d0*/  IMAD.MOV R5, RZ, RZ, -R5 ;  /* 0x000000ffff057224 */ /* 0x000fe400078e0a05 */
[--C-:B------:R-:W-:Y:S02]  /*25e0*/  @!P3 IMAD.IADD R151, R151, 0x1, -R4.reuse ;  /* 0x000000019797b824 */ /* 0x100fe400078e0a04 */
[----:B------:R-:W-:Y:S02]  /*25f0*/  @!P0 IMAD.IADD R157, R157, 0x1, -R4 ;  /* 0x000000019d9d8824 */ /* 0x000fe400078e0a04 */
[----:B------:R-:W-:Y:S01]  /*2600*/  IMAD.HI.U32 R7, R6, R145, RZ ;  /* 0x0000009106077227 */ /* 0x000fe200078e00ff */
[----:B------:R-:W-:-:S02]  /*2610*/  ISETP.GT.U32.AND P3, PT, R4, R151, PT ;  /* 0x000000970400720c */ /* 0x000fc40003f64070 */
[C---:B------:R-:W-:Y:S01]  /*2620*/  ISETP.GT.U32.AND P0, PT, R4.reuse, R157, PT ;  /* 0x0000009d0400720c */ /* 0x040fe20003f04070 */
[----:B------:R-:W-:Y:S02]  /*2630*/  @!P6 IMAD.IADD R149, R149, 0x1, -R4 ;  /* 0x000000019595e824 */ /* 0x000fe400078e0a04 */
[C---:B------:R-:W-:Y:S02]  /*2640*/  IMAD R147, R4.reuse, R5, R147 ;  /* 0x0000000504937224 */ /* 0x040fe400078e0293 */
[----:B------:R-:W-:Y:S01]  /*2650*/  IMAD.MOV R7, RZ, RZ, -R7 ;  /* 0x000000ffff077224 */ /* 0x000fe200078e0a07 */
[----:B------:R-:W-:Y:S01]  /*2660*/  ISETP.GT.U32.AND P6, PT, R4, R149, PT ;  /* 0x000000950400720c */ /* 0x000fe20003fc4070 */
[----:B------:R-:W-:-:S04]  /*2670*/  IMAD.HI.U32 R5, R6, R143, RZ ;  /* 0x0000008f06057227 */ /* 0x000fc800078e00ff */
[--C-:B------:R-:W-:Y:S01]  /*2680*/  @!P3 IMAD.IADD R151, R151, 0x1, -R4.reuse ;  /* 0x000000019797b824 */ /* 0x100fe200078e0a04 */
[----:B------:R-:W-:Y:S01]  /*2690*/  ISETP.GT.U32.AND P3, PT, R4, R147, PT ;  /* 0x000000930400720c */ /* 0x000fe20003f64070 */
[----:B------:R-:W-:Y:S01]  /*26a0*/  @!P4 IMAD.MOV R159, RZ, RZ, -R159 ;  /* 0x000000ffff9fc224 */ /* 0x000fe200078e0a9f */
[----:B------:R-:W-:Y:S01]  /*26b0*/  ISETP.GE.AND P4, PT, R8, RZ, PT ;  /* 0x000000ff0800720c */ /* 0x000fe20003f86270 */
[C---:B------:R-:W-:Y:S02]  /*26c0*/  IMAD R145, R4.reuse, R7, R145 ;  /* 0x0000000704917224 */ /* 0x040fe400078e0291 */
[----:B------:R-:W-:Y:S02]  /*26d0*/  IMAD.MOV R8, RZ, RZ, -R5 ;  /* 0x000000ffff087224 */ /* 0x000fe400078e0a05 */
[----:B------:R-:W-:Y:S01]  /*26e0*/  @!P6 IMAD.IADD R149, R149, 0x1, -R4 ;  /* 0x000000019595e824 */ /* 0x000fe200078e0a04 */
[----:B------:R-:W-:Y:S01]  /*26f0*/  ISETP.GT.U32.AND P6, PT, R4, R145, PT ;  /* 0x000000910400720c */ /* 0x000fe20003fc4070 */
[----:B------:R-:W-:-:S04]  /*2700*/  IMAD.HI.U32 R5, R6, R141, RZ ;  /* 0x0000008d06057227 */ /* 0x000fc800078e00ff */
[C---:B------:R-:W-:Y:S02]  /*2710*/  IMAD R143, R4.reuse, R8, R143 ;  /* 0x00000008048f7224 */ /* 0x040fe400078e028f */
[--C-:B------:R-:W-:Y:S01]  /*2720*/  @!P0 IMAD.IADD R157, R157, 0x1, -R4.reuse ;  /* 0x000000019d9d8824 */ /* 0x100fe200078e0a04 */
[----:B------:R-:W-:Y:S01]  /*2730*/  ISETP.GE.AND P0, PT, R9, RZ, PT ;  /* 0x000000ff0900720c */ /* 0x000fe20003f06270 */
[----:B------:R-:W-:Y:S02]  /*2740*/  IMAD.MOV R9, RZ, RZ, -R5 ;  /* 0x000000ffff097224 */ /* 0x000fe400078e0a05 */
[--C-:B------:R-:W-:Y:S01]  /*2750*/  @!P3 IMAD.IADD R147, R147, 0x1, -R4.reuse ;  /* 0x000000019393b824 */ /* 0x100fe200078e0a04 */
[C---:B------:R-:W-:Y:S01]  /*2760*/  ISETP.GT.U32.AND P3, PT, R4.reuse, R143, PT ;  /* 0x0000008f0400720c */ /* 0x040fe20003f64070 */
[----:B------:R-:W-:Y:S01]  /*2770*/  IMAD R141, R4, R9, R141 ;  /* 0x00000009048d7224 */ /* 0x000fe200078e028d */
[----:B------:R-:W-:Y:S01]  /*2780*/  LOP3.LUT R9, R3, 0x52, RZ, 0xfc, !PT ;  /* 0x0000005203097812 */ /* 0x000fe200078efcff */
[----:B------:R-:W-:-:S02]  /*2790*/  @!P6 IMAD.IADD R145, R145, 0x1, -R4 ;  /* 0x000000019191e824 */ /* 0x000fc400078e0a04 */
[----:B------:R-:W-:Y:S01]  /*27a0*/  IMAD.HI.U32 R7, R6, R139, RZ ;  /* 0x0000008b06077227 */ /* 0x000fe200078e00ff */
[C---:B------:R-:W-:Y:S02]  /*27b0*/  ISETP.GT.U32.AND P6, PT, R4.reuse, R141, PT ;  /* 0x0000008d0400720c */ /* 0x040fe40003fc4070 */
[----:B------:R-:W-:Y:S01]  /*27c0*/  IABS R131, R9 ;  /* 0x0000000900837213 */ /* 0x000fe20000000000 */
[----:B------:R-:W-:Y:S02]  /*27d0*/  IMAD.MOV R7, RZ, RZ, -R7 ;  /* 0x000000ffff077224 */ /* 0x000fe400078e0a07 */
[----:B------:R-:W-:Y:S02]  /*27e0*/  @!P5 IMAD.MOV R151, RZ, RZ, -R151 ;  /* 0x000000ffff97d224 */ /* 0x000fe400078e0a97 */
[----:B------:R-:W-:Y:S01]  /*27f0*/  @!P3 IMAD.IADD R143, R143, 0x1, -R4 ;  /* 0x000000018f8fb824 */ /* 0x000fe200078e0a04 */
[C---:B------:R-:W-:Y:S01]  /*2800*/  ISETP.GT.U32.AND P3, PT, R4.reuse, R147, PT ;  /* 0x000000930400720c */ /* 0x040fe20003f64070 */
[----:B------:R-:W-:-:S02]  /*2810*/  IMAD R139, R4, R7, R139 ;  /* 0x00000007048b7224 */ /* 0x000fc400078e028b */
[----:B------:R-:W-:Y:S01]  /*2820*/  IMAD.HI.U32 R5, R6, R135, RZ ;  /* 0x0000008706057227 */ /* 0x000fe200078e00ff */
[----:B------:R-:W-:-:S03]  /*2830*/  ISETP.GT.U32.AND P5, PT, R4, R143, PT ;  /* 0x0000008f0400720c */ /* 0x000fc60003fa4070 */
[----:B------:R-:W-:Y:S02]  /*2840*/  @!P6 IMAD.IADD R141, R141, 0x1, -R4 ;  /* 0x000000018d8de824 */ /* 0x000fe400078e0a04 */
[----:B------:R-:W-:Y:S01]  /*2850*/  @!P2 IMAD.MOV R149, RZ, RZ, -R149 ;  /* 0x000000ffff95a224 */ /* 0x000fe200078e0a95 */
[----:B------:R-:W-:Y:S01]  /*2860*/  ISETP.GT.U32.AND P2, PT, R4, R139, PT ;  /* 0x0000008b0400720c */ /* 0x000fe20003f44070 */
[----:B------:R-:W-:Y:S01]  /*2870*/  IMAD.HI.U32 R8, R6, R137, RZ ;  /* 0x0000008906087227 */ /* 0x000fe200078e00ff */
[----:B------:R-:W-:-:S03]  /*2880*/  ISETP.GT.U32.AND P6, PT, R4, R141, PT ;  /* 0x0000008d0400720c */ /* 0x000fc60003fc4070 */
[----:B------:R-:W-:Y:S02]  /*2890*/  IMAD.MOV R5, RZ, RZ, -R5 ;  /* 0x000000ffff057224 */ /* 0x000fe400078e0a05 */
[----:B------:R-:W-:Y:S02]  /*28a0*/  IMAD.MOV R8, RZ, RZ, -R8 ;  /* 0x000000ffff087224 */ /* 0x000fe400078e0a08 */
[C---:B------:R-:W-:Y:S02]  /*28b0*/  IMAD R135, R4.reuse, R5, R135 ;  /* 0x0000000504877224 */ /* 0x040fe400078e0287 */
[----:B------:R-:W-:Y:S01]  /*28c0*/  @!P1 IMAD.MOV R157, RZ, RZ, -R157 ;  /* 0x000000ffff9d9224 */ /* 0x000fe200078e0a9d */
[C---:B------:R-:W-:Y:S01]  /*28d0*/  ISETP.GT.U32.AND P1, PT, R4.reuse, R145, PT ;  /* 0x000000910400720c */ /* 0x040fe20003f24070 */
[C---:B------:R-:W-:Y:S01]  /*28e0*/  IMAD R137, R4.reuse, R8, R137 ;  /* 0x0000000804897224 */ /* 0x040fe200078e0289 */
[----:B------:R-:W-:Y:S01]  /*28f0*/  LOP3.LUT R8, R3, 0x50, RZ, 0xfc, !PT ;  /* 0x0000005003087812 */ /* 0x000fe200078efcff */
[--C-:B------:R-:W-:Y:S01]  /*2900*/  @!P5 IMAD.IADD R143, R143, 0x1, -R4.reuse ;  /* 0x000000018f8fd824 */ /* 0x100fe200078e0a04 */
[C---:B------:R-:W-:Y:S01]  /*2910*/  ISETP.GT.U32.AND P5, PT, R4.reuse, R135, PT ;  /* 0x000000870400720c */ /* 0x040fe20003fa4070 */
[--C-:B------:R-:W-:Y:S01]  /*2920*/  @!P3 IMAD.IADD R147, R147, 0x1, -R4.reuse ;  /* 0x000000019393b824 */ /* 0x100fe200078e0a04 */
[----:B------:R-:W-:Y:S01]  /*2930*/  ISETP.GT.U32.AND P3, PT, R4, R137, PT ;  /* 0x000000890400720c */ /* 0x000fe20003f64070 */
[----:B------:R-:W-:Y:S01]  /*2940*/  @!P2 IMAD.IADD R139, R139, 0x1, -R4 ;  /* 0x000000018b8ba824 */ /* 0x000fe200078e0a04 */
[----:B------:R-:W-:Y:S01]  /*2950*/  IABS R133, R8 ;  /* 0x0000000800857213 */ /* 0x000fe20000000000 */
[----:B------:R-:W-:Y:S01]  /*2960*/  IMAD.HI.U32 R7, R6, R131, RZ ;  /* 0x0000008306077227 */ /* 0x000fe200078e00ff */
[----:B------:R-:W-:-:S02]  /*2970*/  ISETP.GE.AND P2, PT, R12, RZ, PT ;  /* 0x000000ff0c00720c */ /* 0x000fc40003f46270 */
[----:B------:R-:W-:Y:S01]  /*2980*/  LOP3.LUT R12, R3, 0x78, RZ, 0xfc, !PT ;  /* 0x00000078030c7812 */ /* 0x000fe200078efcff */
[--C-:B------:R-:W-:Y:S01]  /*2990*/  @!P6 IMAD.IADD R141, R141, 0x1, -R4.reuse ;  /* 0x000000018d8de824 */ /* 0x100fe200078e0a04 */
[----:B------:R-:W-:Y:S01]  /*29a0*/  ISETP.GE.AND P6, PT, R11, RZ, PT ;  /* 0x000000ff0b00720c */ /* 0x000fe20003fc6270 */
[----:B------:R-:W-:Y:S01]  /*29b0*/  @!P4 IMAD.MOV R147, RZ, RZ, -R147 ;  /* 0x000000ffff93c224 */ /* 0x000fe200078e0a93 */
[----:B------:R-:W-:Y:S01]  /*29c0*/  ISETP.GT.U32.AND P4, PT, R4, R139, PT ;  /* 0x0000008b0400720c */ /* 0x000fe20003f84070 */
[----:B------:R-:W-:Y:S01]  /*29d0*/  IMAD.MOV R7, RZ, RZ, -R7 ;  /* 0x000000ffff077224 */ /* 0x000fe200078e0a07 */
[----:B------:R-:W-:Y:S01]  /*29e0*/  LOP3.LUT R11, R3, 0x64, RZ, 0xfc, !PT ;  /* 0x00000064030b7812 */ /* 0x000fe200078efcff */
[----:B------:R-:W-:Y:S01]  /*29f0*/  @!P1 IMAD.IADD R145, R145, 0x1, -R4 ;  /* 0x0000000191919824 */ /* 0x000fe200078e0a04 */
[----:B------:R-:W-:Y:S01]  /*2a00*/  ISETP.GE.AND P1, PT, R10, RZ, PT ;  /* 0x000000ff0a00720c */ /* 0x000fe20003f26270 */
[----:B------:R-:W-:Y:S01]  /*2a10*/  IMAD.HI.U32 R5, R6, R133, RZ ;  /* 0x0000008506057227 */ /* 0x000fe200078e00ff */
[----:B------:R-:W-:-:S02]  /*2a20*/  LOP3.LUT R10, R3, 0x56, RZ, 0xfc, !PT ;  /* 0x00000056030a7812 */ /* 0x000fc400078efcff */
[----:B------:R-:W-:Y:S01]  /*2a30*/  IABS R113, R11 ;  /* 0x0000000b00717213 */ /* 0x000fe20000000000 */
[C---:B------:R-:W-:Y:S01]  /*2a40*/  IMAD R131, R4.reuse, R7, R131 ;  /* 0x0000000704837224 */ /* 0x040fe200078e0283 */
[----:B------:R-:W-:Y:S01]  /*2a50*/  LOP3.LUT R7, R3, 0x54, RZ, 0xfc, !PT ;  /* 0x0000005403077812 */ /* 0x000fe200078efcff */
[--C-:B------:R-:W-:Y:S01]  /*2a60*/  @!P5 IMAD.IADD R135, R135, 0x1, -R4.reuse ;  /* 0x000000018787d824 */ /* 0x100fe200078e0a04 */
[----:B------:R-:W-:Y:S01]  /*2a70*/  IABS R127, R10 ;  /* 0x0000000a007f7213 */ /* 0x000fe20000000000 */
[----:B------:R-:W-:Y:S01]  /*2a80*/  IMAD.MOV R5, RZ, RZ, -R5 ;  /* 0x000000ffff057224 */ /* 0x000fe200078e0a05 */
[----:B------:R-:W-:Y:S01]  /*2a90*/  IABS R129, R7 ;  /* 0x0000000700817213 */ /* 0x000fe20000000000 */
[--C-:B------:R-:W-:Y:S01]  /*2aa0*/  @!P3 IMAD.IADD R137, R137, 0x1, -R4.reuse ;  /* 0x000000018989b824 */ /* 0x100fe200078e0a04 */
[C---:B------:R-:W-:Y:S01]  /*2ab0*/  ISETP.GT.U32.AND P5, PT, R4.reuse, R135, PT ;  /* 0x000000870400720c */ /* 0x040fe20003fa4070 */
[C---:B------:R-:W-:Y:S01]  /*2ac0*/  IMAD R133, R4.reuse, R5, R133 ;  /* 0x0000000504857224 */ /* 0x040fe200078e0285 */
[----:B------:R-:W-:Y:S01]  /*2ad0*/  ISETP.GE.AND P3, PT, R13, RZ, PT ;  /* 0x000000ff0d00720c */ /* 0x000fe20003f66270 */
[----:B------:R-:W-:Y:S01]  /*2ae0*/  @!P0 IMAD.MOV R145, RZ, RZ, -R145 ;  /* 0x000000ffff918224 */ /* 0x000fe200078e0a91 */
[----:B------:R-:W-:Y:S01]  /*2af0*/  ISETP.GT.U32.AND P0, PT, R4, R137, PT ;  /* 0x000000890400720c */ /* 0x000fe20003f04070 */
[----:B------:R-:W-:Y:S01]  /*2b00*/  @!P6 IMAD.MOV R141, RZ, RZ, -R141 ;  /* 0x000000ffff8de224 */ /* 0x000fe200078e0a8d */
[----:B------:R-:W-:Y:S01]  /*2b10*/  ISETP.GE.AND P6, PT, R14, RZ, PT ;  /* 0x000000ff0e00720c */ /* 0x000fe20003fc6270 */
[----:B------:R-:W-:Y:S01]  /*2b20*/  @!P4 IMAD.IADD R139, R139, 0x1, -R4 ;  /* 0x000000018b8bc824 */ /* 0x000fe200078e0a04 */
[----:B------:R-:W-:Y:S01]  /*2b30*/  ISETP.GT.U32.AND P4, PT, R4, R131, PT ;  /* 0x000000830400720c */ /* 0x000fe20003f84070 */
[----:B------:R-:W-:Y:S01]  /*2b40*/  IMAD.HI.U32 R5, R6, R129, RZ ;  /* 0x0000008106057227 */ /* 0x000fe200078e00ff */
[----:B------:R-:W-:-:S02]  /*2b50*/  IABS R93, R12 ;  /* 0x0000000c005d7213 */ /* 0x000fc40000000000 */
[----:B------:R-:W-:Y:S01]  /*2b60*/  LOP3.LUT R13, R3, 0xc0, RZ, 0xfc, !PT ;  /* 0x000000c0030d7812 */ /* 0x000fe200078efcff */
[----:B------:R-:W-:Y:S01]  /*2b70*/  @!P1 IMAD.MOV R143, RZ, RZ, -R143 ;  /* 0x000000ffff8f9224 */ /* 0x000fe200078e0a8f */
[C---:B------:R-:W-:Y:S01]  /*2b80*/  ISETP.GT.U32.AND P1, PT, R4.reuse, R133, PT ;  /* 0x000000850400720c */ /* 0x040fe20003f24070 */
[----:B------:R-:W-:Y:S01]  /*2b90*/  IMAD.MOV R5, RZ, RZ, -R5 ;  /* 0x000000ffff057224 */ /* 0x000fe200078e0a05 */
[----:B------:R-:W-:Y:S01]  /*2ba0*/  IABS R251, R13 ;  /* 0x0000000d00fb7213 */ /* 0x000fe20000000000 */
[--C-:B------:R-:W-:Y:S01]  /*2bb0*/  @!P5 IMAD.IADD R135, R135, 0x1, -R4.reuse ;  /* 0x000000018787d824 */ /* 0x100fe200078e0a04 */
[----:B------:R-:W-:Y:S01]  /*2bc0*/  ISETP.GE.AND P5, PT, R9, RZ, PT ;  /* 0x000000ff0900720c */ /* 0x000fe20003fa6270 */
[C---:B------:R-:W-:Y:S01]  /*2bd0*/  IMAD R129, R4.reuse, R5, R129 ;  /* 0x0000000504817224 */ /* 0x040fe200078e0281 */
[----:B------:R-:W-:Y:S01]  /*2be0*/  LOP3.LUT R5, R3, 0x58, RZ, 0xfc, !PT ;  /* 0x0000005803057812 */ /* 0x000fe200078efcff */
[--C-:B------:R-:W-:Y:S01]  /*2bf0*/  @!P0 IMAD.IADD R137, R137, 0x1, -R4.reuse ;  /* 0x0000000189898824 */ /* 0x100fe200078e0a04 */
[----:B------:R-:W-:Y:S01]  /*2c00*/  LOP3.LUT R9, R3, 0x5c, RZ, 0xfc, !PT ;  /* 0x0000005c03097812 */ /* 0x000fe200078efcff */
[--C-:B------:R-:W-:Y:S01]  /*2c10*/  @!P4 IMAD.IADD R131, R131, 0x1, -R4.reuse ;  /* 0x000000018383c824 */ /* 0x100fe200078e0a04 */
[----:B------:R-:W-:Y:S01]  /*2c20*/  IABS R125, R5 ;  /* 0x00000005007d7213 */ /* 0x000fe20000000000 */
[----:B------:R-:W-:Y:S01]  /*2c30*/  @!P6 IMAD.MOV R135, RZ, RZ, -R135 ;  /* 0x000000ffff87e224 */ /* 0x000fe200078e0a87 */
[C---:B------:R-:W-:Y:S01]  /*2c40*/  ISETP.GT.U32.AND P6, PT, R4.reuse, R129, PT ;  /* 0x000000810400720c */ /* 0x040fe20003fc4070 */
[----:B------:R-:W-:Y:S01]  /*2c50*/  @!P1 IMAD.IADD R133, R133, 0x1, -R4 ;  /* 0x0000000185859824 */ /* 0x000fe200078e0a04 */
[----:B------:R-:W-:Y:S01]  /*2c60*/  ISETP.GE.AND P1, PT, R7, RZ, PT ;  /* 0x000000ff0700720c */ /* 0x000fe20003f26270 */
[----:B------:R-:W-:Y:S01]  /*2c70*/  @!P3 IMAD.MOV R137, RZ, RZ, -R137 ;  /* 0x000000ffff89b224 */ /* 0x000fe200078e0a89 */
[----:B------:R-:W-:Y:S01]  /*2c80*/  ISETP.GT.U32.AND P3, PT, R4, R131, PT ;  /* 0x000000830400720c */ /* 0x000fe20003f64070 */
[----:B------:R-:W-:Y:S01]  /*2c90*/  IMAD.HI.U32 R7, R6, R127, RZ ;  /* 0x0000007f06077227 */ /* 0x000fe200078e00ff */
[----:B------:R-:W-:-:S02]  /*2ca0*/  IABS R121, R9 ;  /* 0x0000000900797213 */ /* 0x000fc40000000000 */
[----:B------:R-:W-:Y:S01]  /*2cb0*/  ISETP.GE.AND P0, PT, R8, RZ, PT ;  /* 0x000000ff0800720c */ /* 0x000fe20003f06270 */
[----:B------:R-:W-:Y:S01]  /*2cc0*/  @!P2 IMAD.MOV R139, RZ, RZ, -R139 ;  /* 0x000000ffff8ba224 */ /* 0x000fe200078e0a8b */
[----:B------:R-:W-:Y:S01]  /*2cd0*/  ISETP.GT.U32.AND P2, PT, R4, R133, PT ;  /* 0x000000850400720c */ /* 0x000fe20003f44070 */
[----:B------:R-:W-:Y:S01]  /*2ce0*/  IMAD.MOV R7, RZ, RZ, -R7 ;  /* 0x000000ffff077224 */ /* 0x000fe200078e0a07 */
[----:B------:R-:W-:Y:S01]  /*2cf0*/  ISETP.GE.AND P4, PT, R10, RZ, PT ;  /* 0x000000ff0a00720c */ /* 0x000fe20003f86270 */
[--C-:B------:R-:W-:Y:S01]  /*2d00*/  @!P6 IMAD.IADD R129, R129, 0x1, -R4.reuse ;  /* 0x000000018181e824 */ /* 0x100fe200078e0a04 */
[C---:B------:R-:W-:Y:S01]  /*2d10*/  LOP3.LUT R10, R3.reuse, 0x62, RZ, 0xfc, !PT ;  /* 0x00000062030a7812 */ /* 0x040fe200078efcff */
[C---:B------:R-:W-:Y:S01]  /*2d20*/  IMAD R127, R4.reuse, R7, R127 ;  /* 0x00000007047f7224 */ /* 0x040fe200078e027f */
[----:B------:R-:W-:Y:S01]  /*2d30*/  LOP3.LUT R7, R3, 0x5a, RZ, 0xfc, !PT ;  /* 0x0000005a03077812 */ /* 0x000fe200078efcff */
[----:B------:R-:W-:Y:S01]  /*2d40*/  @!P3 IMAD.IADD R131, R131, 0x1, -R4 ;  /* 0x000000018383b824 */ /* 0x000fe200078e0a04 */
[----:B------:R-:W-:Y:S01]  /*2d50*/  ISETP.GT.U32.AND P6, PT, R4, R129, PT ;  /* 0x000000810400720c */ /* 0x000fe20003fc4070 */
[----:B------:R-:W-:Y:S01]  /*2d60*/  IMAD.HI.U32 R8, R6, R121, RZ ;  /* 0x0000007906087227 */ /* 0x000fe200078e00ff */
[----:B------:R-:W-:-:S02]  /*2d70*/  ISETP.GT.U32.AND P3, PT, R4, R127, PT ;  /* 0x0000007f0400720c */ /* 0x000fc40003f64070 */
[----:B------:R-:W-:Y:S01]  /*2d80*/  IABS R123, R7 ;  /* 0x00000007007b7213 */ /* 0x000fe20000000000 */
[----:B------:R-:W-:Y:S01]  /*2d90*/  @!P2 IMAD.IADD R133, R133, 0x1, -R4 ;  /* 0x000000018585a824 */ /* 0x000fe200078e0a04 */
[----:B------:R-:W-:Y:S01]  /*2da0*/  ISETP.GE.AND P2, PT, R5, RZ, PT ;  /* 0x000000ff0500720c */ /* 0x000fe20003f46270 */
[----:B------:R-:W-:Y:S01]  /*2db0*/  IMAD.HI.U32 R5, R6, R125, RZ ;  /* 0x0000007d06057227 */ /* 0x000fe200078e00ff */
[----:B------:R-:W-:Y:S02]  /*2dc0*/  IABS R115, R10 ;  /* 0x0000000a00737213 */ /* 0x000fe40000000000 */
[----:B------:R-:W-:Y:S01]  /*2dd0*/  LOP3.LUT R14, R3, 0xc4, RZ, 0xfc, !PT ;  /* 0x000000c4030e7812 */ /* 0x000fe200078efcff */
[----:B------:R-:W-:Y:S02]  /*2de0*/  IMAD.MOV R5, RZ, RZ, -R5 ;  /* 0x000000ffff057224 */ /* 0x000fe400078e0a05 */
[----:B------:R-:W-:Y:S02]  /*2df0*/  IMAD.MOV R8, RZ, RZ, -R8 ;  /* 0x000000ffff087224 */ /* 0x000fe400078e0a08 */
[----:B------:R-:W-:-:S02]  /*2e00*/  @!P3 IMAD.IADD R127, R127, 0x1, -R4 ;  /* 0x000000017f7fb824 */ /* 0x000fc400078e0a04 */
[C---:B------:R-:W-:Y:S02]  /*2e10*/  IMAD R125, R4.reuse, R5, R125 ;  /* 0x00000005047d7224 */ /* 0x040fe400078e027d */
[----:B------:R-:W-:Y:S01]  /*2e20*/  @!P6 IMAD.IADD R129, R129, 0x1, -R4 ;  /* 0x000000018181e824 */ /* 0x000fe200078e0a04 */
[C---:B------:R-:W-:Y:S01]  /*2e30*/  ISETP.GT.U32.AND P3, PT, R4.reuse, R127, PT ;  /* 0x0000007f0400720c */ /* 0x040fe20003f64070 */
[C---:B------:R-:W-:Y:S01]  /*2e40*/  IMAD R121, R4.reuse, R8, R121 ;  /* 0x0000000804797224 */ /* 0x040fe200078e0279 */
[C---:B------:R-:W-:Y:S01]  /*2e50*/  ISETP.GT.U32.AND P6, PT, R4.reuse, R125, PT ;  /* 0x0000007d0400720c */ /* 0x040fe20003fc4070 */
[----:B------:R-:W-:Y:S01]  /*2e60*/  @!P0 IMAD.MOV R133, RZ, RZ, -R133 ;  /* 0x000000ffff858224 */ /* 0x000fe200078e0a85 */
[----:B------:R-:W-:Y:S01]  /*2e70*/  ISETP.GE.AND P0, PT, R7, RZ, PT ;  /* 0x000000ff0700720c */ /* 0x000fe20003f06270 */
[----:B------:R-:W-:Y:S01]  /*2e80*/  @!P1 IMAD.MOV R129, RZ, RZ, -R129 ;  /* 0x000000ffff819224 */ /* 0x000fe200078e0a81 */
[----:B------:R-:W-:Y:S01]  /*2e90*/  ISETP.GT.U32.AND P1, PT, R4, R121, PT ;  /* 0x000000790400720c */ /* 0x000fe20003f24070 */
[----:B------:R-:W-:-:S04]  /*2ea0*/  IMAD.HI.U32 R7, R6, R123, RZ ;  /* 0x0000007b06077227 */ /* 0x000fc800078e00ff */
[----:B------:R-:W-:Y:S02]  /*2eb0*/  IMAD.MOV R7, RZ, RZ, -R7 ;  /* 0x000000ffff077224 */ /* 0x000fe400078e0a07 */
[--C-:B------:R-:W-:Y:S02]  /*2ec0*/  @!P3 IMAD.IADD R127, R127, 0x1, -R4.reuse ;  /* 0x000000017f7fb824 */ /* 0x100fe400078e0a04 */
[C---:B------:R-:W-:Y:S01]  /*2ed0*/  IMAD R123, R4.reuse, R7, R123 ;  /* 0x00000007047b7224 */ /* 0x040fe200078e027b */
[----:B------:R-:W-:Y:S01]  /*2ee0*/  LOP3.LUT R7, R3, 0x5e, RZ, 0xfc, !PT ;  /* 0x0000005e03077812 */ /* 0x000fe200078efcff */
[--C-:B------:R-:W-:Y:S02]  /*2ef0*/  @!P6 IMAD.IADD R125, R125, 0x1, -R4.reuse ;  /* 0x000000017d7de824 */ /* 0x100fe400078e0a04 */
[----:B------:R-:W-:Y:S01]  /*2f00*/  @!P1 IMAD.IADD R121, R121, 0x1, -R4 ;  /* 0x0000000179799824 */ /* 0x000fe200078e0a04 */
[----:B------:R-:W-:Y:S01]  /*2f10*/  IABS R119, R7 ;  /* 0x0000000700777213 */ /* 0x000fe20000000000 */
[----:B------:R-:W-:Y:S01]  /*2f20*/  @!P4 IMAD.MOV R127, RZ, RZ, -R127 ;  /* 0x000000ffff7fc224 */ /* 0x000fe200078e0a7f */
[----:B------:R-:W-:Y:S01]  /*2f30*/  ISETP.GT.U32.AND P6, PT, R4, R125, PT ;  /* 0x0000007d0400720c */ /* 0x000fe20003fc4070 */
[----:B------:R-:W-:Y:S01]  /*2f40*/  @!P5 IMAD.MOV R131, RZ, RZ, -R131 ;  /* 0x000000ffff83d224 */ /* 0x000fe200078e0a83 */
[----:B------:R-:W-:Y:S01]  /*2f50*/  ISETP.GE.AND P4, PT, R7, RZ, PT ;  /* 0x000000ff0700720c */ /* 0x000fe20003f86270 */
[----:B------:R-:W-:Y:S01]  /*2f60*/  IMAD.HI.U32 R5, R6, R119, RZ ;  /* 0x0000007706057227 */ /* 0x000fe200078e00ff */
[----:B------:R-:W-:-:S02]  /*2f70*/  ISETP.GT.U32.AND P1, PT, R4, R121, PT ;  /* 0x000000790400720c */ /* 0x000fc40003f24070 */
[----:B------:R-:W-:Y:S01]  /*2f80*/  ISETP.GE.AND P5, PT, R9, RZ, PT ;  /* 0x000000ff0900720c */ /* 0x000fe20003fa6270 */
[----:B------:R-:W-:Y:S01]  /*2f90*/  IMAD.HI.U32 R7, R6, R115, RZ ;  /* 0x0000007306077227 */ /* 0x000fe200078e00ff */
[----:B------:R-:W-:Y:S02]  /*2fa0*/  LOP3.LUT R9, R3, 0x60, RZ, 0xfc, !PT ;  /* 0x0000006003097812 */ /* 0x000fe400078efcff */
[----:B------:R-:W-:Y:S01]  /*2fb0*/  ISETP.GT.U32.AND P3, PT, R4, R123, PT ;  /* 0x0000007b0400720c */ /* 0x000fe20003f64070 */
[----:B------:R-:W-:Y:S01]  /*2fc0*/  IMAD.MOV R5, RZ, RZ, -R5 ;  /* 0x000000ffff057224 */ /* 0x000fe200078e0a05 */
[----:B------:R-:W-:Y:S01]  /*2fd0*/  IABS R117, R9 ;  /* 0x0000000900757213 */ /* 0x000fe20000000000 */
[----:B------:R-:W-:-:S04]  /*2fe0*/  IMAD.HI.U32 R8, R6, R113, RZ ;  /* 0x0000007106087227 */ /* 0x000fc800078e00ff */
[----:B------:R-:W-:Y:S02]  /*2ff0*/  IMAD.MOV R7, RZ, RZ, -R7 ;  /* 0x000000ffff077224 */ /* 0x000fe400078e0a07 */
[C---:B------:R-:W-:Y:S02]  /*3000*/  IMAD R119, R4.reuse, R5, R119 ;  /* 0x0000000504777224 */ /* 0x040fe400078e0277 */
[----:B------:R-:W-:Y:S02]  /*3010*/  IMAD.MOV R8, RZ, RZ, -R8 ;  /* 0x000000ffff087224 */ /* 0x000fe400078e0a08 */
[C---:B------:R-:W-:Y:S01]  /*3020*/  IMAD R115, R4.reuse, R7, R115 ;  /* 0x0000000704737224 */ /* 0x040fe200078e0273 */
[----:B------:R-:W-:Y:S01]  /*3030*/  LOP3.LUT R7, R3, 0x66, RZ, 0xfc, !PT ;  /* 0x0000006603077812 */ /* 0x000fe200078efcff */
[--C-:B------:R-:W-:Y:S01]  /*3040*/  @!P6 IMAD.IADD R125, R125, 0x1, -R4.reuse ;  /* 0x000000017d7de824 */ /* 0x100fe200078e0a04 */
[C---:B------:R-:W-:Y:S01]  /*3050*/  ISETP.GT.U32.AND P6, PT, R4.reuse, R119, PT ;  /* 0x000000770400720c */ /* 0x040fe20003fc4070 */
[C---:B------:R-:W-:Y:S01]  /*3060*/  IMAD R113, R4.reuse, R8, R113 ;  /* 0x0000000804717224 */ /* 0x040fe200078e0271 */
[----:B------:R-:W-:Y:S01]  /*3070*/  IABS R111, R7 ;  /* 0x00000007006f7213 */ /* 0x000fe20000000000 */
[----:B------:R-:W-:Y:S01]  /*3080*/  @!P1 IMAD.IADD R121, R121, 0x1, -R4 ;  /* 0x0000000179799824 */ /* 0x000fe200078e0a04 */
[----:B------:R-:W-:Y:S01]  /*3090*/  ISETP.GT.U32.AND P1, PT, R4, R115, PT ;  /* 0x000000730400720c */ /* 0x000fe20003f24070 */
[----:B------:R-:W-:Y:S01]  /*30a0*/  IMAD.HI.U32 R5, R6, R117, RZ ;  /* 0x0000007506057227 */ /* 0x000fe200078e00ff */
[----:B------:R-:W-:-:S03]  /*30b0*/  LOP3.LUT R8, R3, 0x68, RZ, 0xfc, !PT ;  /* 0x0000006803087812 */ /* 0x000fc600078efcff */
[----:B------:R-:W-:Y:S01]  /*30c0*/  @!P5 IMAD.MOV R121, RZ, RZ, -R121 ;  /* 0x000000ffff79d224 */ /* 0x000fe200078e0a79 */
[C---:B------:R-:W-:Y:S01]  /*30d0*/  ISETP.GT.U32.AND P5, PT, R4.reuse, R113, PT ;  /* 0x000000710400720c */ /* 0x040fe20003fa4070 */
[----:B------:R-:W-:Y:S01]  /*30e0*/  IMAD.MOV R5, RZ, RZ, -R5 ;  /* 0x000000ffff057224 */ /* 0x000fe200078e0a05 */
[----:B------:R-:W-:Y:S01]  /*30f0*/  IABS R109, R8 ;  /* 0x00000008006d7213 */ /* 0x000fe20000000000 */
[----:B------:R-:W-:Y:S02]  /*3100*/  @!P6 IMAD.IADD R119, R119, 0x1, -R4 ;  /* 0x000000017777e824 */ /* 0x000fe400078e0a04 */
[----:B------:R-:W-:Y:S02]  /*3110*/  IMAD R117, R4, R5, R117 ;  /* 0x0000000504757224 */ /* 0x000fe400078e0275 */
[----:B------:R-:W-:Y:S01]  /*3120*/  IMAD.HI.U32 R5, R6, R111, RZ ;  /* 0x0000006f06057227 */ /* 0x000fe200078e00ff */
[----:B------:R-:W-:-:S03]  /*3130*/  ISETP.GT.U32.AND P6, PT, R4, R119, PT ;  /* 0x000000770400720c */ /* 0x000fc60003fc4070 */
[--C-:B------:R-:W-:Y:S02]  /*3140*/  @!P1 IMAD.IADD R115, R115, 0x1, -R4.reuse ;  /* 0x0000000173739824 */ /* 0x100fe400078e0a04 */
[--C-:B------:R-:W-:Y:S02]  /*3150*/  @!P3 IMAD.IADD R123, R123, 0x1, -R4.reuse ;  /* 0x000000017b7bb824 */ /* 0x100fe400078e0a04 */
[----:B------:R-:W-:Y:S02]  /*3160*/  IMAD.MOV R5, RZ, RZ, -R5 ;  /* 0x000000ffff057224 */ /* 0x000fe400078e0a05 */
[----:B------:R-:W-:Y:S01]  /*3170*/  @!P5 IMAD.IADD R113, R113, 0x1, -R4 ;  /* 0x000000017171d824 */ /* 0x000fe200078e0a04 */
[C---:B------:R-:W-:Y:S01]  /*3180*/  ISETP.GT.U32.AND P5, PT, R4.reuse, R115, PT ;  /* 0x000000730400720c */ /* 0x040fe20003fa4070 */
[C---:B------:R-:W-:Y:S01]  /*3190*/  IMAD R111, R4.reuse, R5, R111 ;  /* 0x00000005046f7224 */ /* 0x040fe200078e026f */
[----:B------:R-:W-:Y:S01]  /*31a0*/  ISETP.GT.U32.AND P3, PT, R4, R123, PT ;  /* 0x0000007b0400720c */ /* 0x000fe20003f64070 */
[----:B------:R-:W-:-:S04]  /*31b0*/  IMAD.HI.U32 R5, R6, R109, RZ ;  /* 0x0000006d06057227 */ /* 0x000fc800078e00ff */
[----:B------:R-:W-:Y:S01]  /*31c0*/  @!P2 IMAD.MOV R125, RZ, RZ, -R125 ;  /* 0x000000ffff7da224 */ /* 0x000fe200078e0a7d */
[C---:B------:R-:W-:Y:S01]  /*31d0*/  ISETP.GT.U32.AND P2, PT, R4.reuse, R117, PT ;  /* 0x000000750400720c */ /* 0x040fe20003f44070 */
[----:B------:R-:W-:Y:S02]  /*31e0*/  IMAD.MOV R5, RZ, RZ, -R5 ;  /* 0x000000ffff057224 */ /* 0x000fe400078e0a05 */
[--C-:B------:R-:W-:Y:S01]  /*31f0*/  @!P6 IMAD.IADD R119, R119, 0x1, -R4.reuse ;  /* 0x000000017777e824 */ /* 0x100fe200078e0a04 */
[----:B------:R-:W-:Y:S01]  /*3200*/  ISETP.GE.AND P6, PT, R11, RZ, PT ;  /* 0x000000ff0b00720c */ /* 0x000fe20003fc6270 */
[C---:B------:R-:W-:Y:S01]  /*3210*/  IMAD R109, R4.reuse, R5, R109 ;  /* 0x00000005046d7224 */ /* 0x040fe200078e026d */
[----:B------:R-:W-:Y:S01]  /*3220*/  LOP3.LUT R11, R3, 0x6e, RZ, 0xfc, !PT ;  /* 0x0000006e030b7812 */ /* 0x000fe200078efcff */
[--C-:B------:R-:W-:Y:S02]  /*3230*/  @!P5 IMAD.IADD R115, R115, 0x1, -R4.reuse ;  /* 0x000000017373d824 */ /* 0x100fe400078e0a04 */
[--C-:B------:R-:W-:Y:S01]  /*3240*/  @!P3 IMAD.IADD R123, R123, 0x1, -R4.reuse ;  /* 0x000000017b7bb824 */ /* 0x100fe200078e0a04 */
[C---:B------:R-:W-:Y:S01]  /*3250*/  ISETP.GT.U32.AND P5, PT, R4.reuse, R109, PT ;  /* 0x0000006d0400720c */ /* 0x040fe20003fa4070 */
[----:B------:R-:W-:Y:S01]  /*3260*/  @!P4 IMAD.MOV R119, RZ, RZ, -R119 ;  /* 0x000000ffff77c224 */ /* 0x000fe200078e0a77 */
[----:B------:R-:W-:Y:S01]  /*3270*/  ISETP.GE.AND P3, PT, R9, RZ, PT ;  /* 0x000000ff0900720c */ /* 0x000fe20003f66270 */
[----:B------:R-:W-:Y:S01]  /*3280*/  @!P0 IMAD.MOV R123, RZ, RZ, -R123 ;  /* 0x000000ffff7b8224 */ /* 0x000fe200078e0a7b */
[----:B------:R-:W-:Y:S01]  /*3290*/  LOP3.LUT R9, R3, 0x6a, RZ, 0xfc, !PT ;  /* 0x0000006a03097812 */ /* 0x000fe200078efcff */
[----:B------:R-:W-:Y:S01]  /*32a0*/  @!P2 IMAD.IADD R117, R117, 0x1, -R4 ;  /* 0x000000017575a824 */ /* 0x000fe200078e0a04 */
[----:B------:R-:W-:-:S02]  /*32b0*/  ISETP.GT.U32.AND P4, PT, R4, R113, PT ;  /* 0x000000710400720c */ /* 0x000fc40003f84070 */
[----:B------:R-:W-:Y:S02]  /*32c0*/  ISETP.GE.AND P0, PT, R10, RZ, PT ;  /* 0x000000ff0a00720c */ /* 0x000fe40003f06270 */
[----:B------:R-:W-:Y:S02]  /*32d0*/  LOP3.LUT R10, R3, 0x6c, RZ, 0xfc, !PT ;  /* 0x0000006c030a7812 */ /* 0x000fe400078efcff */
[----:B------:R-:W-:Y:S01]  /*32e0*/  IABS R107, R9 ;  /* 0x00000009006b7213 */ /* 0x000fe20000000000 */
[----:B------:R-:W-:Y:S01]  /*32f0*/  @!P5 IMAD.IADD R109, R109, 0x1, -R4 ;  /* 0x000000016d6dd824 */ /* 0x000fe200078e0a04 */
[----:B------:R-:W-:Y:S02]  /*3300*/  ISETP.GT.U32.AND P1, PT, R4, R117, PT ;  /* 0x000000750400720c */ /* 0x000fe40003f24070 */
[----:B------:R-:W-:Y:S01]  /*3310*/  IABS R105, R10 ;  /* 0x0000000a00697213 */ /* 0x000fe20000000000 */
[----:B------:R-:W-:Y:S01]  /*3320*/  IMAD.HI.U32 R5, R6, R107, RZ ;  /* 0x0000006b06057227 */ /* 0x000fe200078e00ff */
[----:B------:R-:W-:-:S02]  /*3330*/  ISETP.GE.AND P2, PT, R7, RZ, PT ;  /* 0x000000ff0700720c */ /* 0x000fc40003f46270 */
[----:B------:R-:W-:Y:S01]  /*3340*/  IABS R103, R11 ;  /* 0x0000000b00677213 */ /* 0x000fe20000000000 */
[----:B------:R-:W-:Y:S01]  /*3350*/  IMAD.HI.U32 R7, R6, R105, RZ ;  /* 0x0000006906077227 */ /* 0x000fe200078e00ff */
[----:B------:R-:W-:-:S03]  /*3360*/  ISETP.GT.U32.AND P5, PT, R4, R109, PT ;  /* 0x0000006d0400720c */ /* 0x000fc60003fa4070 */
[----:B------:R-:W-:Y:S02]  /*3370*/  IMAD.MOV R5, RZ, RZ, -R5 ;  /* 0x000000ffff057224 */ /* 0x000fe400078e0a05 */
[----:B------:R-:W-:Y:S01]  /*3380*/  @!P4 IMAD.IADD R113, R113, 0x1, -R4 ;  /* 0x000000017171c824 */ /* 0x000fe200078e0a04 */
[----:B------:R-:W-:Y:S01]  /*3390*/  ISETP.GE.AND P4, PT, R8, RZ, PT ;  /* 0x000000ff0800720c */ /* 0x000fe20003f86270 */
[----:B------:R-:W-:-:S04]  /*33a0*/  IMAD.HI.U32 R8, R6, R103, RZ ;  /* 0x0000006706087227 */ /* 0x000fc800078e00ff */
[----:B------:R-:W-:Y:S02]  /*33b0*/  IMAD.MOV R7, RZ, RZ, -R7 ;  /* 0x000000ffff077224 */ /* 0x000fe400078e0a07 */
[C---:B------:R-:W-:Y:S02]  /*33c0*/  IMAD R107, R4.reuse, R5, R107 ;  /* 0x00000005046b7224 */ /* 0x040fe400078e026b */
[----:B------:R-:W-:Y:S01]  /*33d0*/  @!P1 IMAD.IADD R117, R117, 0x1, -R4 ;  /* 0x0000000175759824 */ /* 0x000fe200078e0a04 */
[C---:B------:R-:W-:Y:S01]  /*33e0*/  ISETP.GT.U32.AND P1, PT, R4.reuse, R111, PT ;  /* 0x0000006f0400720c */ /* 0x040fe20003f24070 */
[----:B------:R-:W-:Y:S02]  /*33f0*/  IMAD.MOV R8, RZ, RZ, -R8 ;  /* 0x000000ffff087224 */ /* 0x000fe400078e0a08 */
[C---:B------:R-:W-:Y:S02]  /*3400*/  IMAD R105, R4.reuse, R7, R105 ;  /* 0x0000000704697224 */ /* 0x040fe400078e0269 */
[----:B------:R-:W-:Y:S01]  /*3410*/  @!P0 IMAD.MOV R115, RZ, RZ, -R115 ;  /* 0x000000ffff738224 */ /* 0x000fe200078e0a73 */
[C---:B------:R-:W-:Y:S01]  /*3420*/  ISETP.GT.U32.AND P0, PT, R4.reuse, R107, PT ;  /* 0x0000006b0400720c */ /* 0x040fe20003f04070 */
[C---:B------:R-:W-:Y:S01]  /*3430*/  IMAD R103, R4.reuse, R8, R103 ;  /* 0x0000000804677224 */ /* 0x040fe200078e0267 */
[----:B------:R-:W-:Y:S01]  /*3440*/  LOP3.LUT R8, R3, 0x70, RZ, 0xfc, !PT ;  /* 0x0000007003087812 */ /* 0x000fe200078efcff */
[----:B------:R-:W-:Y:S01]  /*3450*/  @!P6 IMAD.MOV R113, RZ, RZ, -R113 ;  /* 0x000000ffff71e224 */ /* 0x000fe200078e0a71 */
[C---:B------:R-:W-:Y:S01]  /*3460*/  ISETP.GT.U32.AND P6, PT, R4.reuse, R105, PT ;  /* 0x000000690400720c */ /* 0x040fe20003fc4070 */
[--C-:B------:R-:W-:Y:S01]  /*3470*/  @!P5 IMAD.IADD R109, R109, 0x1, -R4.reuse ;  /* 0x000000016d6dd824 */ /* 0x100fe200078e0a04 */
[C---:B------:R-:W-:Y:S01]  /*3480*/  ISETP.GT.U32.AND P5, PT, R4.reuse, R103, PT ;  /* 0x000000670400720c */ /* 0x040fe20003fa4070 */
[--C-:B------:R-:W-:Y:S01]  /*3490*/  @!P1 IMAD.IADD R111, R111, 0x1, -R4.reuse ;  /* 0x000000016f6f9824 */ /* 0x100fe200078e0a04 */
[----:B------:R-:W-:Y:S01]  /*34a0*/  ISETP.GE.AND P1, PT, R9, RZ, PT ;  /* 0x000000ff0900720c */ /* 0x000fe20003f26270 */
[----:B------:R-:W-:Y:S01]  /*34b0*/  @!P3 IMAD.MOV R117, RZ, RZ, -R117 ;  /* 0x000000ffff75b224 */ /* 0x000fe200078e0a75 */
[----:B------:R-:W-:Y:S01]  /*34c0*/  IABS R101, R8 ;  /* 0x0000000800657213 */ /* 0x000fe20000000000 */
[----:B------:R-:W-:Y:S01]  /*34d0*/  @!P4 IMAD.MOV R109, RZ, RZ, -R109 ;  /* 0x000000ffff6dc224 */ /* 0x000fe200078e0a6d */
[----:B------:R-:W-:Y:S01]  /*34e0*/  LOP3.LUT R9, R3, 0x72, RZ, 0xfc, !PT ;  /* 0x0000007203097812 */ /* 0x000fe200078efcff */
[----:B------:R-:W-:Y:S01]  /*34f0*/  @!P0 IMAD.IADD R107, R107, 0x1, -R4 ;  /* 0x000000016b6b8824 */ /* 0x000fe200078e0a04 */
[----:B------:R-:W-:Y:S01]  /*3500*/  ISETP.GT.U32.AND P3, PT, R4, R111, PT ;  /* 0x0000006f0400720c */ /* 0x000fe20003f64070 */
[----:B------:R-:W-:Y:S01]  /*3510*/  IMAD.HI.U32 R5, R6, R101, RZ ;  /* 0x0000006506057227 */ /* 0x000fe200078e00ff */
[----:B------:R-:W-:-:S02]  /*3520*/  IABS R99, R9 ;  /* 0x0000000900637213 */ /* 0x000fc40000000000 */
[----:B------:R-:W-:Y:S01]  /*3530*/  ISETP.GE.AND P0, PT, R11, RZ, PT ;  /* 0x000000ff0b00720c */ /* 0x000fe20003f06270 */
[--C-:B------:R-:W-:Y:S01]  /*3540*/  @!P6 IMAD.IADD R105, R105, 0x1, -R4.reuse ;  /* 0x000000016969e824 */ /* 0x100fe200078e0a04 */
[C---:B------:R-:W-:Y:S01]  /*3550*/  ISETP.GT.U32.AND P6, PT, R4.reuse, R107, PT ;  /* 0x0000006b0400720c */ /* 0x040fe20003fc4070 */
[----:B------:R-:W-:Y:S01]  /*3560*/  @!P5 IMAD.IADD R103, R103, 0x1, -R4 ;  /* 0x000000016767d824 */ /* 0x000fe200078e0a04 */
[----:B------:R-:W-:Y:S01]  /*3570*/  LOP3.LUT R11, R3, 0x76, RZ, 0xfc, !PT ;  /* 0x00000076030b7812 */ /* 0x000fe200078efcff */
[----:B------:R-:W-:Y:S01]  /*3580*/  IMAD.MOV R7, RZ, RZ, -R5 ;  /* 0x000000ffff077224 */ /* 0x000fe200078e0a05 */
[----:B------:R-:W-:Y:S01]  /*3590*/  ISETP.GT.U32.AND P5, PT, R4, R105, PT ;  /* 0x000000690400720c */ /* 0x000fe20003fa4070 */
[----:B------:R-:W-:Y:S01]  /*35a0*/  IMAD.HI.U32 R5, R6, R99, RZ ;  /* 0x0000006306057227 */ /* 0x000fe200078e00ff */
[----:B------:R-:W-:-:S03]  /*35b0*/  IABS R95, R11 ;  /* 0x0000000b005f7213 */ /* 0x000fc60000000000 */
[C---:B------:R-:W-:Y:S02]  /*35c0*/  IMAD R101, R4.reuse, R7, R101 ;  /* 0x0000000704657224 */ /* 0x040fe400078e0265 */
[----:B------:R-:W-:Y:S02]  /*35d0*/  IMAD.MOV R5, RZ, RZ, -R5 ;  /* 0x000000ffff057224 */ /* 0x000fe400078e0a05 */
[--C-:B------:R-:W-:Y:S01]  /*35e0*/  @!P6 IMAD.IADD R107, R107, 0x1, -R4.reuse ;  /* 0x000000016b6be824 */ /* 0x100fe200078e0a04 */
[C---:B------:R-:W-:Y:S01]  /*35f0*/  ISETP.GT.U32.AND P6, PT, R4.reuse, R101, PT ;  /* 0x000000650400720c */ /* 0x040fe20003fc4070 */
[----:B------:R-:W-:Y:S02]  /*3600*/  IMAD R99, R4, R5, R99 ;  /* 0x0000000504637224 */ /* 0x000fe400078e0263 */
[--C-:B------:R-:W-:Y:S01]  /*3610*/  @!P3 IMAD.IADD R111, R111, 0x1, -R4.reuse ;  /* 0x000000016f6fb824 */ /* 0x100fe200078e0a04 */
[----:B------:R-:W-:Y:S01]  /*3620*/  ISETP.GE.AND P3, PT, R10, RZ, PT ;  /* 0x000000ff0a00720c */ /* 0x000fe20003f66270 */
[----:B------:R-:W-:Y:S01]  /*3630*/  @!P5 IMAD.IADD R105, R105, 0x1, -R4 ;  /* 0x000000016969d824 */ /* 0x000fe200078e0a04 */
[C---:B------:R-:W-:Y:S01]  /*3640*/  ISETP.GT.U32.AND P5, PT, R4.reuse, R99, PT ;  /* 0x000000630400720c */ /* 0x040fe20003fa4070 */
[----:B------:R-:W-:Y:S01]  /*3650*/  @!P2 IMAD.MOV R111, RZ, RZ, -R111 ;  /* 0x000000ffff6fa224 */ /* 0x000fe200078e0a6f */
[----:B------:R-:W-:Y:S01]  /*3660*/  LOP3.LUT R10, R3, 0x74, RZ, 0xfc, !PT ;  /* 0x00000074030a7812 */ /* 0x000fe200078efcff */
[----:B------:R-:W-:Y:S01]  /*3670*/  @!P1 IMAD.MOV R107, RZ, RZ, -R107 ;  /* 0x000000ffff6b9224 */ /* 0x000fe200078e0a6b */
[----:B------:R-:W-:-:S02]  /*3680*/  ISETP.GT.U32.AND P2, PT, R4, R103, PT ;  /* 0x000000670400720c */ /* 0x000fc40003f44070 */
[----:B------:R-:W-:Y:S01]  /*3690*/  IABS R97, R10 ;  /* 0x0000000a00617213 */ /* 0x000fe20000000000 */
[----:B------:R-:W-:Y:S01]  /*36a0*/  @!P6 IMAD.IADD R101, R101, 0x1, -R4 ;  /* 0x000000016565e824 */ /* 0x000fe200078e0a04 */
[----:B------:R-:W-:Y:S02]  /*36b0*/  ISETP.GE.AND P6, PT, R9, RZ, PT ;  /* 0x000000ff0900720c */ /* 0x000fe40003fc6270 */
[----:B------:R-:W-:Y:S01]  /*36c0*/  LOP3.LUT R9, R3, 0x7e, RZ, 0xfc, !PT ;  /* 0x0000007e03097812 */ /* 0x000fe200078efcff */
[----:B------:R-:W-:-:S03]  /*36d0*/  IMAD.HI.U32 R5, R6, R97, RZ ;  /* 0x0000006106057227 */ /* 0x000fc600078e00ff */
[----:B------:R-:W-:Y:S01]  /*36e0*/  IABS R87, R9 ;  /* 0x0000000900577213 */ /* 0x000fe20000000000 */
[----:B------:R-:W-:Y:S01]  /*36f0*/  @!P5 IMAD.IADD R99, R99, 0x1, -R4 ;  /* 0x000000016363d824 */ /* 0x000fe200078e0a04 */
[----:B------:R-:W-:Y:S01]  /*3700*/  ISETP.GT.U32.AND P5, PT, R4, R101, PT ;  /* 0x000000650400720c */ /* 0x000fe20003fa4070 */
[----:B------:R-:W-:Y:S02]  /*3710*/  IMAD.MOV R7, RZ, RZ, -R5 ;  /* 0x000000ffff077224 */ /* 0x000fe400078e0a05 */
[----:B------:R-:W-:Y:S01]  /*3720*/  IMAD.HI.U32 R5, R6, R95, RZ ;  /* 0x0000005f06057227 */ /* 0x000fe200078e00ff */
[----:B------:R-:W-:-:S03]  /*3730*/  ISETP.GT.U32.AND P1, PT, R4, R99, PT ;  /* 0x000000630400720c */ /* 0x000fc60003f24070 */
[----:B------:R-:W-:Y:S02]  /*3740*/  IMAD R97, R4, R7, R97 ;  /* 0x0000000704617224 */ /* 0x000fe400078e0261 */
[----:B------:R-:W-:Y:S02]  /*3750*/  IMAD.MOV R7, RZ, RZ, -R5 ;  /* 0x000000ffff077224 */ /* 0x000fe400078e0a05 */
[----:B------:R-:W-:Y:S01]  /*3760*/  IMAD.HI.U32 R5, R6, R93, RZ ;  /* 0x0000005d06057227 */ /* 0x000fe200078e00ff */
[----:B------:R-:W-:-:S03]  /*3770*/  ISETP.GT.U32.AND P4, PT, R4, R97, PT ;  /* 0x000000610400720c */ /* 0x000fc60003f84070 */
[C---:B------:R-:W-:Y:S01]  /*3780*/  IMAD R95, R4.reuse, R7, R95 ;  /* 0x00000007045f7224 */ /* 0x040fe200078e025f */
[----:B------:R-:W-:Y:S01]  /*3790*/  LOP3.LUT R7, R3, 0x7a, RZ, 0xfc, !PT ;  /* 0x0000007a03077812 */ /* 0x000fe200078efcff */
[--C-:B------:R-:W-:Y:S02]  /*37a0*/  @!P5 IMAD.IADD R101, R101, 0x1, -R4.reuse ;  /* 0x000000016565d824 */ /* 0x100fe400078e0a04 */
[----:B------:R-:W-:Y:S01]  /*37b0*/  IMAD.MOV R5, RZ, RZ, -R5 ;  /* 0x000000ffff057224 */ /* 0x000fe200078e0a05 */
[C---:B------:R-:W-:Y:S01]  /*37c0*/  ISETP.GT.U32.AND P5, PT, R4.reuse, R95, PT ;  /* 0x0000005f0400720c */ /* 0x040fe20003fa4070 */
[--C-:B------:R-:W-:Y:S01]  /*37d0*/  @!P2 IMAD.IADD R103, R103, 0x1, -R4.reuse ;  /* 0x000000016767a824 */ /* 0x100fe200078e0a04 */
[----:B------:R-:W-:Y:S01]  /*37e0*/  IABS R91, R7 ;  /* 0x00000007005b7213 */ /* 0x000fe20000000000 */
[----:B------:R-:W-:Y:S01]  /*37f0*/  IMAD R93, R4, R5, R93 ;  /* 0x00000005045d7224 */ /* 0x000fe200078e025d */
[----:B------:R-:W-:Y:S01]  /*3800*/  ISETP.GE.AND P2, PT, R8, RZ, PT ;  /* 0x000000ff0800720c */ /* 0x000fe20003f46270 */
[----:B------:R-:W-:Y:S01]  /*3810*/  @!P4 IMAD.IADD R97, R97, 0x1, -R4 ;  /* 0x000000016161c824 */ /* 0x000fe200078e0a04 */
[----:B------:R-:W-:Y:S01]  /*3820*/  LOP3.LUT R8, R3, 0x7c, RZ, 0xfc, !PT ;  /* 0x0000007c03087812 */ /* 0x000fe200078efcff */
[----:B------:R-:W-:Y:S01]  /*3830*/  IMAD.HI.U32 R5, R6, R91, RZ ;  /* 0x0000005b06057227 */ /* 0x000fe200078e00ff */
[----:B------:R-:W-:-:S02]  /*3840*/  ISETP.GE.AND P4, PT, R7, RZ, PT ;  /* 0x000000ff0700720c */ /* 0x000fc40003f86270 */
[----:B------:R-:W-:Y:S01]  /*3850*/  IABS R89, R8 ;  /* 0x0000000800597213 */ /* 0x000fe20000000000 */
[--C-:B------:R-:W-:Y:S01]  /*3860*/  @!P1 IMAD.IADD R99, R99, 0x1, -R4.reuse ;  /* 0x0000000163639824 */ /* 0x100fe200078e0a04 */
[----:B------:R-:W-:Y:S01]  /*3870*/  ISETP.GE.AND P1, PT, R12, RZ, PT ;  /* 0x000000ff0c00720c */ /* 0x000fe20003f26270 */
[----:B------:R-:W-:Y:S01]  /*3880*/  @!P5 IMAD.IADD R95, R95, 0x1, -R4 ;  /* 0x000000015f5fd824 */ /* 0x000fe200078e0a04 */
[C---:B------:R-:W-:Y:S01]  /*3890*/  ISETP.GT.U32.AND P5, PT, R4.reuse, R97, PT ;  /* 0x000000610400720c */ /* 0x040fe20003fa4070 */
[----:B------:R-:W-:Y:S01]  /*38a0*/  IMAD.MOV R5, RZ, RZ, -R5 ;  /* 0x000000ffff057224 */ /* 0x000fe200078e0a05 */
[----:B------:R-:W-:Y:S01]  /*38b0*/  LOP3.LUT R12, R3, 0x88, RZ, 0xfc, !PT ;  /* 0x00000088030c7812 */ /* 0x000fe200078efcff */
[----:B------:R-:W-:Y:S01]  /*38c0*/  @!P6 IMAD.MOV R99, RZ, RZ, -R99 ;  /* 0x000000ffff63e224 */ /* 0x000fe200078e0a63 */
[C---:B------:R-:W-:Y:S01]  /*38d0*/  ISETP.GT.U32.AND P6, PT, R4.reuse, R93, PT ;  /* 0x0000005d0400720c */ /* 0x040fe20003fc4070 */
[C---:B------:R-:W-:Y:S01]  /*38e0*/  IMAD R91, R4.reuse, R5, R91 ;  /* 0x00000005045b7224 */ /* 0x040fe200078e025b */
[----:B------:R-:W-:Y:S01]  /*38f0*/  IABS R77, R12 ;  /* 0x0000000c004d7213 */ /* 0x000fe20000000000 */
[----:B------:R-:W-:Y:S01]  /*3900*/  @!P2 IMAD.MOV R101, RZ, RZ, -R101 ;  /* 0x000000ffff65a224 */ /* 0x000fe200078e0a65 */
[----:B------:R-:W-:Y:S01]  /*3910*/  ISETP.GT.U32.AND P2, PT, R4, R95, PT ;  /* 0x0000005f0400720c */ /* 0x000fe20003f44070 */
[----:B------:R-:W-:Y:S01]  /*3920*/  @!P0 IMAD.MOV R103, RZ, RZ, -R103 ;  /* 0x000000ffff678224 */ /* 0x000fe200078e0a67 */
[----:B------:R-:W-:Y:S01]  /*3930*/  ISETP.GE.AND P0, PT, R11, RZ, PT ;  /* 0x000000ff0b00720c */ /* 0x000fe20003f06270 */
[----:B------:R-:W-:Y:S01]  /*3940*/  IMAD.HI.U32 R5, R6, R89, RZ ;  /* 0x0000005906057227 */ /* 0x000fe200078e00ff */
[----:B------:R-:W-:-:S03]  /*3950*/  LOP3.LUT R11, R3, 0x86, RZ, 0xfc, !PT ;  /* 0x00000086030b7812 */ /* 0x000fc600078efcff */
[--C-:B------:R-:W-:Y:S01]  /*3960*/  @!P5 IMAD.IADD R97, R97, 0x1, -R4.reuse ;  /* 0x000000016161d824 */ /* 0x100fe200078e0a04 */
[----:B------:R-:W-:Y:S01]  /*3970*/  ISETP.GT.U32.AND P5, PT, R4, R91, PT ;  /* 0x0000005b0400720c */ /* 0x000fe20003fa4070 */
[--C-:B------:R-:W-:Y:S01]  /*3980*/  @!P6 IMAD.IADD R93, R93, 0x1, -R4.reuse ;  /* 0x000000015d5de824 */ /* 0x100fe200078e0a04 */
[----:B------:R-:W-:Y:S01]  /*3990*/  ISETP.GE.AND P6, PT, R9, RZ, PT ;  /* 0x000000ff0900720c */ /* 0x000fe20003fc6270 */
[----:B------:R-:W-:Y:S01]  /*39a0*/  @!P3 IMAD.MOV R105, RZ, RZ, -R105 ;  /* 0x000000ffff69b224 */ /* 0x000fe200078e0a69 */
[----:B------:R-:W-:Y:S01]  /*39b0*/  ISETP.GE.AND P3, PT, R10, RZ, PT ;  /* 0x000000ff0a00720c */ /* 0x000fe20003f66270 */
[--C-:B------:R-:W-:Y:S01]  /*39c0*/  @!P2 IMAD.IADD R95, R95, 0x1, -R4.reuse ;  /* 0x000000015f5fa824 */ /* 0x100fe200078e0a04 */
[----:B------:R-:W-:Y:S01]  /*39d0*/  ISETP.GE.AND P2, PT, R8, RZ, PT ;  /* 0x000000ff0800720c */ /* 0x000fe20003f46270 */
[----:B------:R-:W-:Y:S01]  /*39e0*/  IMAD.HI.U32 R7, R6, R87, RZ ;  /* 0x0000005706077227 */ /* 0x000fe200078e00ff */
[C---:B------:R-:W-:Y:S02]  /*39f0*/  LOP3.LUT R10, R3.reuse, 0x80, RZ, 0xfc, !PT ;  /* 0x00000080030a7812 */ /* 0x040fe400078efcff */
[----:B------:R-:W-:Y:S01]  /*3a00*/  LOP3.LUT R9, R3, 0x84, RZ, 0xfc, !PT ;  /* 0x0000008403097812 */ /* 0x000fe200078efcff */
[----:B------:R-:W-:Y:S01]  /*3a10*/  IMAD.MOV R8, RZ, RZ, -R5 ;  /* 0x000000ffff087224 */ /* 0x000fe200078e0a05 */
[----:B------:R-:W-:Y:S01]  /*3a20*/  IABS R85, R10 ;  /* 0x0000000a00557213 */ /* 0x000fe20000000000 */
[----:B------:R-:W-:Y:S01]  /*3a30*/  @!P5 IMAD.IADD R91, R91, 0x1, -R4 ;  /* 0x000000015b5bd824 */ /* 0x000fe200078e0a04 */
[C---:B------:R-:W-:Y:S01]  /*3a40*/  ISETP.GT.U32.AND P5, PT, R4.reuse, R93, PT ;  /* 0x0000005d0400720c */ /* 0x040fe20003fa4070 */
[----:B------:R-:W-:Y:S01]  /*3a50*/  IMAD.MOV R7, RZ, RZ, -R7 ;  /* 0x000000ffff077224 */ /* 0x000fe200078e0a07 */
[----:B------:R-:W-:Y:S01]  /*3a60*/  IABS R81, R9 ;  /* 0x0000000900517213 */ /* 0x000fe20000000000 */
[C---:B------:R-:W-:Y:S01]  /*3a70*/  IMAD R89, R4.reuse, R8, R89 ;  /* 0x0000000804597224 */ /* 0x040fe200078e0259 */
[----:B------:R-:W-:Y:S01]  /*3a80*/  LOP3.LUT R8, R3, 0x82, RZ, 0xfc, !PT ;  /* 0x0000008203087812 */ /* 0x000fe200078efcff */
[C---:B------:R-:W-:Y:S01]  /*3a90*/  IMAD R87, R4.reuse, R7, R87 ;  /* 0x0000000704577224 */ /* 0x040fe200078e0257 */
[----:B------:R-:W-:Y:S01]  /*3aa0*/  IABS R79, R11 ;  /* 0x0000000b004f7213 */ /* 0x000fe20000000000 */
[----:B------:R-:W-:Y:S01]  /*3ab0*/  @!P0 IMAD.MOV R95, RZ, RZ, -R95 ;  /* 0x000000ffff5f8224 */ /* 0x000fe200078e0a5f */
[C---:B------:R-:W-:Y:S01]  /*3ac0*/  ISETP.GT.U32.AND P0, PT, R4.reuse, R89, PT ;  /* 0x000000590400720c */ /* 0x040fe20003f04070 */
[----:B------:R-:W-:Y:S01]  /*3ad0*/  @!P3 IMAD.MOV R97, RZ, RZ, -R97 ;  /* 0x000000ffff61b224 */ /* 0x000fe200078e0a61 */
[----:B------:R-:W-:Y:S01]  /*3ae0*/  ISETP.GT.U32.AND P3, PT, R4, R91, PT ;  /* 0x0000005b0400720c */ /* 0x000fe20003f64070 */
[----:B------:R-:W-:Y:S01]  /*3af0*/  IMAD.HI.U32 R5, R6, R85, RZ ;  /* 0x0000005506057227 */ /* 0x000fe200078e00ff */
[----:B------:R-:W-:-:S03]  /*3b00*/  IABS R83, R8 ;  /* 0x0000000800537213 */ /* 0x000fc60000000000 */
[----:B------:R-:W-:Y:S01]  /*3b10*/  @!P5 IMAD.IADD R93, R93, 0x1, -R4 ;  /* 0x000000015d5dd824 */ /* 0x000fe200078e0a04 */
[----:B------:R-:W-:Y:S01]  /*3b20*/  ISETP.GT.U32.AND P5, PT, R4, R87, PT ;  /* 0x000000570400720c */ /* 0x000fe20003fa4070 */
[----:B------:R-:W-:Y:S02]  /*3b30*/  IMAD.MOV R5, RZ, RZ, -R5 ;  /* 0x000000ffff057224 */ /* 0x000fe400078e0a05 */
[----:B------:R-:W-:-:S04]  /*3b40*/  IMAD.HI.U32 R7, R6, R81, RZ ;  /* 0x0000005106077227 */ /* 0x000fc800078e00ff */
[----:B------:R-:W-:Y:S02]  /*3b50*/  IMAD R85, R4, R5, R85 ;  /* 0x0000000504557224 */ /* 0x000fe400078e0255 */
[--C-:B------:R-:W-:Y:S01]  /*3b60*/  @!P0 IMAD.IADD R89, R89, 0x1, -R4.reuse ;  /* 0x0000000159598824 */ /* 0x100fe200078e0a04 */
[----:B------:R-:W-:Y:S01]  /*3b70*/  ISETP.GE.AND P0, PT, R10, RZ, PT ;  /* 0x000000ff0a00720c */ /* 0x000fe20003f06270 */
[--C-:B------:R-:W-:Y:S01]  /*3b80*/  @!P3 IMAD.IADD R91, R91, 0x1, -R4.reuse ;  /* 0x000000015b5bb824 */ /* 0x100fe200078e0a04 */
[C---:B------:R-:W-:Y:S01]  /*3b90*/  ISETP.GT.U32.AND P3, PT, R4.reuse, R85, PT ;  /* 0x000000550400720c */ /* 0x040fe20003f64070 */
[----:B------:R-:W-:Y:S01]  /*3ba0*/  @!P5 IMAD.IADD R87, R87, 0x1, -R4 ;  /* 0x000000015757d824 */ /* 0x000fe200078e0a04 */
[----:B------:R-:W-:Y:S01]  /*3bb0*/  ISETP.GT.U32.AND P5, PT, R4, R89, PT ;  /* 0x000000590400720c */ /* 0x000fe20003fa4070 */
[----:B------:R-:W-:Y:S01]  /*3bc0*/  IMAD.HI.U32 R5, R6, R83, RZ ;  /* 0x0000005306057227 */ /* 0x000fe200078e00ff */
[----:B------:R-:W-:-:S03]  /*3bd0*/  LOP3.LUT R10, R3, 0x9a, RZ, 0xfc, !PT ;  /* 0x0000009a030a7812 */ /* 0x000fc600078efcff */
[----:B------:R-:W-:Y:S01]  /*3be0*/  IMAD.MOV R5, RZ, RZ, -R5 ;  /* 0x000000ffff057224 */ /* 0x000fe200078e0a05 */
[----:B------:R-:W-:Y:S01]  /*3bf0*/  IABS R59, R10 ;  /* 0x0000000a003b7213 */ /* 0x000fe20000000000 */
[----:B------:R-:W-:Y:S02]  /*3c00*/  IMAD.MOV R7, RZ, RZ, -R7 ;  /* 0x000000ffff077224 */ /* 0x000fe400078e0a07 */
[C---:B------:R-:W-:Y:S02]  /*3c10*/  IMAD R83, R4.reuse, R5, R83 ;  /* 0x0000000504537224 */ /* 0x040fe400078e0253 */
[--C-:B------:R-:W-:Y:S01]  /*3c20*/  @!P3 IMAD.IADD R85, R85, 0x1, -R4.reuse ;  /* 0x000000015555b824 */ /* 0x100fe200078e0a04 */
[C---:B------:R-:W-:Y:S01]  /*3c30*/  ISETP.GT.U32.AND P3, PT, R4.reuse, R87, PT ;  /* 0x000000570400720c */ /* 0x040fe20003f64070 */
[----:B------:R-:W-:Y:S01]  /*3c40*/  @!P5 IMAD.IADD R89, R89, 0x1, -R4 ;  /* 0x000000015959d824 */ /* 0x000fe200078e0a04 */
[C---:B------:R-:W-:Y:S01]  /*3c50*/  ISETP.GT.U32.AND P5, PT, R4.reuse, R83, PT ;  /* 0x000000530400720c */ /* 0x040fe20003fa4070 */
[----:B------:R-:W-:-:S02]  /*3c60*/  IMAD R81, R4, R7, R81 ;  /* 0x0000000704517224 */ /* 0x000fc400078e0251 */
[----:B------:R-:W-:-:S04]  /*3c70*/  IMAD.HI.U32 R7, R6, R77, RZ ;  /* 0x0000004d06077227 */ /* 0x000fc800078e00ff */
[----:B------:R-:W-:Y:S02]  /*3c80*/  IMAD.MOV R7, RZ, RZ, -R7 ;  /* 0x000000ffff077224 */ /* 0x000fe400078e0a07 */
[----:B------:R-:W-:Y:S01]  /*3c90*/  @!P4 IMAD.MOV R91, RZ, RZ, -R91 ;  /* 0x000000ffff5bc224 */ /* 0x000fe200078e0a5b */
[----:B------:R-:W-:Y:S01]  /*3ca0*/  ISETP.GE.AND P4, PT, R8, RZ, PT ;  /* 0x000000ff0800720c */ /* 0x000fe20003f86270 */
[--C-:B------:R-:W-:Y:S01]  /*3cb0*/  @!P3 IMAD.IADD R87, R87, 0x1, -R4.reuse ;  /* 0x000000015757b824 */ /* 0x100fe200078e0a04 */
[C---:B------:R-:W-:Y:S01]  /*3cc0*/  ISETP.GT.U32.AND P3, PT, R4.reuse, R81, PT ;  /* 0x000000510400720c */ /* 0x040fe20003f64070 */
[C---:B------:R-:W-:Y:S01]  /*3cd0*/  IMAD R77, R4.reuse, R7, R77 ;  /* 0x00000007044d7224 */ /* 0x040fe200078e024d */
[----:B------:R-:W-:Y:S01]  /*3ce0*/  LOP3.LUT R8, R3, 0x8a, RZ, 0xfc, !PT ;  /* 0x0000008a03087812 */ /* 0x000fe200078efcff */
[----:B------:R-:W-:Y:S01]  /*3cf0*/  @!P5 IMAD.IADD R83, R83, 0x1, -R4 ;  /* 0x000000015353d824 */ /* 0x000fe200078e0a04 */
[----:B------:R-:W-:Y:S01]  /*3d00*/  LOP3.LUT R7, R3, 0x8c, RZ, 0xfc, !PT ;  /* 0x0000008c03077812 */ /* 0x000fe200078efcff */
[----:B------:R-:W-:Y:S01]  /*3d10*/  @!P2 IMAD.MOV R89, RZ, RZ, -R89 ;  /* 0x000000ffff59a224 */ /* 0x000fe200078e0a59 */
[----:B------:R-:W-:Y:S01]  /*3d20*/  IABS R75, R8 ;  /* 0x00000008004b7213 */ /* 0x000fe20000000000 */
[----:B------:R-:W-:Y:S01]  /*3d30*/  @!P6 IMAD.MOV R87, RZ, RZ, -R87 ;  /* 0x000000ffff57e224 */ /* 0x000fe200078e0a57 */
[----:B------:R-:W-:Y:S01]  /*3d40*/  ISETP.GT.U32.AND P2, PT, R4, R83, PT ;  /* 0x000000530400720c */ /* 0x000fe20003f44070 */
[----:B------:R-:W-:Y:S01]  /*3d50*/  IMAD.HI.U32 R5, R6, R79, RZ ;  /* 0x0000004f06057227 */ /* 0x000fe200078e00ff */
[----:B------:R-:W-:-:S02]  /*3d60*/  ISETP.GT.U32.AND P6, PT, R4, R77, PT ;  /* 0x0000004d0400720c */ /* 0x000fc40003fc4070 */
[----:B------:R-:W-:Y:S01]  /*3d70*/  IABS R73, R7 ;  /* 0x0000000700497213 */ /* 0x000fe20000000000 */
[----:B------:R-:W-:Y:S02]  /*3d80*/  IMAD.MOV R5, RZ, RZ, -R5 ;  /* 0x000000ffff057224 */ /* 0x000fe400078e0a05 */
[--C-:B------:R-:W-:Y:S02]  /*3d90*/  @!P3 IMAD.IADD R81, R81, 0x1, -R4.reuse ;  /* 0x000000015151b824 */ /* 0x100fe400078e0a04 */
[----:B------:R-:W-:Y:S02]  /*3da0*/  IMAD R79, R4, R5, R79 ;  /* 0x00000005044f7224 */ /* 0x000fe400078e024f */
[----:B------:R-:W-:Y:S01]  /*3db0*/  IMAD.HI.U32 R5, R6, R75, RZ ;  /* 0x0000004b06057227 */ /* 0x000fe200078e00ff */
[C---:B------:R-:W-:Y:S02]  /*3dc0*/  ISETP.GT.U32.AND P3, PT, R4.reuse, R81, PT ;  /* 0x000000510400720c */ /* 0x040fe40003f64070 */
[----:B------:R-:W-:Y:S01]  /*3dd0*/  ISETP.GT.U32.AND P5, PT, R4, R79, PT ;  /* 0x0000004f0400720c */ /* 0x000fe20003fa4070 */
[--C-:B------:R-:W-:Y:S01]  /*3de0*/  @!P2 IMAD.IADD R83, R83, 0x1, -R4.reuse ;  /* 0x000000015353a824 */ /* 0x100fe200078e0a04 */
[----:B------:R-:W-:Y:S01]  /*3df0*/  ISETP.GE.AND P2, PT, R12, RZ, PT ;  /* 0x000000ff0c00720c */ /* 0x000fe20003f46270 */
[----:B------:R-:W-:Y:S01]  /*3e00*/  @!P6 IMAD.IADD R77, R77, 0x1, -R4 ;  /* 0x000000014d4de824 */ /* 0x000fe200078e0a04 */
[----:B------:R-:W-:Y:S01]  /*3e10*/  ISETP.GE.AND P6, PT, R8, RZ, PT ;  /* 0x000000ff0800720c */ /* 0x000fe20003fc6270 */
[----:B------:R-:W-:Y:S01]  /*3e20*/  IMAD.MOV R5, RZ, RZ, -R5 ;  /* 0x000000ffff057224 */ /* 0x000fe200078e0a05 */
[C---:B------:R-:W-:Y:S01]  /*3e30*/  LOP3.LUT R8, R3.reuse, 0x92, RZ, 0xfc, !PT ;  /* 0x0000009203087812 */ /* 0x040fe200078efcff */
[----:B------:R-:W-:Y:S01]  /*3e40*/  @!P1 IMAD.MOV R93, RZ, RZ, -R93 ;  /* 0x000000ffff5d9224 */ /* 0x000fe200078e0a5d */
[C---:B------:R-:W-:Y:S01]  /*3e50*/  ISETP.GT.U32.AND P1, PT, R4.reuse, R85, PT ;  /* 0x000000550400720c */ /* 0x040fe20003f24070 */
[----:B------:R-:W-:Y:S01]  /*3e60*/  @!P4 IMAD.MOV R83, RZ, RZ, -R83 ;  /* 0x000000ffff53c224 */ /* 0x000fe200078e0a53 */
[C---:B------:R-:W-:Y:S01]  /*3e70*/  ISETP.GT.U32.AND P4, PT, R4.reuse, R77, PT ;  /* 0x0000004d0400720c */ /* 0x040fe20003f84070 */
[----:B------:R-:W-:Y:S01]  /*3e80*/  IMAD R75, R4, R5, R75 ;  /* 0x00000005044b7224 */ /* 0x000fe200078e024b */
[----:B------:R-:W-:Y:S01]  /*3e90*/  IABS R67, R8 ;  /* 0x0000000800437213 */ /* 0x000fe20000000000 */
[----:B------:R-:W-:Y:S01]  /*3ea0*/  IMAD.HI.U32 R5, R6, R73, RZ ;  /* 0x0000004906057227 */ /* 0x000fe200078e00ff */
[----:B------:R-:W-:-:S03]  /*3eb0*/  LOP3.LUT R12, R3, 0x9e, RZ, 0xfc, !PT ;  /* 0x0000009e030c7812 */ /* 0x000fc600078efcff */
[----:B------:R-:W-:Y:S01]  /*3ec0*/  IMAD.MOV R5, RZ, RZ, -R5 ;  /* 0x000000ffff057224 */ /* 0x000fe200078e0a05 */
[----:B------:R-:W-:Y:S01]  /*3ed0*/  IABS R55, R12 ;  /* 0x0000000c00377213 */ /* 0x000fe20000000000 */
[--C-:B------:R-:W-:Y:S01]  /*3ee0*/  @!P3 IMAD.IADD R81, R81, 0x1, -R4.reuse ;  /* 0x000000015151b824 */ /* 0x100fe200078e0a04 */
[C---:B------:R-:W-:Y:S01]  /*3ef0*/  ISETP.GT.U32.AND P3, PT, R4.reuse, R75, PT ;  /* 0x0000004b0400720c */ /* 0x040fe20003f64070 */
[C---:B------:R-:W-:Y:S01]  /*3f00*/  IMAD R73, R4.reuse, R5, R73 ;  /* 0x0000000504497224 */ /* 0x040fe200078e0249 */
[----:B------:R-:W-:Y:S01]  /*3f10*/  LOP3.LUT R5, R3, 0x8e, RZ, 0xfc, !PT ;  /* 0x0000008e03057812 */ /* 0x000fe200078efcff */
[--C-:B------:R-:W-:Y:S02]  /*3f20*/  @!P5 IMAD.IADD R79, R79, 0x1, -R4.reuse ;  /* 0x000000014f4fd824 */ /* 0x100fe400078e0a04 */
[--C-:B------:R-:W-:Y:S01]  /*3f30*/  @!P1 IMAD.IADD R85, R85, 0x1, -R4.reuse ;  /* 0x0000000155559824 */ /* 0x100fe200078e0a04 */
[----:B------:R-:W-:Y:S01]  /*3f40*/  ISETP.GE.AND P1, PT, R9, RZ, PT ;  /* 0x000000ff0900720c */ /* 0x000fe20003f26270 */
[--C-:B------:R-:W-:Y:S01]  /*3f50*/  @!P4 IMAD.IADD R77, R77, 0x1, -R4.reuse ;  /* 0x000000014d4dc824 */ /* 0x100fe200078e0a04 */
[C---:B------:R-:W-:Y:S01]  /*3f60*/  ISETP.GT.U32.AND P4, PT, R4.reuse, R73, PT ;  /* 0x000000490400720c */ /* 0x040fe20003f84070 */
[----:B------:R-:W-:Y:S01]  /*3f70*/  @!P0 IMAD.MOV R85, RZ, RZ, -R85 ;  /* 0x000000ffff558224 */ /* 0x000fe200078e0a55 */
[----:B------:R-:W-:Y:S01]  /*3f80*/  ISETP.GT.U32.AND P5, PT, R4, R79, PT ;  /* 0x0000004f0400720c */ /* 0x000fe20003fa4070 */
[----:B------:R-:W-:Y:S01]  /*3f90*/  @!P2 IMAD.MOV R77, RZ, RZ, -R77 ;  /* 0x000000ffff4da224 */ /* 0x000fe200078e0a4d */
[----:B------:R-:W-:Y:S01]  /*3fa0*/  ISETP.GE.AND P0, PT, R11, RZ, PT ;  /* 0x000000ff0b00720c */ /* 0x000fe20003f06270 */
[----:B------:R-:W-:Y:S01]  /*3fb0*/  @!P3 IMAD.IADD R75, R75, 0x1, -R4 ;  /* 0x000000014b4bb824 */ /* 0x000fe200078e0a04 */
[----:B------:R-:W-:-:S02]  /*3fc0*/  IABS R71, R5 ;  /* 0x0000000500477213 */ /* 0x000fc40000000000 */
[----:B------:R-:W-:Y:S02]  /*3fd0*/  ISETP.GE.AND P3, PT, R5, RZ, PT ;  /* 0x000000ff0500720c */ /* 0x000fe40003f66270 */
[----:B------:R-:W-:Y:S01]  /*3fe0*/  ISETP.GE.AND P2, PT, R8, RZ, PT ;  /* 0x000000ff0800720c */ /* 0x000fe20003f46270 */
[----:B------:R-:W-:Y:S01]  /*3ff0*/  @!P1 IMAD.MOV R81, RZ, RZ, -R81 ;  /* 0x000000ffff519224 */ /* 0x000fe200078e0a51 */
[----:B------:R-:W-:Y:S01]  /*4000*/  ISETP.GT.U32.AND P1, PT, R4, R75, PT ;  /* 0x0000004b0400720c */ /* 0x000fe20003f24070 */
[--C-:B------:R-:W-:Y:S01]  /*4010*/  @!P4 IMAD.IADD R73, R73, 0x1, -R4.reuse ;  /* 0x000000014949c824 */ /* 0x100fe200078e0a04 */
[----:B------:R-:W-:Y:S01]  /*4020*/  LOP3.LUT R9, R3, 0x94, RZ, 0xfc, !PT ;  /* 0x0000009403097812 */ /* 0x000fe200078efcff */
[----:B------:R-:W-:Y:S01]  /*4030*/  @!P5 IMAD.IADD R79, R79, 0x1, -R4 ;  /* 0x000000014f4fd824 */ /* 0x000fe200078e0a04 */
[----:B------:R-:W-:Y:S01]  /*4040*/  ISETP.GE.AND P5, PT, R7, RZ, PT ;  /* 0x000000ff0700720c */ /* 0x000fe20003fa6270 */
[----:B------:R-:W-:Y:S01]  /*4050*/  IMAD.HI.U32 R5, R6, R71, RZ ;  /* 0x0000004706057227 */ /* 0x000fe200078e00ff */
[----:B------:R-:W-:-:S02]  /*4060*/  LOP3.LUT R7, R3, 0x90, RZ, 0xfc, !PT ;  /* 0x0000009003077812 */ /* 0x000fc400078efcff */
[----:B------:R-:W-:Y:S01]  /*4070*/  ISETP.GT.U32.AND P4, PT, R4, R73, PT ;  /* 0x000000490400720c */ /* 0x000fe20003f84070 */
[----:B------:R-:W-:Y:S01]  /*4080*/  @!P0 IMAD.MOV R79, RZ, RZ, -R79 ;  /* 0x000000ffff4f8224 */ /* 0x000fe200078e0a4f */
[----:B------:R-:W-:Y:S01]  /*4090*/  ISETP.GE.AND P0, PT, R7, RZ, PT ;  /* 0x000000ff0700720c */ /* 0x000fe20003f06270 */
[----:B------:R-:W-:Y:S01]  /*40a0*/  IMAD.MOV R8, RZ, RZ, -R5 ;  /* 0x000000ffff087224 */ /* 0x000fe200078e0a05 */
[----:B------:R-:W-:Y:S01]  /*40b0*/  IABS R69, R7 ;  /* 0x0000000700457213 */ /* 0x000fe20000000000 */
[----:B------:R-:W-:Y:S01]  /*40c0*/  IMAD.HI.U32 R7, R6, R67, RZ ;  /* 0x0000004306077227 */ /* 0x000fe200078e00ff */
[----:B------:R-:W-:Y:S02]  /*40d0*/  IABS R65, R9 ;  /* 0x0000000900417213 */ /* 0x000fe40000000000 */
[----:B------:R-:W-:Y:S01]  /*40e0*/  LOP3.LUT R11, R3, 0x9c, RZ, 0xfc, !PT ;  /* 0x0000009c030b7812 */ /* 0x000fe200078efcff */
[--C-:B------:R-:W-:Y:S01]  /*40f0*/  @!P1 IMAD.IADD R75, R75, 0x1, -R4.reuse ;  /* 0x000000014b4b9824 */ /* 0x100fe200078e0a04 */
[----:B------:R-:W-:Y:S01]  /*4100*/  ISETP.GE.AND P1, PT, R9, RZ, PT ;  /* 0x000000ff0900720c */ /* 0x000fe20003f26270 */
[C---:B------:R-:W-:Y:S01]  /*4110*/  IMAD R71, R4.reuse, R8, R71 ;  /* 0x0000000804477224 */ /* 0x040fe200078e0247 */
[----:B------:R-:W-:Y:S01]  /*4120*/  LOP3.LUT R9, R3, 0x98, RZ, 0xfc, !PT ;  /* 0x0000009803097812 */ /* 0x000fe200078efcff */
[----:B------:R-:W-:Y:S01]  /*4130*/  IMAD.MOV R7, RZ, RZ, -R7 ;  /* 0x000000ffff077224 */ /* 0x000fe200078e0a07 */
[----:B------:R-:W-:Y:S01]  /*4140*/  IABS R57, R11 ;  /* 0x0000000b00397213 */ /* 0x000fe20000000000 */
[----:B------:R-:W-:Y:S01]  /*4150*/  @!P6 IMAD.MOV R75, RZ, RZ, -R75 ;  /* 0x000000ffff4be224 */ /* 0x000fe200078e0a4b */
[C---:B------:R-:W-:Y:S01]  /*4160*/  ISETP.GT.U32.AND P6, PT, R4.reuse, R71, PT ;  /* 0x000000470400720c */ /* 0x040fe20003fc4070 */
[----:B------:R-:W-:Y:S01]  /*4170*/  @!P4 IMAD.IADD R73, R73, 0x1, -R4 ;  /* 0x000000014949c824 */ /* 0x000fe200078e0a04 */
[----:B------:R-:W-:Y:S01]  /*4180*/  IABS R61, R9 ;  /* 0x00000009003d7213 */ /* 0x000fe20000000000 */
[----:B------:R-:W-:-:S02]  /*4190*/  IMAD R67, R4, R7, R67 ;  /* 0x0000000704437224 */ /* 0x000fc400078e0243 */
[----:B------:R-:W-:Y:S02]  /*41a0*/  @!P5 IMAD.MOV R73, RZ, RZ, -R73 ;  /* 0x000000ffff49d224 */ /* 0x000fe400078e0a49 */
[----:B------:R-:W-:Y:S01]  /*41b0*/  IMAD.HI.U32 R5, R6, R69, RZ ;  /* 0x0000004506057227 */ /* 0x000fe200078e00ff */
[----:B------:R-:W-:-:S03]  /*41c0*/  ISETP.GT.U32.AND P5, PT, R4, R67, PT ;  /* 0x000000430400720c */ /* 0x000fc60003fa4070 */
[----:B------:R-:W-:Y:S02]  /*41d0*/  IMAD.MOV R8, RZ, RZ, -R5 ;  /* 0x000000ffff087224 */ /* 0x000fe400078e0a05 */
[--C-:B------:R-:W-:Y:S02]  /*41e0*/  @!P6 IMAD.IADD R71, R71, 0x1, -R4.reuse ;  /* 0x000000014747e824 */ /* 0x100fe400078e0a04 */
[----:B------:R-:W-:Y:S01]  /*41f0*/  IMAD R69, R4, R8, R69 ;  /* 0x0000000804457224 */ /* 0x000fe200078e0245 */
[----:B------:R-:W-:Y:S01]  /*4200*/  LOP3.LUT R8, R3, 0x96, RZ, 0xfc, !PT ;  /* 0x0000009603087812 */ /* 0x000fe200078efcff */
[----:B------:R-:W-:Y:S01]  /*4210*/  IMAD.HI.U32 R5, R6, R65, RZ ;  /* 0x0000004106057227 */ /* 0x000fe200078e00ff */
[C---:B------:R-:W-:Y:S02]  /*4220*/  ISETP.GT.U32.AND P6, PT, R4.reuse, R71, PT ;  /* 0x000000470400720c */ /* 0x040fe40003fc4070 */
[----:B------:R-:W-:Y:S01]  /*4230*/  ISETP.GT.U32.AND P4, PT, R4, R69, PT ;  /* 0x000000450400720c */ /* 0x000fe20003f84070 */
[----:B------:R-:W-:Y:S01]  /*4240*/  @!P5 IMAD.IADD R67, R67, 0x1, -R4 ;  /* 0x000000014343d824 */ /* 0x000fe200078e0a04 */
[----:B------:R-:W-:Y:S01]  /*4250*/  IABS R63, R8 ;  /* 0x00000008003f7213 */ /* 0x000fe20000000000 */
[----:B------:R-:W-:-:S02]  /*4260*/  IMAD.MOV R5, RZ, RZ, -R5 ;  /* 0x000000ffff057224 */ /* 0x000fc400078e0a05 */
[----:B------:R-:W-:Y:S01]  /*4270*/  IMAD.HI.U32 R7, R6, R61, RZ ;  /* 0x0000003d06077227 */ /* 0x000fe200078e00ff */
[----:B------:R-:W-:-:S03]  /*4280*/  ISETP.GT.U32.AND P5, PT, R4, R67, PT ;  /* 0x000000430400720c */ /* 0x000fc60003fa4070 */
[C---:B------:R-:W-:Y:S02]  /*4290*/  IMAD R65, R4.reuse, R5, R65 ;  /* 0x0000000504417224 */ /* 0x040fe400078e0241 */
[----:B------:R-:W-:Y:S02]  /*42a0*/  IMAD.MOV R7, RZ, RZ, -R7 ;  /* 0x000000ffff077224 */ /* 0x000fe400078e0a07 */
[--C-:B------:R-:W-:Y:S02]  /*42b0*/  @!P4 IMAD.IADD R69, R69, 0x1, -R4.reuse ;  /* 0x000000014545c824 */ /* 0x100fe400078e0a04 */
[--C-:B------:R-:W-:Y:S01]  /*42c0*/  @!P6 IMAD.IADD R71, R71, 0x1, -R4.reuse ;  /* 0x000000014747e824 */ /* 0x100fe200078e0a04 */
[C---:B------:R-:W-:Y:S01]  /*42d0*/  ISETP.GT.U32.AND P6, PT, R4.reuse, R65, PT ;  /* 0x000000410400720c */ /* 0x040fe20003fc4070 */
[C---:B------:R-:W-:Y:S01]  /*42e0*/  IMAD R61, R4.reuse, R7, R61 ;  /* 0x00000007043d7224 */ /* 0x040fe200078e023d */
[----:B------:R-:W-:Y:S01]  /*42f0*/  ISETP.GT.U32.AND P4, PT, R4, R69, PT ;  /* 0x000000450400720c */ /* 0x000fe20003f84070 */
[----:B------:R-:W-:-:S02]  /*4300*/  @!P5 IMAD.IADD R67, R67, 0x1, -R4 ;  /* 0x000000014343d824 */ /* 0x000fc400078e0a04 */
[----:B------:R-:W-:Y:S01]  /*4310*/  IMAD.HI.U32 R5, R6, R63, RZ ;  /* 0x0000003f06057227 */ /* 0x000fe200078e00ff */
[----:B------:R-:W-:-:S03]  /*4320*/  ISETP.GT.U32.AND P5, PT, R4, R61, PT ;  /* 0x0000003d0400720c */ /* 0x000fc60003fa4070 */
[----:B------:R-:W-:Y:S02]  /*4330*/  IMAD.MOV R5, RZ, RZ, -R5 ;  /* 0x000000ffff057224 */ /* 0x000fe400078e0a05 */
[----:B------:R-:W-:-:S04]  /*4340*/  IMAD.HI.U32 R7, R6, R57, RZ ;  /* 0x0000003906077227 */ /* 0x000fc800078e00ff */
[----:B------:R-:W-:Y:S02]  /*4350*/  IMAD R63, R4, R5, R63 ;  /* 0x00000005043f7224 */ /* 0x000fe400078e023f */
[----:B------:R-:W-:Y:S02]  /*4360*/  @!P6 IMAD.IADD R65, R65, 0x1, -R4 ;  /* 0x000000014141e824 */ /* 0x000fe400078e0a04 */
[----:B------:R-:W-:-:S03]  /*4370*/  IMAD.HI.U32 R5, R6, R59, RZ ;  /* 0x0000003b06057227 */ /* 0x000fc600078e00ff */
[C---:B------:R-:W-:Y:S01]  /*4380*/  ISETP.GT.U32.AND P6, PT, R4.reuse, R65, PT ;  /* 0x000000410400720c */ /* 0x040fe20003fc4070 */
[--C-:B------:R-:W-:Y:S01]  /*4390*/  @!P4 IMAD.IADD R69, R69, 0x1, -R4.reuse ;  /* 0x000000014545c824 */ /* 0x100fe200078e0a04 */
[C---:B------:R-:W-:Y:S01]  /*43a0*/  ISETP.GT.U32.AND P4, PT, R4.reuse, R63, PT ;  /* 0x0000003f0400720c */ /* 0x040fe20003f84070 */
[----:B------:R-:W-:Y:S02]  /*43b0*/  @!P5 IMAD.IADD R61, R61, 0x1, -R4 ;  /* 0x000000013d3dd824 */ /* 0x000fe400078e0a04 */
[----:B------:R-:W-:Y:S02]  /*43c0*/  IMAD.MOV R5, RZ, RZ, -R5 ;  /* 0x000000ffff057224 */ /* 0x000fe400078e0a05 */
[----:B------:R-:W-:Y:S01]  /*43d0*/  IMAD.MOV R7, RZ, RZ, -R7 ;  /* 0x000000ffff077224 */ /* 0x000fe200078e0a07 */
[C---:B------:R-:W-:Y:S01]  /*43e0*/  ISETP.GT.U32.AND P5, PT, R4.reuse, R61, PT ;  /* 0x0000003d0400720c */ /* 0x040fe20003fa4070 */
[----:B------:R-:W-:Y:S02]  /*43f0*/  IMAD R59, R4, R5, R59 ;  /* 0x00000005043b7224 */ /* 0x000fe400078e023b */
[----:B------:R-:W-:-:S04]  /*4400*/  IMAD.HI.U32 R5, R6, R55, RZ ;  /* 0x0000003706057227 */ /* 0x000fc800078e00ff */
[----:B------:R-:W-:Y:S02]  /*4410*/  IMAD.MOV R5, RZ, RZ, -R5 ;  /* 0x000000ffff057224 */ /* 0x000fe400078e0a05 */
[--C-:B------:R-:W-:Y:S01]  /*4420*/  @!P4 IMAD.IADD R63, R63, 0x1, -R4.reuse ;  /* 0x000000013f3fc824 */ /* 0x100fe200078e0a04 */
[----:B------:R-:W-:Y:S01]  /*4430*/  ISETP.GE.AND P4, PT, R9, RZ, PT ;  /* 0x000000ff0900720c */ /* 0x000fe20003f86270 */
[C---:B------:R-:W-:Y:S01]  /*4440*/  IMAD R57, R4.reuse, R7, R57 ;  /* 0x0000000704397224 */ /* 0x040fe200078e0239 */
[----:B------:R-:W-:Y:S01]  /*4450*/  LOP3.LUT R9, R3, 0xa2, RZ, 0xfc, !PT ;  /* 0x000000a203097812 */ /* 0x000fe200078efcff */
[--C-:B------:R-:W-:Y:S01]  /*4460*/  @!P6 IMAD.IADD R65, R65, 0x1, -R4.reuse ;  /* 0x000000014141e824 */ /* 0x100fe200078e0a04 */
[C---:B------:R-:W-:Y:S01]  /*4470*/  ISETP.GT.U32.AND P6, PT, R4.reuse, R59, PT ;  /* 0x0000003b0400720c */ /* 0x040fe20003fc4070 */
[C---:B------:R-:W-:Y:S01]  /*4480*/  IMAD R55, R4.reuse, R5, R55 ;  /* 0x0000000504377224 */ /* 0x040fe200078e0237 */
[----:B------:R-:W-:Y:S01]  /*4490*/  IABS R51, R9 ;  /* 0x0000000900337213 */ /* 0x000fe20000000000 */
[----:B------:R-:W-:Y:S01]  /*44a0*/  @!P0 IMAD.MOV R69, RZ, RZ, -R69 ;  /* 0x000000ffff458224 */ /* 0x000fe200078e0a45 */
[C---:B------:R-:W-:Y:S01]  /*44b0*/  ISETP.GT.U32.AND P0, PT, R4.reuse, R63, PT ;  /* 0x0000003f0400720c */ /* 0x040fe20003f04070 */
[----:B------:R-:W-:Y:S01]  /*44c0*/  @!P1 IMAD.MOV R65, RZ, RZ, -R65 ;  /* 0x000000ffff419224 */ /* 0x000fe200078e0a41 */
[C---:B------:R-:W-:Y:S01]  /*44d0*/  ISETP.GT.U32.AND P1, PT, R4.reuse, R57, PT ;  /* 0x000000390400720c */ /* 0x040fe20003f24070 */
[--C-:B------:R-:W-:Y:S01]  /*44e0*/  @!P5 IMAD.IADD R61, R61, 0x1, -R4.reuse ;  /* 0x000000013d3dd824 */ /* 0x100fe200078e0a04 */
[----:B------:R-:W-:Y:S01]  /*44f0*/  ISETP.GT.U32.AND P5, PT, R4, R55, PT ;  /* 0x000000370400720c */ /* 0x000fe20003fa4070 */
[----:B------:R-:W-:Y:S01]  /*4500*/  @!P3 IMAD.MOV R71, RZ, RZ, -R71 ;  /* 0x000000ffff47b224 */ /* 0x000fe200078e0a47 */
[----:B------:R-:W-:Y:S01]  /*4510*/  ISETP.GE.AND P3, PT, R8, RZ, PT ;  /* 0x000000ff0800720c */ /* 0x000fe20003f66270 */
[----:B------:R-:W-:Y:S01]  /*4520*/  @!P2 IMAD.MOV R67, RZ, RZ, -R67 ;  /* 0x000000ffff43a224 */ /* 0x000fe200078e0a43 */
[----:B------:R-:W-:Y:S01]  /*4530*/  LOP3.LUT R8, R3, 0xa0, RZ, 0xfc, !PT ;  /* 0x000000a003087812 */ /* 0x000fe200078efcff */
[--C-:B------:R-:W-:Y:S01]  /*4540*/  @!P6 IMAD.IADD R59, R59, 0x1, -R4.reuse ;  /* 0x000000013b3be824 */ /* 0x100fe200078e0a04 */
[----:B------:R-:W-:Y:S01]  /*4550*/  ISETP.GE.AND P2, PT, R10, RZ, PT ;  /* 0x000000ff0a00720c */ /* 0x000fe20003f46270 */
[----:B------:R-:W-:Y:S01]  /*4560*/  @!P4 IMAD.MOV R61, RZ, RZ, -R61 ;  /* 0x000000ffff3dc224 */ /* 0x000fe200078e0a3d */
[----:B------:R-:W-:Y:S01]  /*4570*/  IABS R53, R8 ;  /* 0x0000000800357213 */ /* 0x000fe20000000000 */
[--C-:B------:R-:W-:Y:S01]  /*4580*/  @!P0 IMAD.IADD R63, R63, 0x1, -R4.reuse ;  /* 0x000000013f3f8824 */ /* 0x100fe200078e0a04 */
[----:B------:R-:W-:Y:S01]  /*4590*/  LOP3.LUT R10, R3, 0xa4, RZ, 0xfc, !PT ;  /* 0x000000a4030a7812 */ /* 0x000fe200078efcff */
[--C-:B------:R-:W-:Y:S01]  /*45a0*/  @!P1 IMAD.IADD R57, R57, 0x1, -R4.reuse ;  /* 0x0000000139399824 */ /* 0x100fe200078e0a04 */
[----:B------:R-:W-:Y:S01]  /*45b0*/  ISETP.GT.U32.AND P1, PT, R4, R59, PT ;  /* 0x0000003b0400720c */ /* 0x000fe20003f24070 */
[----:B------:R-:W-:Y:S01]  /*45c0*/  @!P5 IMAD.IADD R55, R55, 0x1, -R4 ;  /* 0x000000013737d824 */ /* 0x000fe200078e0a04 */
[----:B------:R-:W-:Y:S01]  /*45d0*/  ISETP.GE.AND P0, PT, R11, RZ, PT ;  /* 0x000000ff0b00720c */ /* 0x000fe20003f06270 */
[----:B------:R-:W-:Y:S01]  /*45e0*/  IMAD.HI.U32 R5, R6, R53, RZ ;  /* 0x0000003506057227 */ /* 0x000fe200078e00ff */
[----:B------:R-:W-:-:S02]  /*45f0*/  ISETP.GT.U32.AND P5, PT, R4, R57, PT ;  /* 0x000000390400720c */ /* 0x000fc40003fa4070 */
[C---:B------:R-:W-:Y:S01]  /*4600*/  LOP3.LUT R11, R3.reuse, 0xa6, RZ, 0xfc, !PT ;  /* 0x000000a6030b7812 */ /* 0x040fe200078efcff */
[----:B------:R-:W-:Y:S01]  /*4610*/  @!P3 IMAD.MOV R63, RZ, RZ, -R63 ;  /* 0x000000ffff3fb224 */ /* 0x000fe200078e0a3f */
[----:B------:R-:W-:Y:S01]  /*4620*/  ISETP.GT.U32.AND P3, PT, R4, R55, PT ;  /* 0x000000370400720c */ /* 0x000fe20003f64070 */
[----:B------:R-:W-:Y:S01]  /*4630*/  IMAD.MOV R7, RZ, RZ, -R5 ;  /* 0x000000ffff077224 */ /* 0x000fe200078e0a05 */
[----:B------:R-:W-:Y:S01]  /*4640*/  IABS R49, R10 ;  /* 0x0000000a00317213 */ /* 0x000fe20000000000 */
[----:B------:R-:W-:Y:S01]  /*4650*/  IMAD.HI.U32 R5, R6, R51, RZ ;  /* 0x0000003306057227 */ /* 0x000fe200078e00ff */
[----:B------:R-:W-:Y:S02]  /*4660*/  IABS R47, R11 ;  /* 0x0000000b002f7213 */ /* 0x000fe40000000000 */
[----:B------:R-:W-:Y:S01]  /*4670*/  ISETP.GE.AND P6, PT, R12, RZ, PT ;  /* 0x000000ff0c00720c */ /* 0x000fe20003fc6270 */
[----:B------:R-:W-:Y:S01]  /*4680*/  IMAD R53, R4, R7, R53 ;  /* 0x0000000704357224 */ /* 0x000fe200078e0235 */
[----:B------:R-:W-:Y:S01]  /*4690*/  LOP3.LUT R12, R3, 0xb8, RZ, 0xfc, !PT ;  /* 0x000000b8030c7812 */ /* 0x000fe200078efcff */
[----:B------:R-:W-:-:S02]  /*46a0*/  IMAD.MOV R5, RZ, RZ, -R5 ;  /* 0x000000ffff057224 */ /* 0x000fc400078e0a05 */
[--C-:B------:R-:W-:Y:S01]  /*46b0*/  @!P1 IMAD.IADD R59, R59, 0x1, -R4.reuse ;  /* 0x000000013b3b9824 */ /* 0x100fe200078e0a04 */
[C---:B------:R-:W-:Y:S01]  /*46c0*/  ISETP.GT.U32.AND P1, PT, R4.reuse, R53, PT ;  /* 0x000000350400720c */ /* 0x040fe20003f24070 */
[----:B------:R-:W-:Y:S01]  /*46d0*/  IMAD R51, R4, R5, R51 ;  /* 0x0000000504337224 */ /* 0x000fe200078e0233 */
[----:B------:R-:W-:Y:S01]  /*46e0*/  IABS R25, R12 ;  /* 0x0000000c00197213 */ /* 0x000fe20000000000 */
[----:B------:R-:W-:Y:S02]  /*46f0*/  @!P3 IMAD.IADD R55, R55, 0x1, -R4 ;  /* 0x000000013737b824 */ /* 0x000fe400078e0a04 */
[----:B------:R-:W-:Y:S01]  /*4700*/  IMAD.HI.U32 R5, R6, R49, RZ ;  /* 0x0000003106057227 */ /* 0x000fe200078e00ff */
[----:B------:R-:W-:-:S03]  /*4710*/  ISETP.GT.U32.AND P3, PT, R4, R51, PT ;  /* 0x000000330400720c */ /* 0x000fc60003f64070 */
[----:B------:R-:W-:Y:S01]  /*4720*/  @!P5 IMAD.IADD R57, R57, 0x1, -R4 ;  /* 0x000000013939d824 */ /* 0x000fe200078e0a04 */
[----:B------:R-:W-:Y:S01]  /*4730*/  ISETP.GE.AND P5, PT, R8, RZ, PT ;  /* 0x000000ff0800720c */ /* 0x000fe20003fa6270 */
[----:B------:R-:W-:Y:S01]  /*4740*/  IMAD.HI.U32 R7, R6, R47, RZ ;  /* 0x0000002f06077227 */ /* 0x000fe200078e00ff */
[----:B------:R-:W-:-:S03]  /*4750*/  LOP3.LUT R8, R3, 0xa8, RZ, 0xfc, !PT ;  /* 0x000000a803087812 */ /* 0x000fc600078efcff */
[----:B------:R-:W-:Y:S01]  /*4760*/  IMAD.MOV R5, RZ, RZ, -R5 ;  /* 0x000000ffff057224 */ /* 0x000fe200078e0a05 */
[----:B------:R-:W-:Y:S01]  /*4770*/  IABS R45, R8 ;  /* 0x00000008002d7213 */ /* 0x000fe20000000000 */
[--C-:B------:R-:W-:Y:S01]  /*4780*/  @!P1 IMAD.IADD R53, R53, 0x1, -R4.reuse ;  /* 0x0000000135359824 */ /* 0x100fe200078e0a04 */
[----:B------:R-:W-:Y:S01]  /*4790*/  ISETP.GE.AND P1, PT, R9, RZ, PT ;  /* 0x000000ff0900720c */ /* 0x000fe20003f26270 */
[----:B------:R-:W-:Y:S01]  /*47a0*/  IMAD.MOV R7, RZ, RZ, -R7 ;  /* 0x000000ffff077224 */ /* 0x000fe200078e0a07 */
[----:B------:R-:W-:Y:S01]  /*47b0*/  LOP3.LUT R9, R3, 0xaa, RZ, 0xfc, !PT ;  /* 0x000000aa03097812 */ /* 0x000fe200078efcff */
[C---:B------:R-:W-:Y:S02]  /*47c0*/  IMAD R49, R4.reuse, R5, R49 ;  /* 0x0000000504317224 */ /* 0x040fe400078e0231 */
[----:B------:R-:W-:Y:S01]  /*47d0*/  @!P3 IMAD.IADD R51, R51, 0x1, -R4 ;  /* 0x000000013333b824 */ /* 0x000fe200078e0a04 */
[C---:B------:R-:W-:Y:S01]  /*47e0*/  ISETP.GT.U32.AND P3, PT, R4.reuse, R53, PT ;  /* 0x000000350400720c */ /* 0x040fe20003f64070 */
[C---:B------:R-:W-:Y:S01]  /*47f0*/  IMAD R47, R4.reuse, R7, R47 ;  /* 0x00000007042f7224 */ /* 0x040fe200078e022f */
[----:B------:R-:W-:Y:S01]  /*4800*/  IABS R43, R9 ;  /* 0x00000009002b7213 */ /* 0x000fe20000000000 */
[----:B------:R-:W-:Y:S01]  /*4810*/  @!P2 IMAD.MOV R59, RZ, RZ, -R59 ;  /* 0x000000ffff3ba224 */ /* 0x000fe200078e0a3b */
[----:B------:R-:W-:Y:S01]  /*4820*/  ISETP.GT.U32.AND P2, PT, R4, R51, PT ;  /* 0x000000330400720c */ /* 0x000fe20003f44070 */
[----:B------:R-:W-:Y:S01]  /*4830*/  IMAD.HI.U32 R5, R6, R45, RZ ;  /* 0x0000002d06057227 */ /* 0x000fe200078e00ff */
[----:B------:R-:W-:-:S03]  /*4840*/  ISETP.GT.U32.AND P4, PT, R4, R49, PT ;  /* 0x000000310400720c */ /* 0x000fc60003f84070 */
[----:B------:R-:W-:Y:S01]  /*4850*/  @!P0 IMAD.MOV R57, RZ, RZ, -R57 ;  /* 0x000000ffff398224 */ /* 0x000fe200078e0a39 */
[----:B------:R-:W-:Y:S01]  /*4860*/  ISETP.GT.U32.AND P0, PT, R4, R47, PT ;  /* 0x0000002f0400720c */ /* 0x000fe20003f04070 */
[----:B------:R-:W-:-:S04]  /*4870*/  IMAD.HI.U32 R7, R6, R43, RZ ;  /* 0x0000002b06077227 */ /* 0x000fc800078e00ff */
[----:B------:R-:W-:Y:S02]  /*4880*/  IMAD.MOV R5, RZ, RZ, -R5 ;  /* 0x000000ffff057224 */ /* 0x000fe400078e0a05 */
[--C-:B------:R-:W-:Y:S01]  /*4890*/  @!P3 IMAD.IADD R53, R53, 0x1, -R4.reuse ;  /* 0x000000013535b824 */ /* 0x100fe200078e0a04 */
[----:B------:R-:W-:Y:S01]  /*48a0*/  ISETP.GE.AND P3, PT, R11, RZ, PT ;  /* 0x000000ff0b00720c */ /* 0x000fe20003f66270 */
[----:B------:R-:W-:Y:S01]  /*48b0*/  IMAD.MOV R7, RZ, RZ, -R7 ;  /* 0x000000ffff077224 */ /* 0x000fe200078e0a07 */
[----:B------:R-:W-:Y:S01]  /*48c0*/  LOP3.LUT R11, R3, 0xb6, RZ, 0xfc, !PT ;  /* 0x000000b6030b7812 */ /* 0x000fe200078efcff */
[----:B------:R-:W-:Y:S02]  /*48d0*/  IMAD R45, R4, R5, R45 ;  /* 0x00000005042d7224 */ /* 0x000fe400078e022d */
[--C-:B------:R-:W-:Y:S01]  /*48e0*/  @!P2 IMAD.IADD R51, R51, 0x1, -R4.reuse ;  /* 0x000000013333a824 */ /* 0x100fe200078e0a04 */
[----:B------:R-:W-:Y:S01]  /*48f0*/  ISETP.GE.AND P2, PT, R8, RZ, PT ;  /* 0x000000ff0800720c */ /* 0x000fe20003f46270 */
[--C-:B------:R-:W-:Y:S01]  /*4900*/  @!P4 IMAD.IADD R49, R49, 0x1, -R4.reuse ;  /* 0x000000013131c824 */ /* 0x100fe200078e0a04 */
[C---:B------:R-:W-:Y:S01]  /*4910*/  LOP3.LUT R8, R3.reuse, 0xae, RZ, 0xfc, !PT ;  /* 0x000000ae03087812 */ /* 0x040fe200078efcff */
        /* <DEDUP_REMOVED lines=8> */
[----:B------:R-:W-:Y:S01]  /*49a0*/  @!P6 IMAD.MOV R55, RZ, RZ, -R55 ;  /* 0x000000ffff37e224 */ /* 0x000fe200078e0a37 */
[----:B------:R-:W-:-:S02]  /*49b0*/  ISETP.GE.AND P6, PT, R10, RZ, PT ;  /* 0x000000ff0a00720c */ /* 0x000fc40003fc6270 */
[C---:B------:R-:W-:Y:S02]  /*49c0*/  ISETP.GT.U32.AND P0, PT, R4.reuse, R47, PT ;  /* 0x0000002f0400720c */ /* 0x040fe40003f04070 */
[----:B------:R-:W-:Y:S02]  /*49d0*/  IABS R41, R7 ;  /* 0x0000000700297213 */ /* 0x000fe40000000000 */
[----:B------:R-:W-:Y:S01]  /*49e0*/  IABS R39, R8 ;  /* 0x0000000800277213 */ /* 0x000fe20000000000 */
[--C-:B------:R-:W-:Y:S01]  /*49f0*/  @!P5 IMAD.IADD R45, R45, 0x1, -R4.reuse ;  /* 0x000000012d2dd824 */ /* 0x100fe200078e0a04 */
[----:B------:R-:W-:Y:S01]  /*4a00*/  LOP3.LUT R10, R3, 0xb4, RZ, 0xfc, !PT ;  /* 0x000000b4030a7812 */ /* 0x000fe200078efcff */
[--C-:B------:R-:W-:Y:S01]  /*4a10*/  @!P4 IMAD.IADD R49, R49, 0x1, -R4.reuse ;  /* 0x000000013131c824 */ /* 0x100fe200078e0a04 */
[----:B------:R-:W-:Y:S01]  /*4a20*/  ISETP.GE.AND P4, PT, R9, RZ, PT ;  /* 0x000000ff0900720c */ /* 0x000fe20003f86270 */
[----:B------:R-:W-:Y:S01]  /*4a30*/  @!P1 IMAD.IADD R43, R43, 0x1, -R4 ;  /* 0x000000012b2b9824 */ /* 0x000fe200078e0a04 */
[----:B------:R-:W-:Y:S01]  /*4a40*/  ISETP.GT.U32.AND P5, PT, R4, R45, PT ;  /* 0x0000002d0400720c */ /* 0x000fe20003fa4070 */
[----:B------:R-:W-:Y:S01]  /*4a50*/  IMAD.HI.U32 R5, R6, R41, RZ ;  /* 0x0000002906057227 */ /* 0x000fe200078e00ff */
[----:B------:R-:W-:-:S02]  /*4a60*/  LOP3.LUT R9, R3, 0xb0, RZ, 0xfc, !PT ;  /* 0x000000b003097812 */ /* 0x000fc400078efcff */
[----:B------:R-:W-:Y:S01]  /*4a70*/  ISETP.GE.AND P1, PT, R8, RZ, PT ;  /* 0x000000ff0800720c */ /* 0x000fe20003f26270 */
[----:B------:R-:W-:Y:S01]  /*4a80*/  @!P0 IMAD.IADD R47, R47, 0x1, -R4 ;  /* 0x000000012f2f8824 */ /* 0x000fe200078e0a04 */
[----:B------:R-:W-:Y:S01]  /*4a90*/  ISETP.GE.AND P0, PT, R7, RZ, PT ;  /* 0x000000ff0700720c */ /* 0x000fe20003f06270 */
[----:B------:R-:W-:Y:S01]  /*4aa0*/  @!P6 IMAD.MOV R49, RZ, RZ, -R49 ;  /* 0x000000ffff31e224 */ /* 0x000fe200078e0a31 */
[----:B------:R-:W-:Y:S01]  /*4ab0*/  ISETP.GT.U32.AND P6, PT, R4, R43, PT ;  /* 0x0000002b0400720c */ /* 0x000fe20003fc4070 */
[----:B------:R-:W-:Y:S01]  /*4ac0*/  IMAD.HI.U32 R7, R6, R39, RZ ;  /* 0x0000002706077227 */ /* 0x000fe200078e00ff */
[----:B------:R-:W-:Y:S02]  /*4ad0*/  IABS R37, R9 ;  /* 0x0000000900257213 */ /* 0x000fe40000000000 */
[----:B------:R-:W-:Y:S01]  /*4ae0*/  LOP3.LUT R8, R3, 0xb2, RZ, 0xfc, !PT ;  /* 0x000000b203087812 */ /* 0x000fe200078efcff */
[----:B------:R-:W-:Y:S01]  /*4af0*/  IMAD.MOV R5, RZ, RZ, -R5 ;  /* 0x000000ffff057224 */ /* 0x000fe200078e0a05 */
[----:B------:R-:W-:Y:S01]  /*4b00*/  IABS R33, R11 ;  /* 0x0000000b00217213 */ /* 0x000fe20000000000 */
[----:B------:R-:W-:Y:S01]  /*4b10*/  IMAD.MOV R7, RZ, RZ, -R7 ;  /* 0x000000ffff077224 */ /* 0x000fe200078e0a07 */
[----:B------:R-:W-:Y:S01]  /*4b20*/  IABS R35, R8 ;  /* 0x0000000800237213 */ /* 0x000fe20000000000 */
[C---:B------:R-:W-:Y:S01]  /*4b30*/  IMAD R41, R4.reuse, R5, R41 ;  /* 0x0000000504297224 */ /* 0x040fe200078e0229 */
[----:B------:R-:W-:Y:S01]  /*4b40*/  IABS R21, R10 ;  /* 0x0000000a00157213 */ /* 0x000fe20000000000 */
[----:B------:R-:W-:-:S02]  /*4b50*/  IMAD R39, R4, R7, R39 ;  /* 0x0000000704277224 */ /* 0x000fc400078e0227 */
[--C-:B------:R-:W-:Y:S01]  /*4b60*/  @!P5 IMAD.IADD R45, R45, 0x1, -R4.reuse ;  /* 0x000000012d2dd824 */ /* 0x100fe200078e0a04 */
[C---:B------:R-:W-:Y:S01]  /*4b70*/  ISETP.GT.U32.AND P5, PT, R4.reuse, R41, PT ;  /* 0x000000290400720c */ /* 0x040fe20003fa4070 */
[----:B------:R-:W-:Y:S01]  /*4b80*/  @!P6 IMAD.IADD R43, R43, 0x1, -R4 ;  /* 0x000000012b2be824 */ /* 0x000fe200078e0a04 */
[----:B------:R-:W-:Y:S01]  /*4b90*/  ISETP.GT.U32.AND P6, PT, R4, R39, PT ;  /* 0x000000270400720c */ /* 0x000fe20003fc4070 */
[----:B------:R-:W-:-:S04]  /*4ba0*/  IMAD.HI.U32 R5, R6, R37, RZ ;  /* 0x0000002506057227 */ /* 0x000fc800078e00ff */
[----:B------:R-:W-:Y:S02]  /*4bb0*/  IMAD.MOV R5, RZ, RZ, -R5 ;  /* 0x000000ffff057224 */ /* 0x000fe400078e0a05 */
[----:B------:R-:W-:Y:S02]  /*4bc0*/  @!P2 IMAD.MOV R45, RZ, RZ, -R45 ;  /* 0x000000ffff2da224 */ /* 0x000fe400078e0a2d */
[C---:B------:R-:W-:Y:S02]  /*4bd0*/  IMAD R37, R4.reuse, R5, R37 ;  /* 0x0000000504257224 */ /* 0x040fe400078e0225 */
[--C-:B------:R-:W-:Y:S02]  /*4be0*/  @!P5 IMAD.IADD R41, R41, 0x1, -R4.reuse ;  /* 0x000000012929d824 */ /* 0x100fe400078e0a04 */
[----:B------:R-:W-:Y:S01]  /*4bf0*/  @!P6 IMAD.IADD R39, R39, 0x1, -R4 ;  /* 0x000000012727e824 */ /* 0x000fe200078e0a04 */
[----:B------:R-:W-:Y:S01]  /*4c00*/  ISETP.GT.U32.AND P5, PT, R4, R37, PT ;  /* 0x000000250400720c */ /* 0x000fe20003fa4070 */
[----:B------:R-:W-:Y:S01]  /*4c10*/  IMAD.HI.U32 R5, R6, R35, RZ ;  /* 0x0000002306057227 */ /* 0x000fe200078e00ff */
[----:B------:R-:W-:-:S02]  /*4c20*/  ISETP.GT.U32.AND P6, PT, R4, R41, PT ;  /* 0x000000290400720c */ /* 0x000fc40003fc4070 */
[----:B------:R-:W-:Y:S01]  /*4c30*/  ISETP.GT.U32.AND P2, PT, R4, R39, PT ;  /* 0x000000270400720c */ /* 0x000fe20003f44070 */
[----:B------:R-:W-:Y:S02]  /*4c40*/  IMAD.MOV R5, RZ, RZ, -R5 ;  /* 0x000000ffff057224 */ /* 0x000fe400078e0a05 */
[----:B------:R-:W-:-:S04]  /*4c50*/  IMAD.HI.U32 R7, R6, R21, RZ ;  /* 0x0000001506077227 */ /* 0x000fc800078e00ff */
[----:B------:R-:W-:Y:S02]  /*4c60*/  IMAD R35, R4, R5, R35 ;  /* 0x0000000504237224 */ /* 0x000fe400078e0223 */
[----:B------:R-:W-:-:S04]  /*4c70*/  IMAD.HI.U32 R5, R6, R33, RZ ;  /* 0x0000002106057227 */ /* 0x000fc800078e00ff */
[--C-:B------:R-:W-:Y:S01]  /*4c80*/  @!P6 IMAD.IADD R41, R41, 0x1, -R4.reuse ;  /* 0x000000012929e824 */ /* 0x100fe200078e0a04 */
[C---:B------:R-:W-:Y:S01]  /*4c90*/  ISETP.GT.U32.AND P6, PT, R4.reuse, R35, PT ;  /* 0x000000230400720c */ /* 0x040fe20003fc4070 */
[----:B------:R-:W-:Y:S02]  /*4ca0*/  IMAD.MOV R5, RZ, RZ, -R5 ;  /* 0x000000ffff057224 */ /* 0x000fe400078e0a05 */
[----:B------:R-:W-:Y:S02]  /*4cb0*/  IMAD.MOV R7, RZ, RZ, -R7 ;  /* 0x000000ffff077224 */ /* 0x000fe400078e0a07 */
[C---:B------:R-:W-:Y:S02]  /*4cc0*/  IMAD R33, R4.reuse, R5, R33 ;  /* 0x0000000504217224 */ /* 0x040fe400078e0221 */
[----:B------:R-:W-:Y:S02]  /*4cd0*/  @!P5 IMAD.IADD R37, R37, 0x1, -R4 ;  /* 0x000000012525d824 */ /* 0x000fe400078e0a04 */
[----:B------:R-:W-:-:S02]  /*4ce0*/  IMAD R21, R4, R7, R21 ;  /* 0x0000000704157224 */ /* 0x000fc400078e0215 */
[----:B------:R-:W-:Y:S01]  /*4cf0*/  @!P0 IMAD.MOV R41, RZ, RZ, -R41 ;  /* 0x000000ffff298224 */ /* 0x000fe200078e0a29 */
[C---:B------:R-:W-:Y:S01]  /*4d00*/  ISETP.GT.U32.AND P5, PT, R4.reuse, R37, PT ;  /* 0x000000250400720c */ /* 0x040fe20003fa4070 */
[--C-:B------:R-:W-:Y:S01]  /*4d10*/  @!P6 IMAD.IADD R35, R35, 0x1, -R4.reuse ;  /* 0x000000012323e824 */ /* 0x100fe200078e0a04 */
[C---:B------:R-:W-:Y:S01]  /*4d20*/  ISETP.GT.U32.AND P6, PT, R4.reuse, R33, PT ;  /* 0x000000210400720c */ /* 0x040fe20003fc4070 */
[----:B------:R-:W-:Y:S01]  /*4d30*/  @!P2 IMAD.IADD R39, R39, 0x1, -R4 ;  /* 0x000000012727a824 */ /* 0x000fe200078e0a04 */
[C---:B------:R-:W-:Y:S01]  /*4d40*/  ISETP.GT.U32.AND P0, PT, R4.reuse, R21, PT ;  /* 0x000000150400720c */ /* 0x040fe20003f04070 */
[----:B------:R-:W-:Y:S01]  /*4d50*/  @!P3 IMAD.MOV R47, RZ, RZ, -R47 ;  /* 0x000000ffff2fb224 */ /* 0x000fe200078e0a2f */
[----:B------:R-:W-:Y:S01]  /*4d60*/  ISETP.GE.AND P3, PT, R9, RZ, PT ;  /* 0x000000ff0900720c */ /* 0x000fe20003f66270 */
[----:B------:R-:W-:Y:S01]  /*4d70*/  @!P1 IMAD.MOV R39, RZ, RZ, -R39 ;  /* 0x000000ffff279224 */ /* 0x000fe200078e0a27 */
[----:B------:R-:W-:Y:S01]  /*4d80*/  ISETP.GT.U32.AND P1, PT, R4, R35, PT ;  /* 0x000000230400720c */ /* 0x000fe20003f24070 */
[----:B------:R-:W-:Y:S01]  /*4d90*/  IMAD.HI.U32 R7, R6, R25, RZ ;  /* 0x0000001906077227 */ /* 0x000fe200078e00ff */
[----:B------:R-:W-:-:S02]  /*4da0*/  LOP3.LUT R9, R3, 0xba, RZ, 0xfc, !PT ;  /* 0x000000ba03097812 */ /* 0x000fc400078efcff */
[----:B------:R-:W-:Y:S01]  /*4db0*/  ISETP.GE.AND P2, PT, R10, RZ, PT ;  /* 0x000000ff0a00720c */ /* 0x000fe20003f46270 */
[----:B------:R-:W-:Y:S01]  /*4dc0*/  IMAD.MOV R7, RZ, RZ, -R7 ;  /* 0x000000ffff077224 */ /* 0x000fe200078e0a07 */
[----:B------:R-:W-:Y:S01]  /*4dd0*/  IABS R31, R9 ;  /* 0x00000009001f7213 */ /* 0x000fe20000000000 */
[--C-:B------:R-:W-:Y:S01]  /*4de0*/  @!P6 IMAD.IADD R33, R33, 0x1, -R4.reuse ;  /* 0x000000012121e824 */ /* 0x100fe200078e0a04 */
[----:B------:R-:W-:Y:S01]  /*4df0*/  LOP3.LUT R10, R3, 0xbc, RZ, 0xfc, !PT ;  /* 0x000000bc030a7812 */ /* 0x000fe200078efcff */
[--C-:B------:R-:W-:Y:S01]  /*4e00*/  @!P5 IMAD.IADD R37, R37, 0x1, -R4.reuse ;  /* 0x000000012525d824 */ /* 0x100fe200078e0a04 */
[----:B------:R-:W-:Y:S01]  /*4e10*/  ISETP.GE.AND P5, PT, R11, RZ, PT ;  /* 0x000000ff0b00720c */ /* 0x000fe20003fa6270 */
[C---:B------:R-:W-:Y:S01]  /*4e20*/  IMAD R25, R4.reuse, R7, R25 ;  /* 0x0000000704197224 */ /* 0x040fe200078e0219 */
[----:B------:R-:W-:Y:S01]  /*4e30*/  LOP3.LUT R11, R3, 0xbe, RZ, 0xfc, !PT ;  /* 0x000000be030b7812 */ /* 0x000fe200078efcff */
[----:B------:R-:W-:Y:S01]  /*4e40*/  @!P0 IMAD.IADD R21, R21, 0x1, -R4 ;  /* 0x0000000115158824 */ /* 0x000fe200078e0a04 */
[----:B------:R-:W-:Y:S01]  /*4e50*/  ISETP.GT.U32.AND P6, PT, R4, R33, PT ;  /* 0x000000210400720c */ /* 0x000fe20003fc4070 */
[----:B------:R-:W-:Y:S01]  /*4e60*/  IMAD.HI.U32 R5, R6, R31, RZ ;  /* 0x0000001f06057227 */ /* 0x000fe200078e00ff */
[----:B------:R-:W-:-:S02]  /*4e70*/  IABS R29, R11 ;  /* 0x0000000b001d7213 */ /* 0x000fc40000000000 */
[C---:B------:R-:W-:Y:S01]  /*4e80*/  ISETP.GT.U32.AND P0, PT, R4.reuse, R21, PT ;  /* 0x000000150400720c */ /* 0x040fe20003f04070 */
[----:B------:R-:W-:Y:S01]  /*4e90*/  @!P1 IMAD.IADD R35, R35, 0x1, -R4 ;  /* 0x0000000123239824 */ /* 0x000fe200078e0a04 */
[----:B------:R-:W-:Y:S01]  /*4ea0*/  ISETP.GT.U32.AND P1, PT, R4, R25, PT ;  /* 0x000000190400720c */ /* 0x000fe20003f24070 */
[----:B------:R-:W-:Y:S01]  /*4eb0*/  IMAD.MOV R5, RZ, RZ, -R5 ;  /* 0x000000ffff057224 */ /* 0x000fe200078e0a05 */
[----:B------:R-:W-:Y:S01]  /*4ec0*/  IABS R27, R10 ;  /* 0x0000000a001b7213 */ /* 0x000fe20000000000 */
[----:B------:R-:W-:-:S04]  /*4ed0*/  IMAD.HI.U32 R7, R6, R29, RZ ;  /* 0x0000001d06077227 */ /* 0x000fc800078e00ff */
[C---:B------:R-:W-:Y:S02]  /*4ee0*/  IMAD R31, R4.reuse, R5, R31 ;  /* 0x00000005041f7224 */ /* 0x040fe400078e021f */
[--C-:B------:R-:W-:Y:S02]  /*4ef0*/  @!P6 IMAD.IADD R33, R33, 0x1, -R4.reuse ;  /* 0x000000012121e824 */ /* 0x100fe400078e0a04 */
[----:B------:R-:W-:Y:S01]  /*4f00*/  IMAD.MOV R7, RZ, RZ, -R7 ;  /* 0x000000ffff077224 */ /* 0x000fe200078e0a07 */
[----:B------:R-:W-:Y:S01]  /*4f10*/  ISETP.GT.U32.AND P6, PT, R4, R31, PT ;  /* 0x0000001f0400720c */ /* 0x000fe20003fc4070 */
[----:B------:R-:W-:Y:S01]  /*4f20*/  @!P4 IMAD.MOV R43, RZ, RZ, -R43 ;  /* 0x000000ffff2bc224 */ /* 0x000fe200078e0a2b */
[----:B------:R-:W-:Y:S01]  /*4f30*/  ISETP.GE.AND P4, PT, R8, RZ, PT ;  /* 0x000000ff0800720c */ /* 0x000fe20003f86270 */
[--C-:B------:R-:W-:Y:S01]  /*4f40*/  @!P0 IMAD.IADD R21, R21, 0x1, -R4.reuse ;  /* 0x0000000115158824 */ /* 0x100fe200078e0a04 */
[----:B------:R-:W-:Y:S01]  /*4f50*/  ISETP.GE.AND P0, PT, R12, RZ, PT ;  /* 0x000000ff0c00720c */ /* 0x000fe20003f06270 */
[----:B------:R-:W-:Y:S01]  /*4f60*/  @!P1 IMAD.IADD R25, R25, 0x1, -R4 ;  /* 0x0000000119199824 */ /* 0x000fe200078e0a04 */
[----:B------:R-:W-:Y:S01]  /*4f70*/  LOP3.LUT R12, R3, 0xc2, RZ, 0xfc, !PT ;  /* 0x000000c2030c7812 */ /* 0x000fe200078efcff */
[C---:B------:R-:W-:Y:S01]  /*4f80*/  IMAD R29, R4.reuse, R7, R29 ;  /* 0x00000007041d7224 */ /* 0x040fe200078e021d */
[----:B------:R-:W-:Y:S01]  /*4f90*/  ISETP.GE.AND P1, PT, R9, RZ, PT ;  /* 0x000000ff0900720c */ /* 0x000fe20003f26270 */
[----:B------:R-:W-:Y:S01]  /*4fa0*/  @!P3 IMAD.MOV R37, RZ, RZ, -R37 ;  /* 0x000000ffff25b224 */ /* 0x000fe200078e0a25 */
[C---:B------:R-:W-:Y:S01]  /*4fb0*/  ISETP.GT.U32.AND P3, PT, R4.reuse, R25, PT ;  /* 0x000000190400720c */ /* 0x040fe20003f64070 */
[----:B------:R-:W-:Y:S01]  /*4fc0*/  @!P2 IMAD.MOV R21, RZ, RZ, -R21 ;  /* 0x000000ffff15a224 */ /* 0x000fe200078e0a15 */
[----:B------:R-:W-:Y:S01]  /*4fd0*/  ISETP.GT.U32.AND P2, PT, R4, R29, PT ;  /* 0x0000001d0400720c */ /* 0x000fe20003f44070 */
[----:B------:R-:W-:Y:S01]  /*4fe0*/  IMAD.HI.U32 R5, R6, R27, RZ ;  /* 0x0000001b06057227 */ /* 0x000fe200078e00ff */
[----:B------:R-:W-:-:S02]  /*4ff0*/  IABS R7, R12 ;  /* 0x0000000c00077213 */ /* 0x000fc40000000000 */
[----:B------:R-:W-:Y:S01]  /*5000*/  IABS R9, R14 ;  /* 0x0000000e00097213 */ /* 0x000fe20000000000 */
[----:B------:R-:W-:Y:S02]  /*5010*/  @!P6 IMAD.IADD R31, R31, 0x1, -R4 ;  /* 0x000000011f1fe824 */ /* 0x000fe400078e0a04 */
[----:B------:R-:W-:-:S04]  /*5020*/  IMAD.HI.U32 R8, R6, R251, RZ ;  /* 0x000000fb06087227 */ /* 0x000fc800078e00ff */
[----:B------:R-:W-:Y:S02]  /*5030*/  IMAD.MOV R5, RZ, RZ, -R5 ;  /* 0x000000ffff057224 */ /* 0x000fe400078e0a05 */
[----:B------:R-:W-:Y:S01]  /*5040*/  @!P4 IMAD.MOV R35, RZ, RZ, -R35 ;  /* 0x000000ffff23c224 */ /* 0x000fe200078e0a23 */
[C---:B------:R-:W-:Y:S01]  /*5050*/  ISETP.GT.U32.AND P4, PT, R4.reuse, R31, PT ;  /* 0x0000001f0400720c */ /* 0x040fe20003f84070 */
[----:B------:R-:W-:Y:S02]  /*5060*/  IMAD.MOV R8, RZ, RZ, -R8 ;  /* 0x000000ffff087224 */ /* 0x000fe400078e0a08 */
[C---:B------:R-:W-:Y:S02]  /*5070*/  IMAD R27, R4.reuse, R5, R27 ;  /* 0x00000005041b7224 */ /* 0x040fe400078e021b */
[--C-:B------:R-:W-:Y:S02]  /*5080*/  @!P3 IMAD.IADD R25, R25, 0x1, -R4.reuse ;  /* 0x000000011919b824 */ /* 0x100fe400078e0a04 */
[----:B------:R-:W-:Y:S01]  /*5090*/  @!P2 IMAD.IADD R29, R29, 0x1, -R4 ;  /* 0x000000011d1da824 */ /* 0x000fe200078e0a04 */
[----:B------:R-:W-:Y:S01]  /*50a0*/  ISETP.GT.U32.AND P6, PT, R4, R27, PT ;  /* 0x0000001b0400720c */ /* 0x000fe20003fc4070 */
[----:B------:R-:W-:-:S04]  /*50b0*/  IMAD.HI.U32 R5, R6, R7, RZ ;  /* 0x0000000706057227 */ /* 0x000fc800078e00ff */
[C---:B------:R-:W-:Y:S02]  /*50c0*/  IMAD R251, R4.reuse, R8, R251 ;  /* 0x0000000804fb7224 */ /* 0x040fe400078e02fb */
        /* <DEDUP_REMOVED lines=8> */
[----:B------:R-:W-:Y:S01]  /*5150*/  IABS R11, R15 ;  /* 0x0000000f000b7213 */ /* 0x000fe20000000000 */
[----:B------:R-:W-:Y:S02]  /*5160*/  IMAD.MOV R5, RZ, RZ, -R5 ;  /* 0x000000ffff057224 */ /* 0x000fe400078e0a05 */
[----:B------:R-:W-:Y:S01]  /*5170*/  @!P1 IMAD.MOV R31, RZ, RZ, -R31 ;  /* 0x000000ffff1f9224 */ /* 0x000fe200078e0a1f */
[C---:B------:R-:W-:Y:S01]  /*5180*/  ISETP.GT.U32.AND P1, PT, R4.reuse, R8, PT ;  /* 0x000000080400720c */ /* 0x040fe20003f24070 */
[----:B------:R-:W-:Y:S02]  /*5190*/  IMAD R26, R4, R5, R9 ;  /* 0x00000005041a7224 */ /* 0x000fe400078e0209 */
[----:B------:R-:W-:-:S02]  /*51a0*/  @!P0 IMAD.IADD R29, R29, 0x1, -R4 ;  /* 0x000000011d1d8824 */ /* 0x000fc400078e0a04 */
[--C-:B------:R-:W-:Y:S01]  /*51b0*/  @!P6 IMAD.IADD R27, R27, 0x1, -R4.reuse ;  /* 0x000000011b1be824 */ /* 0x100fe200078e0a04 */
[----:B------:R-:W-:Y:S01]  /*51c0*/  ISETP.GT.U32.AND P0, PT, R4, R26, PT ;  /* 0x0000001a0400720c */ /* 0x000fe20003f04070 */
[----:B------:R-:W-:Y:S01]  /*51d0*/  @!P5 IMAD.MOV R33, RZ, RZ, -R33 ;  /* 0x000000ffff21d224 */ /* 0x000fe200078e0a21 */
[----:B------:R-:W-:Y:S01]  /*51e0*/  ISETP.GE.AND P5, PT, R10, RZ, PT ;  /* 0x000000ff0a00720c */ /* 0x000fe20003fa6270 */
[----:B------:R-:W-:Y:S01]  /*51f0*/  IMAD.HI.U32 R7, R6, R11, RZ ;  /* 0x0000000b06077227 */ /* 0x000fe200078e00ff */
[----:B------:R-:W-:Y:S02]  /*5200*/  ISETP.GT.U32.AND P2, PT, R4, R27, PT ;  /* 0x0000001b0400720c */ /* 0x000fe40003f44070 */
[----:B------:R-:W-:Y:S01]  /*5210*/  LOP3.LUT R10, R3, 0xc6, RZ, 0xfc, !PT ;  /* 0x000000c6030a7812 */ /* 0x000fe200078efcff */
[--C-:B------:R-:W-:Y:S01]  /*5220*/  @!P1 IMAD.IADD R8, R8, 0x1, -R4.reuse ;  /* 0x0000000108089824 */ /* 0x100fe200078e0a04 */
[----:B------:R-:W-:Y:S01]  /*5230*/  ISETP.GE.AND P6, PT, R13, RZ, PT ;  /* 0x000000ff0d00720c */ /* 0x000fe20003fc6270 */
[--C-:B------:R-:W-:Y:S01]  /*5240*/  @!P3 IMAD.IADD R251, R251, 0x1, -R4.reuse ;  /* 0x00000001fbfbb824 */ /* 0x100fe200078e0a04 */
[----:B------:R-:W-:Y:S01]  /*5250*/  IABS R9, R10 ;  /* 0x0000000a00097213 */ /* 0x000fe20000000000 */
[----:B------:R-:W-:Y:S01]  /*5260*/  IMAD.MOV R7, RZ, RZ, -R7 ;  /* 0x000000ffff077224 */ /* 0x000fe200078e0a07 */
[----:B------:R-:W-:Y:S01]  /*5270*/  ISETP.GE.AND P1, PT, R10, RZ, PT ;  /* 0x000000ff0a00720c */ /* 0x000fe20003f26270 */
[----:B------:R-:W-:Y:S01]  /*5280*/  @!P0 IMAD.IADD R26, R26, 0x1, -R4 ;  /* 0x000000011a1a8824 */ /* 0x000fe200078e0a04 */
[----:B------:R-:W-:Y:S01]  /*5290*/  ISETP.GT.U32.AND P0, PT, R4, R8, PT ;  /* 0x000000080400720c */ /* 0x000fe20003f04070 */
[----:B------:R-:W-:Y:S01]  /*52a0*/  IMAD.HI.U32 R5, R6, R9, RZ ;  /* 0x0000000906057227 */ /* 0x000fe200078e00ff */
[----:B------:R-:W-:-:S03]  /*52b0*/  ISETP.GT.U32.AND P3, PT, R4, R251, PT ;  /* 0x000000fb0400720c */ /* 0x000fc60003f64070 */
[--C-:B------:R-:W-:Y:S01]  /*52c0*/  @!P2 IMAD.IADD R27, R27, 0x1, -R4.reuse ;  /* 0x000000011b1ba824 */ /* 0x100fe200078e0a04 */
[----:B------:R-:W-:Y:S01]  /*52d0*/  ISETP.GE.AND P2, PT, R12, RZ, PT ;  /* 0x000000ff0c00720c */ /* 0x000fe20003f46270 */
[C---:B------:R-:W-:Y:S01]  /*52e0*/  IMAD R24, R4.reuse, R7, R11 ;  /* 0x0000000704187224 */ /* 0x040fe200078e020b */
[----:B------:R-:W-:Y:S01]  /*52f0*/  LOP3.LUT R12, R3, 0xca, RZ, 0xfc, !PT ;  /* 0x000000ca030c7812 */ /* 0x000fe200078efcff */
[----:B------:R-:W-:Y:S01]  /*5300*/  @!P5 IMAD.MOV R27, RZ, RZ, -R27 ;  /* 0x000000ffff1bd224 */ /* 0x000fe200078e0a1b */
[----:B------:R-:W-:Y:S01]  /*5310*/  ISETP.GT.U32.AND P5, PT, R4, R26, PT ;  /* 0x0000001a0400720c */ /* 0x000fe20003fa4070 */
[----:B------:R-:W-:Y:S01]  /*5320*/  IMAD.MOV R5, RZ, RZ, -R5 ;  /* 0x000000ffff057224 */ /* 0x000fe200078e0a05 */
[----:B------:R-:W-:Y:S01]  /*5330*/  IABS R13, R12 ;  /* 0x0000000c000d7213 */ /* 0x000fe20000000000 */
[----:B------:R-:W-:Y:S01]  /*5340*/  @!P0 IMAD.IADD R8, R8, 0x1, -R4 ;  /* 0x0000000108088824 */ /* 0x000fe200078e0a04 */
[C---:B------:R-:W-:Y:S01]  /*5350*/  ISETP.GT.U32.AND P0, PT, R4.reuse, R24, PT ;  /* 0x000000180400720c */ /* 0x040fe20003f04070 */
[----:B------:R-:W-:-:S02]  /*5360*/  IMAD R10, R4, R5, R9 ;  /* 0x00000005040a7224 */ /* 0x000fc400078e0209 */
[----:B------:R-:W-:-:S04]  /*5370*/  IMAD.HI.U32 R5, R6, R13, RZ ;  /* 0x0000000d06057227 */ /* 0x000fc800078e00ff */
[----:B------:R-:W-:Y:S01]  /*5380*/  @!P4 IMAD.MOV R29, RZ, RZ, -R29 ;  /* 0x000000ffff1dc224 */ /* 0x000fe200078e0a1d */
[----:B------:R-:W-:Y:S01]  /*5390*/  ISETP.GT.U32.AND P4, PT, R4, R10, PT ;  /* 0x0000000a0400720c */ /* 0x000fe20003f84070 */
[--C-:B------:R-:W-:Y:S01]  /*53a0*/  @!P3 IMAD.IADD R251, R251, 0x1, -R4.reuse ;  /* 0x00000001fbfbb824 */ /* 0x100fe200078e0a04 */
[----:B------:R-:W-:Y:S01]  /*53b0*/  ISETP.GE.AND P3, PT, R14, RZ, PT ;  /* 0x000000ff0e00720c */ /* 0x000fe20003f66270 */
[----:B------:R-:W-:Y:S01]  /*53c0*/  IMAD.MOV R5, RZ, RZ, -R5 ;  /* 0x000000ffff057224 */ /* 0x000fe200078e0a05 */
[C---:B------:R-:W-:Y:S01]  /*53d0*/  LOP3.LUT R14, R3.reuse, 0xd0, RZ, 0xfc, !PT ;  /* 0x000000d0030e7812 */ /* 0x040fe200078efcff */
[--C-:B------:R-:W-:Y:S01]  /*53e0*/  @!P5 IMAD.IADD R26, R26, 0x1, -R4.reuse ;  /* 0x000000011a1ad824 */ /* 0x100fe200078e0a04 */
[----:B------:R-:W-:Y:S01]  /*53f0*/  ISETP.GE.AND P5, PT, R12, RZ, PT ;  /* 0x000000ff0c00720c */ /* 0x000fe20003fa6270 */
[----:B------:R-:W-:Y:S01]  /*5400*/  IMAD R12, R4, R5, R13 ;  /* 0x00000005040c7224 */ /* 0x000fe200078e020d */
[C---:B------:R-:W-:Y:S01]  /*5410*/  LOP3.LUT R5, R3.reuse, 0xcc, RZ, 0xfc, !PT ;  /* 0x000000cc03057812 */ /* 0x040fe200078efcff */
[--C-:B------:R-:W-:Y:S01]  /*5420*/  @!P0 IMAD.IADD R24, R24, 0x1, -R4.reuse ;  /* 0x0000000118188824 */ /* 0x100fe200078e0a04 */
[----:B------:R-:W-:Y:S01]  /*5430*/  LOP3.LUT R13, R3, 0xce, RZ, 0xfc, !PT ;  /* 0x000000ce030d7812 */ /* 0x000fe200078efcff */
[----:B------:R-:W-:Y:S01]  /*5440*/  @!P6 IMAD.MOV R251, RZ, RZ, -R251 ;  /* 0x000000fffffbe224 */ /* 0x000fe200078e0afb */
[----:B------:R-:W-:Y:S01]  /*5450*/  IABS R11, R5 ;  /* 0x00000005000b7213 */ /* 0x000fe20000000000 */
[----:B------:R-:W-:Y:S01]  /*5460*/  @!P4 IMAD.IADD R10, R10, 0x1, -R4 ;  /* 0x000000010a0ac824 */ /* 0x000fe200078e0a04 */
[----:B------:R-:W-:Y:S01]  /*5470*/  ISETP.GT.U32.AND P0, PT, R4, R24, PT ;  /* 0x000000180400720c */ /* 0x000fe20003f04070 */
[----:B------:R-:W-:Y:S01]  /*5480*/  @!P3 IMAD.MOV R26, RZ, RZ, -R26 ;  /* 0x000000ffff1ab224 */ /* 0x000fe200078e0a1a */
[----:B------:R-:W-:Y:S01]  /*5490*/  ISETP.GE.AND P6, PT, R15, RZ, PT ;  /* 0x000000ff0f00720c */ /* 0x000fe20003fc6270 */
[----:B------:R-:W-:Y:S01]  /*54a0*/  @!P2 IMAD.MOV R8, RZ, RZ, -R8 ;  /* 0x000000ffff08a224 */ /* 0x000fe200078e0a08 */
[----:B------:R-:W-:Y:S01]  /*54b0*/  ISETP.GE.AND P4, PT, R5, RZ, PT ;  /* 0x000000ff0500720c */ /* 0x000fe20003f86270 */
[----:B------:R-:W-:Y:S01]  /*54c0*/  IMAD.HI.U32 R5, R6, R11, RZ ;  /* 0x0000000b06057227 */ /* 0x000fe200078e00ff */
[----:B------:R-:W-:-:S02]  /*54d0*/  ISETP.GT.U32.AND P3, PT, R4, R12, PT ;  /* 0x0000000c0400720c */ /* 0x000fc40003f64070 */
[----:B------:R-:W-:Y:S01]  /*54e0*/  ISETP.GT.U32.AND P2, PT, R4, R10, PT ;  /* 0x0000000a0400720c */ /* 0x000fe20003f44070 */
[----:B------:R-:W-:Y:S01]  /*54f0*/  IMAD.MOV R5, RZ, RZ, -R5 ;  /* 0x000000ffff057224 */ /* 0x000fe200078e0a05 */
[----:B------:R-:W-:Y:S02]  /*5500*/  IABS R19, R13 ;  /* 0x0000000d00137213 */ /* 0x000fe40000000000 */
[----:B------:R-:W-:Y:S01]  /*5510*/  IABS R249, R14 ;  /* 0x0000000e00f97213 */ /* 0x000fe20000000000 */
[----:B------:R-:W-:Y:S01]  /*5520*/  @!P0 IMAD.IADD R24, R24, 0x1, -R4 ;  /* 0x0000000118188824 */ /* 0x000fe200078e0a04 */
[----:B------:R-:W-:Y:S01]  /*5530*/  ISETP.GE.AND P0, PT, R14, RZ, PT ;  /* 0x000000ff0e00720c */ /* 0x000fe20003f06270 */
[----:B------:R-:W-:Y:S01]  /*5540*/  IMAD R20, R4, R5, R11 ;  /* 0x0000000504147224 */ /* 0x000fe200078e020b */
[C---:B------:R-:W-:Y:S01]  /*5550*/  LOP3.LUT R5, R3.reuse, 0xd2, RZ, 0xfc, !PT ;  /* 0x000000d203057812 */ /* 0x040fe200078efcff */
[----:B------:R-:W-:Y:S01]  /*5560*/  @!P6 IMAD.MOV R24, RZ, RZ, -R24 ;  /* 0x000000ffff18e224 */ /* 0x000fe200078e0a18 */
[----:B------:R-:W-:Y:S01]  /*5570*/  LOP3.LUT R14, R3, 0xd6, RZ, 0xfc, !PT ;  /* 0x000000d6030e7812 */ /* 0x000fe200078efcff */
[----:B------:R-:W-:Y:S01]  /*5580*/  @!P3 IMAD.IADD R12, R12, 0x1, -R4 ;  /* 0x000000010c0cb824 */ /* 0x000fe200078e0a04 */
[----:B------:R-:W-:Y:S01]  /*5590*/  ISETP.GT.U32.AND P6, PT, R4, R20, PT ;  /* 0x000000140400720c */ /* 0x000fe20003fc4070 */
[----:B------:R-:W-:Y:S01]  /*55a0*/  IMAD.HI.U32 R7, R6, R19, RZ ;  /* 0x0000001306077227 */ /* 0x000fe200078e00ff */
[----:B------:R-:W-:-:S02]  /*55b0*/  IABS R247, R5 ;  /* 0x0000000500f77213 */ /* 0x000fc40000000000 */
[----:B------:R-:W-:Y:S01]  /*55c0*/  ISETP.GT.U32.AND P3, PT, R4, R12, PT ;  /* 0x0000000c0400720c */ /* 0x000fe20003f64070 */
[----:B------:R-:W-:Y:S01]  /*55d0*/  IMAD.MOV R7, RZ, RZ, -R7 ;  /* 0x000000ffff077224 */ /* 0x000fe200078e0a07 */
[----:B------:R-:W-:Y:S01]  /*55e0*/  IABS R245, R14 ;  /* 0x0000000e00f57213 */ /* 0x000fe20000000000 */
[--C-:B------:R-:W-:Y:S01]  /*55f0*/  @!P2 IMAD.IADD R10, R10, 0x1, -R4.reuse ;  /* 0x000000010a0aa824 */ /* 0x100fe200078e0a04 */
[----:B------:R-:W-:Y:S01]  /*5600*/  ISETP.GE.AND P2, PT, R13, RZ, PT ;  /* 0x000000ff0d00720c */ /* 0x000fe20003f46270 */
[----:B------:R-:W-:Y:S01]  /*5610*/  IMAD.HI.U32 R9, R6, R249, RZ ;  /* 0x000000f906097227 */ /* 0x000fe200078e00ff */
[----:B------:R-:W-:Y:S02]  /*5620*/  LOP3.LUT R13, R3, 0xd4, RZ, 0xfc, !PT ;  /* 0x000000d4030d7812 */ /* 0x000fe400078efcff */
[----:B------:R-:W-:Y:S01]  /*5630*/  IABS R11, R30 ;  /* 0x0000001e000b7213 */ /* 0x000fe20000000000 */
[----:B------:R-:W-:Y:S01]  /*5640*/  @!P6 IMAD.IADD R20, R20, 0x1, -R4 ;  /* 0x000000011414e824 */ /* 0x000fe200078e0a04 */
[----:B------:R-:W-:Y:S01]  /*5650*/  IABS R15, R13 ;  /* 0x0000000d000f7213 */ /* 0x000fe20000000000 */
[----:B------:R-:W-:-:S02]  /*5660*/  IMAD R19, R4, R7, R19 ;  /* 0x0000000704137224 */ /* 0x000fc400078e0213 */
[----:B------:R-:W-:Y:S01]  /*5670*/  @!P1 IMAD.MOV R10, RZ, RZ, -R10 ;  /* 0x000000ffff0a9224 */ /* 0x000fe200078e0a0a */
[----:B------:R-:W-:Y:S01]  /*5680*/  ISETP.GE.AND P1, PT, R5, RZ, PT ;  /* 0x000000ff0500720c */ /* 0x000fe20003f26270 */
[----:B------:R-:W-:Y:S01]  /*5690*/  IMAD.MOV R9, RZ, RZ, -R9 ;  /* 0x000000ffff097224 */ /* 0x000fe200078e0a09 */
[----:B------:R-:W-:Y:S01]  /*56a0*/  ISETP.GT.U32.AND P6, PT, R4, R20, PT ;  /* 0x000000140400720c */ /* 0x000fe20003fc4070 */
[----:B------:R-:W-:Y:S01]  /*56b0*/  @!P3 IMAD.IADD R12, R12, 0x1, -R4 ;  /* 0x000000010c0cb824 */ /* 0x000fe200078e0a04 */
[----:B------:R-:W-:Y:S01]  /*56c0*/  ISETP.GT.U32.AND P3, PT, R4, R19, PT ;  /* 0x000000130400720c */ /* 0x000fe20003f64070 */
[----:B------:R-:W-:-:S04]  /*56d0*/  IMAD.HI.U32 R5, R6, R247, RZ ;  /* 0x000000f706057227 */ /* 0x000fc800078e00ff */
[C---:B------:R-:W-:Y:S02]  /*56e0*/  IMAD R249, R4.reuse, R9, R249 ;  /* 0x0000000904f97224 */ /* 0x040fe400078e02f9 */
[----:B------:R-:W-:Y:S02]  /*56f0*/  IMAD.MOV R5, RZ, RZ, -R5 ;  /* 0x000000ffff057224 */ /* 0x000fe400078e0a05 */
[----:B------:R-:W-:Y:S01]  /*5700*/  @!P5 IMAD.MOV R12, RZ, RZ, -R12 ;  /* 0x000000ffff0cd224 */ /* 0x000fe200078e0a0c */
[C---:B------:R-:W-:Y:S01]  /*5710*/  ISETP.GT.U32.AND P5, PT, R4.reuse, R249, PT ;  /* 0x000000f90400720c */ /* 0x040fe20003fa4070 */
[----:B------:R-:W-:Y:S02]  /*5720*/  IMAD R247, R4, R5, R247 ;  /* 0x0000000504f77224 */ /* 0x000fe400078e02f7 */
[--C-:B------:R-:W-:Y:S02]  /*5730*/  @!P6 IMAD.IADD R20, R20, 0x1, -R4.reuse ;  /* 0x000000011414e824 */ /* 0x100fe400078e0a04 */
[----:B------:R-:W-:Y:S01]  /*5740*/  @!P3 IMAD.IADD R19, R19, 0x1, -R4 ;  /* 0x000000011313b824 */ /* 0x000fe200078e0a04 */
[----:B------:R-:W-:Y:S01]  /*5750*/  ISETP.GT.U32.AND P6, PT, R4, R247, PT ;  /* 0x000000f70400720c */ /* 0x000fe20003fc4070 */
[----:B------:R-:W-:-:S03]  /*5760*/  IMAD.HI.U32 R7, R6, R15, RZ ;  /* 0x0000000f06077227 */ /* 0x000fc600078e00ff */
[----:B------:R-:W-:Y:S01]  /*5770*/  ISETP.GT.U32.AND P3, PT, R4, R19, PT ;  /* 0x000000130400720c */ /* 0x000fe20003f64070 */
[----:B------:R-:W-:-:S04]  /*5780*/  IMAD.HI.U32 R9, R6, R245, RZ ;  /* 0x000000f506097227 */ /* 0x000fc800078e00ff */
[--C-:B------:R-:W-:Y:S02]  /*5790*/  @!P5 IMAD.IADD R249, R249, 0x1, -R4.reuse ;  /* 0x00000001f9f9d824 */ /* 0x100fe400078e0a04 */
[----:B------:R-:W-:Y:S02]  /*57a0*/  IMAD.MOV R7, RZ, RZ, -R7 ;  /* 0x000000ffff077224 */ /* 0x000fe400078e0a07 */
[----:B------:R-:W-:Y:S02]  /*57b0*/  IMAD.MOV R9, RZ, RZ, -R9 ;  /* 0x000000ffff097224 */ /* 0x000fe400078e0a09 */
[----:B------:R-:W-:Y:S01]  /*57c0*/  @!P6 IMAD.IADD R247, R247, 0x1, -R4 ;  /* 0x00000001f7f7e824 */ /* 0x000fe200078e0a04 */
[C---:B------:R-:W-:Y:S01]  /*57d0*/  ISETP.GT.U32.AND P6, PT, R4.reuse, R249, PT ;  /* 0x000000f90400720c */ /* 0x040fe20003fc4070 */
[----:B------:R-:W-:Y:S02]  /*57e0*/  IMAD R15, R4, R7, R15 ;  /* 0x00000007040f7224 */ /* 0x000fe400078e020f */
[----:B------:R-:W-:-:S04]  /*57f0*/  IMAD.HI.U32 R5, R6, R235, RZ ;  /* 0x000000eb06057227 */ /* 0x000fc800078e00ff */
[C---:B------:R-:W-:Y:S01]  /*5800*/  IMAD R245, R4.reuse, R9, R245 ;  /* 0x0000000904f57224 */ /* 0x040fe200078e02f5 */
[----:B------:R-:W-:Y:S01]  /*5810*/  IABS R9, R18 ;  /* 0x0000001200097213 */ /* 0x000fe20000000000 */
[----:B------:R-:W-:Y:S02]  /*5820*/  IMAD.MOV R5, RZ, RZ, -R5 ;  /* 0x000000ffff057224 */ /* 0x000fe400078e0a05 */
[--C-:B------:R-:W-:Y:S01]  /*5830*/  @!P3 IMAD.IADD R19, R19, 0x1, -R4.reuse ;  /* 0x000000011313b824 */ /* 0x100fe200078e0a04 */
[C---:B------:R-:W-:Y:S01]  /*5840*/  ISETP.GT.U32.AND P3, PT, R4.reuse, R15, PT ;  /* 0x0000000f0400720c */ /* 0x040fe20003f64070 */
[C---:B------:R-:W-:Y:S01]  /*5850*/  IMAD R235, R4.reuse, R5, R235 ;  /* 0x0000000504eb7224 */ /* 0x040fe200078e02eb */
[----:B------:R-:W-:Y:S01]  /*5860*/  ISETP.GT.U32.AND P5, PT, R4, R245, PT ;  /* 0x000000f50400720c */ /* 0x000fe20003fa4070 */
[----:B------:R-:W-:Y:S02]  /*5870*/  @!P6 IMAD.IADD R249, R249, 0x1, -R4 ;  /* 0x00000001f9f9e824 */ /* 0x000fe400078e0a04 */
[----:B------:R-:W-:Y:S01]  /*5880*/  IMAD.HI.U32 R5, R6, R9, RZ ;  /* 0x0000000906057227 */ /* 0x000fe200078e00ff */
[----:B------:R-:W-:-:S03]  /*5890*/  ISETP.GT.U32.AND P6, PT, R4, R235, PT ;  /* 0x000000eb0400720c */ /* 0x000fc60003fc4070 */
[----:B------:R-:W-:-:S04]  /*58a0*/  IMAD.HI.U32 R7, R6, R233, RZ ;  /* 0x000000e906077227 */ /* 0x000fc800078e00ff */
        /* <DEDUP_REMOVED lines=8> */
[----:B------:R-:W-:Y:S01]  /*5930*/  @!P6 IMAD.IADD R235, R235, 0x1, -R4 ;  /* 0x00000001ebebe824 */ /* 0x000fe200078e0a04 */
[----:B------:R-:W-:Y:S01]  /*5940*/  ISETP.GE.AND P6, PT, R14, RZ, PT ;  /* 0x000000ff0e00720c */ /* 0x000fe20003fc6270 */
[----:B------:R-:W-:Y:S01]  /*5950*/  IMAD R233, R4, R7, R233 ;  /* 0x0000000704e97224 */ /* 0x000fe200078e02e9 */
[----:B------:R-:W-:Y:S01]  /*5960*/  LOP3.LUT R14, R3, 0xe2, RZ, 0xfc, !PT ;  /* 0x000000e2030e7812 */ /* 0x000fe200078efcff */
[----:B------:R-:W-:-:S04]  /*5970*/  IMAD.HI.U32 R7, R6, R11, RZ ;  /* 0x0000000b06077227 */ /* 0x000fc800078e00ff */
[----:B------:R-:W-:Y:S02]  /*5980*/  IMAD.MOV R5, RZ, RZ, -R5 ;  /* 0x000000ffff057224 */ /* 0x000fe400078e0a05 */
[----:B------:R-:W-:Y:S01]  /*5990*/  @!P4 IMAD.MOV R20, RZ, RZ, -R20 ;  /* 0x000000ffff14c224 */ /* 0x000fe200078e0a14 */
[C---:B------:R-:W-:Y:S01]  /*59a0*/  ISETP.GT.U32.AND P4, PT, R4.reuse, R15, PT ;  /* 0x0000000f0400720c */ /* 0x040fe20003f84070 */
[--C-:B------:R-:W-:Y:S01]  /*59b0*/  @!P3 IMAD.IADD R247, R247, 0x1, -R4.reuse ;  /* 0x00000001f7f7b824 */ /* 0x100fe200078e0a04 */
[C---:B------:R-:W-:Y:S01]  /*59c0*/  ISETP.GT.U32.AND P3, PT, R4.reuse, R233, PT ;  /* 0x000000e90400720c */ /* 0x040fe20003f64070 */
[----:B------:R-:W-:Y:S02]  /*59d0*/  IMAD.MOV R7, RZ, RZ, -R7 ;  /* 0x000000ffff077224 */ /* 0x000fe400078e0a07 */
[C---:B------:R-:W-:Y:S02]  /*59e0*/  IMAD R231, R4.reuse, R5, R231 ;  /* 0x0000000504e77224 */ /* 0x040fe400078e02e7 */
[----:B------:R-:W-:Y:S01]  /*59f0*/  @!P5 IMAD.IADD R245, R245, 0x1, -R4 ;  /* 0x00000001f5f5d824 */ /* 0x000fe200078e0a04 */
[C---:B------:R-:W-:Y:S01]  /*5a00*/  ISETP.GT.U32.AND P5, PT, R4.reuse, R9, PT ;  /* 0x000000090400720c */ /* 0x040fe20003fa4070 */
[----:B------:R-:W-:-:S02]  /*5a10*/  IMAD R7, R4, R7, R11 ;  /* 0x0000000704077224 */ /* 0x000fc400078e020b */
[----:B------:R-:W-:Y:S01]  /*5a20*/  @!P1 IMAD.MOV R247, RZ, RZ, -R247 ;  /* 0x000000fffff79224 */ /* 0x000fe200078e0af7 */
[C---:B------:R-:W-:Y:S01]  /*5a30*/  ISETP.GT.U32.AND P1, PT, R4.reuse, R231, PT ;  /* 0x000000e70400720c */ /* 0x040fe20003f24070 */
[----:B------:R-:W-:Y:S01]  /*5a40*/  @!P6 IMAD.MOV R245, RZ, RZ, -R245 ;  /* 0x000000fffff5e224 */ /* 0x000fe200078e0af5 */
[C---:B------:R-:W-:Y:S01]  /*5a50*/  ISETP.GT.U32.AND P6, PT, R4.reuse, R7, PT ;  /* 0x000000070400720c */ /* 0x040fe20003fc4070 */
[--C-:B------:R-:W-:Y:S01]  /*5a60*/  @!P4 IMAD.IADD R15, R15, 0x1, -R4.reuse ;  /* 0x000000010f0fc824 */ /* 0x100fe200078e0a04 */
[----:B------:R-:W-:Y:S01]  /*5a70*/  ISETP.GE.AND P4, PT, R13, RZ, PT ;  /* 0x000000ff0d00720c */ /* 0x000fe20003f86270 */
[----:B------:R-:W-:Y:S01]  /*5a80*/  @!P2 IMAD.MOV R19, RZ, RZ, -R19 ;  /* 0x000000ffff13a224 */ /* 0x000fe200078e0a13 */
[----:B------:R-:W-:Y:S01]  /*5a90*/  IABS R13, R14 ;  /* 0x0000000e000d7213 */ /* 0x000fe20000000000 */
[--C-:B------:R-:W-:Y:S01]  /*5aa0*/  @!P3 IMAD.IADD R233, R233, 0x1, -R4.reuse ;  /* 0x00000001e9e9b824 */ /* 0x100fe200078e0a04 */
[----:B------:R-:W-:Y:S01]  /*5ab0*/  ISETP.GT.U32.AND P2, PT, R4, R235, PT ;  /* 0x000000eb0400720c */ /* 0x000fe20003f44070 */
[--C-:B------:R-:W-:Y:S01]  /*5ac0*/  @!P5 IMAD.IADD R9, R9, 0x1, -R4.reuse ;  /* 0x000000010909d824 */ /* 0x100fe200078e0a04 */
[----:B------:R-:W-:Y:S01]  /*5ad0*/  ISETP.GE.AND P3, PT, R16, RZ, PT ;  /* 0x000000ff1000720c */ /* 0x000fe20003f66270 */
[----:B------:R-:W-:Y:S01]  /*5ae0*/  IMAD.MOV.U32 R11, RZ, RZ, R13 ;  /* 0x000000ffff0b7224 */ /* 0x000fe200078e000d */
[----:B------:R-:W-:Y:S01]  /*5af0*/  LOP3.LUT R13, R3, 0xe6, RZ, 0xfc, !PT ;  /* 0x000000e6030d7812 */ /* 0x000fe200078efcff */
[--C-:B------:R-:W-:Y:S01]  /*5b00*/  @!P1 IMAD.IADD R231, R231, 0x1, -R4.reuse ;  /* 0x00000001e7e79824 */ /* 0x100fe200078e0a04 */
[----:B------:R-:W-:Y:S01]  /*5b10*/  ISETP.GT.U32.AND P5, PT, R4, R9, PT ;  /* 0x000000090400720c */ /* 0x000fe20003fa4070 */
[----:B------:R-:W-:Y:S01]  /*5b20*/  @!P6 IMAD.IADD R7, R7, 0x1, -R4 ;  /* 0x000000010707e824 */ /* 0x000fe200078e0a04 */
[----:B------:R-:W-:Y:S01]  /*5b30*/  IABS R227, R13 ;  /* 0x0000000d00e37213 */ /* 0x000fe20000000000 */
[----:B------:R-:W-:Y:S01]  /*5b40*/  IMAD.HI.U32 R5, R6, R11, RZ ;  /* 0x0000000b06057227 */ /* 0x000fe200078e00ff */
[----:B------:R-:W-:-:S02]  /*5b50*/  ISETP.GT.U32.AND P6, PT, R4, R231, PT ;  /* 0x000000e70400720c */ /* 0x000fc40003fc4070 */
[----:B------:R-:W-:Y:S01]  /*5b60*/  ISETP.GE.AND P1, PT, R14, RZ, PT ;  /* 0x000000ff0e00720c */ /* 0x000fe20003f26270 */
[----:B------:R-:W-:Y:S01]  /*5b70*/  @!P0 IMAD.MOV R249, RZ, RZ, -R249 ;  /* 0x000000fffff98224 */ /* 0x000fe200078e0af9 */
[----:B------:R-:W-:Y:S01]  /*5b80*/  ISETP.GT.U32.AND P0, PT, R4, R233, PT ;  /* 0x000000e90400720c */ /* 0x000fe20003f04070 */
[--C-:B------:R-:W-:Y:S01]  /*5b90*/  @!P2 IMAD.IADD R235, R235, 0x1, -R4.reuse ;  /* 0x00000001ebeba824 */ /* 0x100fe200078e0a04 */
[----:B------:R-:W-:Y:S01]  /*5ba0*/  ISETP.GE.AND P2, PT, R18, RZ, PT ;  /* 0x000000ff1200720c */ /* 0x000fe20003f46270 */
[----:B------:R-:W-:Y:S01]  /*5bb0*/  IMAD.MOV R5, RZ, RZ, -R5 ;  /* 0x000000ffff057224 */ /* 0x000fe200078e0a05 */
[----:B------:R-:W-:Y:S01]  /*5bc0*/  LOP3.LUT R16, R3, 0xea, RZ, 0xfc, !PT ;  /* 0x000000ea03107812 */ /* 0x000fe200078efcff */
[----:B------:R-:W-:Y:S01]  /*5bd0*/  @!P4 IMAD.MOV R15, RZ, RZ, -R15 ;  /* 0x000000ffff0fc224 */ /* 0x000fe200078e0a0f */
[----:B------:R-:W-:Y:S01]  /*5be0*/  ISETP.GE.AND P4, PT, R17, RZ, PT ;  /* 0x000000ff1100720c */ /* 0x000fe20003f86270 */
[C---:B------:R-:W-:Y:S01]  /*5bf0*/  IMAD R5, R4.reuse, R5, R11 ;  /* 0x0000000504057224 */ /* 0x040fe200078e020b */
[----:B------:R-:W-:Y:S01]  /*5c00*/  LOP3.LUT R11, R3, 0xe4, RZ, 0xfc, !PT ;  /* 0x000000e4030b7812 */ /* 0x000fe200078efcff */
[----:B------:R-:W-:Y:S01]  /*5c10*/  @!P3 IMAD.MOV R235, RZ, RZ, -R235 ;  /* 0x000000ffffebb224 */ /* 0x000fe200078e0aeb */
[----:B------:R-:W-:Y:S01]  /*5c20*/  ISETP.GT.U32.AND P3, PT, R4, R7, PT ;  /* 0x000000070400720c */ /* 0x000fe20003f64070 */
[--C-:B------:R-:W-:Y:S01]  /*5c30*/  @!P5 IMAD.IADD R9, R9, 0x1, -R4.reuse ;  /* 0x000000010909d824 */ /* 0x100fe200078e0a04 */
[----:B------:R-:W-:Y:S01]  /*5c40*/  ISETP.GE.AND P5, PT, R30, RZ, PT ;  /* 0x000000ff1e00720c */ /* 0x000fe20003fa6270 */
[--C-:B------:R-:W-:Y:S01]  /*5c50*/  @!P6 IMAD.IADD R231, R231, 0x1, -R4.reuse ;  /* 0x00000001e7e7e824 */ /* 0x100fe200078e0a04 */
[----:B------:R-:W-:Y:S01]  /*5c60*/  ISETP.GT.U32.AND P6, PT, R4, R5, PT ;  /* 0x000000050400720c */ /* 0x000fe20003fc4070 */
[----:B------:R-:W-:Y:S01]  /*5c70*/  @!P0 IMAD.IADD R233, R233, 0x1, -R4 ;  /* 0x00000001e9e98824 */ /* 0x000fe200078e0a04 */
[----:B------:R-:W-:Y:S01]  /*5c80*/  LOP3.LUT R17, R3, 0xec, RZ, 0xfc, !PT ;  /* 0x000000ec03117812 */ /* 0x000fe200078efcff */
[----:B------:R-:W-:Y:S01]  /*5c90*/  @!P2 IMAD.MOV R9, RZ, RZ, -R9 ;  /* 0x000000ffff09a224 */ /* 0x000fe200078e0a09 */
[----:B------:R-:W-:Y:S01]  /*5ca0*/  ISETP.GE.AND P0, PT, R28, RZ, PT ;  /* 0x000000ff1c00720c */ /* 0x000fe20003f06270 */
[----:B------:R-:W-:Y:S01]  /*5cb0*/  @!P4 IMAD.MOV R233, RZ, RZ, -R233 ;  /* 0x000000ffffe9c224 */ /* 0x000fe200078e0ae9 */
[----:B------:R-:W-:Y:S01]  /*5cc0*/  ISETP.GE.AND P4, PT, R11, RZ, PT ;  /* 0x000000ff0b00720c */ /* 0x000fe20003f86270 */
[----:B------:R-:W-:Y:S01]  /*5cd0*/  IMAD.HI.U32 R28, R6, R241, RZ ;  /* 0x000000f1061c7227 */ /* 0x000fe200078e00ff */
[----:B------:R-:W-:-:S02]  /*5ce0*/  IABS R11, R11 ;  /* 0x0000000b000b7213 */ /* 0x000fc40000000000 */
[----:B------:R-:W-:Y:S01]  /*5cf0*/  IABS R221, R17 ;  /* 0x0000001100dd7213 */ /* 0x000fe20000000000 */
[--C-:B------:R-:W-:Y:S01]  /*5d00*/  @!P3 IMAD.IADD R7, R7, 0x1, -R4.reuse ;  /* 0x000000010707b824 */ /* 0x100fe200078e0a04 */
[----:B------:R-:W-:Y:S01]  /*5d10*/  ISETP.GE.AND P2, PT, R13, RZ, PT ;  /* 0x000000ff0d00720c */ /* 0x000fe20003f46270 */
[----:B------:R-:W-:Y:S01]  /*5d20*/  @!P6 IMAD.IADD R5, R5, 0x1, -R4 ;  /* 0x000000010505e824 */ /* 0x000fe200078e0a04 */
[----:B------:R-:W-:Y:S01]  /*5d30*/  LOP3.LUT R14, R3, 0xe8, RZ, 0xfc, !PT ;  /* 0x000000e8030e7812 */ /* 0x000fe200078efcff */
[----:B------:R-:W-:Y:S01]  /*5d40*/  @!P5 IMAD.MOV R7, RZ, RZ, -R7 ;  /* 0x000000ffff07d224 */ /* 0x000fe200078e0a07 */
[----:B------:R-:W-:Y:S01]  /*5d50*/  ISETP.GE.AND P5, PT, R17, RZ, PT ;  /* 0x000000ff1100720c */ /* 0x000fe20003fa6270 */
[----:B------:R-:W-:Y:S01]  /*5d60*/  IMAD.MOV.U32 R17, RZ, RZ, R11 ;  /* 0x000000ffff117224 */ /* 0x000fe200078e000b */
[----:B------:R-:W-:Y:S01]  /*5d70*/  ISETP.GT.U32.AND P6, PT, R4, R5, PT ;  /* 0x000000050400720c */ /* 0x000fe20003fc4070 */
[----:B------:R-:W-:Y:S01]  /*5d80*/  IMAD.HI.U32 R13, R6, R227, RZ ;  /* 0x000000e3060d7227 */ /* 0x000fe200078e00ff */
[----:B------:R-:W-:-:S02]  /*5d90*/  IABS R155, R16 ;  /* 0x00000010009b7213 */ /* 0x000fc40000000000 */
[----:B------:R-:W-:Y:S01]  /*5da0*/  IABS R229, R14 ;  /* 0x0000000e00e57213 */ /* 0x000fe20000000000 */
[----:B------:R-:W-:Y:S01]  /*5db0*/  IMAD.HI.U32 R11, R6, R17, RZ ;  /* 0x00000011060b7227 */ /* 0x000fe200078e00ff */
[----:B------:R-:W-:Y:S02]  /*5dc0*/  ISETP.GE.AND P3, PT, R14, RZ, PT ;  /* 0x000000ff0e00720c */ /* 0x000fe40003f66270 */
[----:B------:R-:W-:Y:S01]  /*5dd0*/  LOP3.LUT R30, R3, 0xee, RZ, 0xfc, !PT ;  /* 0x000000ee031e7812 */ /* 0x000fe200078efcff */
[----:B------:R-:W-:Y:S02]  /*5de0*/  IMAD.MOV R11, RZ, RZ, -R11 ;  /* 0x000000ffff0b7224 */ /* 0x000fe400078e0a0b */
[----:B------:R-:W-:Y:S01]  /*5df0*/  @!P0 IMAD.MOV R231, RZ, RZ, -R231 ;  /* 0x000000ffffe78224 */ /* 0x000fe200078e0ae7 */
[----:B------:R-:W-:Y:S01]  /*5e00*/  ISETP.GE.AND P0, PT, R16, RZ, PT ;  /* 0x000000ff1000720c */ /* 0x000fe20003f06270 */
[----:B------:R-:W-:Y:S02]  /*5e10*/  IMAD R11, R4, R11, R17 ;  /* 0x0000000b040b7224 */ /* 0x000fe400078e0211 */
[----:B------:R-:W-:-:S02]  /*5e20*/  @!P6 IMAD.IADD R5, R5, 0x1, -R4 ;  /* 0x000000010505e824 */ /* 0x000fc400078e0a04 */
[----:B------:R-:W-:Y:S01]  /*5e30*/  IMAD.MOV R16, RZ, RZ, -R13 ;  /* 0x000000ffff107224 */ /* 0x000fe200078e0a0d */
[----:B------:R-:W-:Y:S01]  /*5e40*/  ISETP.GT.U32.AND P6, PT, R4, R11, PT ;  /* 0x0000000b0400720c */ /* 0x000fe20003fc4070 */
[----:B------:R-:W-:-:S04]  /*5e50*/  IMAD.HI.U32 R14, R6, R229, RZ ;  /* 0x000000e5060e7227 */ /* 0x000fc800078e00ff */
[C---:B------:R-:W-:Y:S02]  /*5e60*/  IMAD R227, R4.reuse, R16, R227 ;  /* 0x0000001004e37224 */ /* 0x040fe400078e02e3 */
[----:B------:R-:W-:Y:S02]  /*5e70*/  @!P1 IMAD.MOV R5, RZ, RZ, -R5 ;  /* 0x000000ffff059224 */ /* 0x000fe400078e0a05 */
[----:B------:R-:W-:Y:S01]  /*5e80*/  IMAD.MOV R18, RZ, RZ, -R14 ;  /* 0x000000ffff127224 */ /* 0x000fe200078e0a0e */
[----:B------:R-:W-:Y:S01]  /*5e90*/  ISETP.GT.U32.AND P1, PT, R4, R227, PT ;  /* 0x000000e30400720c */ /* 0x000fe20003f24070 */
[----:B------:R-:W-:-:S04]  /*5ea0*/  IMAD.HI.U32 R13, R6, R155, RZ ;  /* 0x0000009b060d7227 */ /* 0x000fc800078e00ff */
[----:B------:R-:W-:Y:S02]  /*5eb0*/  @!P6 IMAD.IADD R11, R11, 0x1, -R4 ;  /* 0x000000010b0be824 */ /* 0x000fe400078e0a04 */
[C---:B------:R-:W-:Y:S02]  /*5ec0*/  IMAD R229, R4.reuse, R18, R229 ;  /* 0x0000001204e57224 */ /* 0x040fe400078e02e5 */
[----:B------:R-:W-:Y:S01]  /*5ed0*/  IMAD.MOV R13, RZ, RZ, -R13 ;  /* 0x000000ffff0d7224 */ /* 0x000fe200078e0a0d */
[----:B------:R-:W-:Y:S01]  /*5ee0*/  ISETP.GT.U32.AND P6, PT, R4, R11, PT ;  /* 0x0000000b0400720c */ /* 0x000fe20003fc4070 */
[----:B------:R-:W-:-:S04]  /*5ef0*/  IMAD.HI.U32 R14, R6, R221, RZ ;  /* 0x000000dd060e7227 */ /* 0x000fc800078e00ff */
[----:B------:R-:W-:Y:S02]  /*5f00*/  @!P1 IMAD.IADD R227, R227, 0x1, -R4 ;  /* 0x00000001e3e39824 */ /* 0x000fe400078e0a04 */
[C---:B------:R-:W-:Y:S01]  /*5f10*/  IMAD R13, R4.reuse, R13, R155 ;  /* 0x0000000d040d7224 */ /* 0x040fe200078e029b */
[----:B------:R-:W-:Y:S01]  /*5f20*/  IABS R155, R30 ;  /* 0x0000001e009b7213 */ /* 0x000fe20000000000 */
[----:B------:R-:W-:Y:S01]  /*5f30*/  IMAD.MOV R14, RZ, RZ, -R14 ;  /* 0x000000ffff0e7224 */ /* 0x000fe200078e0a0e */
[----:B------:R-:W-:Y:S01]  /*5f40*/  ISETP.GT.U32.AND P1, PT, R4, R227, PT ;  /* 0x000000e30400720c */ /* 0x000fe20003f24070 */
[----:B------:R-:W-:-:S04]  /*5f50*/  IMAD.HI.U32 R16, R6, R225, RZ ;  /* 0x000000e106107227 */ /* 0x000fc800078e00ff */
[----:B------:R-:W-:Y:S01]  /*5f60*/  @!P6 IMAD.IADD R11, R11, 0x1, -R4 ;  /* 0x000000010b0be824 */ /* 0x000fe200078e0a04 */
[C---:B------:R-:W-:Y:S01]  /*5f70*/  ISETP.GT.U32.AND P6, PT, R4.reuse, R229, PT ;  /* 0x000000e50400720c */ /* 0x040fe20003fc4070 */
[----:B------:R-:W-:Y:S01]  /*5f80*/  IMAD R17, R4, R14, R221 ;  /* 0x0000000e04117224 */ /* 0x000fe200078e02dd */
[----:B------:R-:W-:Y:S01]  /*5f90*/  IABS R221, R44 ;  /* 0x0000002c00dd7213 */ /* 0x000fe20000000000 */
[----:B------:R-:W-:-:S04]  /*5fa0*/  IMAD.HI.U32 R14, R6, R155, RZ ;  /* 0x0000009b060e7227 */ /* 0x000fc800078e00ff */
[----:B------:R-:W-:-:S04]  /*5fb0*/  IMAD.HI.U32 R18, R6, R223, RZ ;  /* 0x000000df06127227 */ /* 0x000fc800078e00ff */
[----:B------:R-:W-:Y:S02]  /*5fc0*/  IMAD.MOV R14, RZ, RZ, -R14 ;  /* 0x000000ffff0e7224 */ /* 0x000fe400078e0a0e */
[----:B------:R-:W-:Y:S02]  /*5fd0*/  @!P6 IMAD.IADD R229, R229, 0x1, -R4 ;  /* 0x00000001e5e5e824 */ /* 0x000fe400078e0a04 */
[----:B------:R-:W-:Y:S02]  /*5fe0*/  IMAD.MOV R16, RZ, RZ, -R16 ;  /* 0x000000ffff107224 */ /* 0x000fe400078e0a10 */
[----:B------:R-:W-:Y:S01]  /*5ff0*/  IMAD.MOV R18, RZ, RZ, -R18 ;  /* 0x000000ffff127224 */ /* 0x000fe200078e0a12 */
[C---:B------:R-:W-:Y:S01]  /*6000*/  ISETP.GT.U32.AND P6, PT, R4.reuse, R229, PT ;  /* 0x000000e50400720c */ /* 0x040fe20003fc4070 */
[----:B------:R-:W-:Y:S02]  /*6010*/  IMAD R155, R4, R14, R155 ;  /* 0x0000000e049b7224 */ /* 0x000fe400078e029b */
[----:B------:R-:W-:-:S04]  /*6020*/  IMAD.HI.U32 R14, R6, R237, RZ ;  /* 0x000000ed060e7227 */ /* 0x000fc800078e00ff */
[C---:B------:R-:W-:Y:S01]  /*6030*/  IMAD R225, R4.reuse, R16, R225 ;  /* 0x0000001004e17224 */ /* 0x040fe200078e02e1 */
[C---:B------:R-:W-:Y:S01]  /*6040*/  LOP3.LUT R16, R3.reuse, 0xfc, RZ, 0xfc, !PT ;  /* 0x000000fc03107812 */ /* 0x040fe200078efcff */
[C---:B------:R-:W-:Y:S01]  /*6050*/  IMAD R223, R4.reuse, R18, R223 ;  /* 0x0000001204df7224 */ /* 0x040fe200078e02df */
[----:B------:R-:W-:Y:S01]  /*6060*/  LOP3.LUT R18, R3, 0xfa, RZ, 0xfc, !PT ;  /* 0x000000fa03127812 */ /* 0x000fe200078efcff */
[----:B------:R-:W-:Y:S01]  /*6070*/  @!P1 IMAD.IADD R227, R227, 0x1, -R4 ;  /* 0x00000001e3e39824 */ /* 0x000fe200078e0a04 */
[C---:B------:R-:W-:Y:S01]  /*6080*/  ISETP.GT.U32.AND P1, PT, R4.reuse, R13, PT ;  /* 0x0000000d0400720c */ /* 0x040fe20003f24070 */
[----:B------:R-:W-:Y:S01]  /*6090*/  IMAD.MOV.U32 R3, RZ, RZ, R11 ;  /* 0x000000ffff037224 */ /* 0x000fe200078e000b */
[----:B------:R-:W-:Y:S01]  /*60a0*/  IABS R239, R18 ;  /* 0x0000001200ef7213 */ /* 0x000fe20000000000 */
[----:B------:R-:W-:Y:S01]  /*60b0*/  IMAD.MOV R14, RZ, RZ, -R14 ;  /* 0x000000ffff0e7224 */ /* 0x000fe200078e0a0e */
[----:B------:R-:W-:Y:S01]  /*60c0*/  IABS R243, R16 ;  /* 0x0000001000f37213 */ /* 0x000fe20000000000 */
[----:B------:R-:W-:Y:S01]  /*60d0*/  @!P4 IMAD.MOV R3, RZ, RZ, -R3 ;  /* 0x000000ffff03c224 */ /* 0x000fe200078e0a03 */
[C---:B------:R-:W-:Y:S01]  /*60e0*/  ISETP.GT.U32.AND P4, PT, R4.reuse, R17, PT ;  /* 0x000000110400720c */ /* 0x040fe20003f84070 */
[----:B------:R-:W-:-:S02]  /*60f0*/  IMAD R237, R4, R14, R237 ;  /* 0x0000000e04ed7224 */ /* 0x000fc400078e02ed */
[----:B------:R-:W-:Y:S01]  /*6100*/  @!P2 IMAD.MOV R227, RZ, RZ, -R227 ;  /* 0x000000ffffe3a224 */ /* 0x000fe200078e0ae3 */
[C---:B------:R-:W-:Y:S01]  /*6110*/  ISETP.GT.U32.AND P2, PT, R4.reuse, R155, PT ;  /* 0x0000009b0400720c */ /* 0x040fe20003f44070 */
[--C-:B------:R-:W-:Y:S01]  /*6120*/  @!P6 IMAD.IADD R229, R229, 0x1, -R4.reuse ;  /* 0x00000001e5e5e824 */ /* 0x100fe200078e0a04 */
[C---:B------:R-:W-:Y:S01]  /*6130*/  ISETP.GT.U32.AND P6, PT, R4.reuse, R237, PT ;  /* 0x000000ed0400720c */ /* 0x040fe20003fc4070 */
[----:B------:R-:W-:Y:S01]  /*6140*/  @!P1 IMAD.IADD R13, R13, 0x1, -R4 ;  /* 0x000000010d0d9824 */ /* 0x000fe200078e0a04 */
[----:B------:R-:W-:Y:S01]  /*6150*/  ISETP.GT.U32.AND P1, PT, R4, R225, PT ;  /* 0x000000e10400720c */ /* 0x000fe20003f24070 */
[----:B------:R-:W-:-:S04]  /*6160*/  IMAD.HI.U32 R11, R6, R221, RZ ;  /* 0x000000dd060b7227 */ /* 0x000fc800078e00ff */
[--C-:B------:R-:W-:Y:S01]  /*6170*/  @!P4 IMAD.IADD R17, R17, 0x1, -R4.reuse ;  /* 0x000000011111c824 */ /* 0x100fe200078e0a04 */
[C---:B------:R-:W-:Y:S01]  /*6180*/  ISETP.GT.U32.AND P4, PT, R4.reuse, R13, PT ;  /* 0x0000000d0400720c */ /* 0x040fe20003f84070 */
[----:B------:R-:W-:Y:S02]  /*6190*/  IMAD.MOV R11, RZ, RZ, -R11 ;  /* 0x000000ffff0b7224 */ /* 0x000fe400078e0a0b */
[--C-:B------:R-:W-:Y:S01]  /*61a0*/  @!P2 IMAD.IADD R155, R155, 0x1, -R4.reuse ;  /* 0x000000019b9ba824 */ /* 0x100fe200078e0a04 */
[C---:B------:R-:W-:Y:S01]  /*61b0*/  ISETP.GT.U32.AND P2, PT, R4.reuse, R17, PT ;  /* 0x000000110400720c */ /* 0x040fe20003f44070 */
[--C-:B------:R-:W-:Y:S02]  /*61c0*/  @!P6 IMAD.IADD R237, R237, 0x1, -R4.reuse ;  /* 0x00000001edede824 */ /* 0x100fe400078e0a04 */
[----:B------:R-:W-:Y:S01]  /*61d0*/  @!P1 IMAD.IADD R225, R225, 0x1, -R4 ;  /* 0x00000001e1e19824 */ /* 0x000fe200078e0a04 */
[C---:B------:R-:W-:Y:S01]  /*61e0*/  ISETP.GT.U32.AND P6, PT, R4.reuse, R155, PT ;  /* 0x0000009b0400720c */ /* 0x040fe20003fc4070 */
[C---:B------:R-:W-:Y:S01]  /*61f0*/  IMAD R221, R4.reuse, R11, R221 ;  /* 0x0000000b04dd7224 */ /* 0x040fe200078e02dd */
[----:B------:R-:W-:Y:S01]  /*6200*/  ISETP.GT.U32.AND P1, PT, R4, R237, PT ;  /* 0x000000ed0400720c */ /* 0x000fe20003f24070 */
[----:B------:R-:W-:-:S02]  /*6210*/  IMAD.MOV R28, RZ, RZ, -R28 ;  /* 0x000000ffff1c7224 */ /* 0x000fc400078e0a1c */
[----:B------:R-:W-:-:S04]  /*6220*/  IMAD.HI.U32 R11, R6, R239, RZ ;  /* 0x000000ef060b7227 */ /* 0x000fc800078e00ff */
[----:B------:R-:W-:Y:S01]  /*6230*/  @!P3 IMAD.MOV R229, RZ, RZ, -R229 ;  /* 0x000000ffffe5b224 */ /* 0x000fe200078e0ae5 */
[C---:B------:R-:W-:Y:S01]  /*6240*/  ISETP.GT.U32.AND P3, PT, R4.reuse, R225, PT ;  /* 0x000000e10400720c */ /* 0x040fe20003f64070 */
[----:B------:R-:W-:Y:S01]  /*6250*/  @!P4 IMAD.IADD R13, R13, 0x1, -R4 ;  /* 0x000000010d0dc824 */ /* 0x000fe200078e0a04 */
[C---:B------:R-:W-:Y:S01]  /*6260*/  ISETP.GT.U32.AND P4, PT, R4.reuse, R223, PT ;  /* 0x000000df0400720c */ /* 0x040fe20003f84070 */
[----:B------:R-:W-:Y:S02]  /*6270*/  IMAD R241, R4, R28, R241 ;  /* 0x0000001c04f17224 */ /* 0x000fe400078e02f1 */
[----:B------:R-:W-:-:S04]  /*6280*/  IMAD.HI.U32 R6, R6, R243, RZ ;  /* 0x000000f306067227 */ /* 0x000fc800078e00ff */
[----:B------:R-:W-:Y:S02]  /*6290*/  IMAD.MOV R11, RZ, RZ, -R11 ;  /* 0x000000ffff0b7224 */ /* 0x000fe400078e0a0b */
[----:B------:R-:W-:Y:S02]  /*62a0*/  IMAD.MOV R6, RZ, RZ, -R6 ;  /* 0x000000ffff067224 */ /* 0x000fe400078e0a06 */
[C---:B------:R-:W-:Y:S02]  /*62b0*/  IMAD R239, R4.reuse, R11, R239 ;  /* 0x0000000b04ef7224 */ /* 0x040fe400078e02ef */
[--C-:B------:R-:W-:Y:S01]  /*62c0*/  @!P2 IMAD.IADD R17, R17, 0x1, -R4.reuse ;  /* 0x000000011111a824 */ /* 0x100fe200078e0a04 */
[C---:B------:R-:W-:Y:S01]  /*62d0*/  ISETP.GT.U32.AND P2, PT, R4.reuse, R241, PT ;  /* 0x000000f10400720c */ /* 0x040fe20003f44070 */
[C---:B------:R-:W-:Y:S02]  /*62e0*/  IMAD R6, R4.reuse, R6, R243 ;  /* 0x0000000604067224 */ /* 0x040fe400078e02f3 */
[--C-:B------:R-:W-:Y:S01]  /*62f0*/  @!P6 IMAD.IADD R155, R155, 0x1, -R4.reuse ;  /* 0x000000019b9be824 */ /* 0x100fe200078e0a04 */
[C---:B------:R-:W-:Y:S01]  /*6300*/  ISETP.GT.U32.AND P6, PT, R4.reuse, R221, PT ;  /* 0x000000dd0400720c */ /* 0x040fe20003fc4070 */
[--C-:B------:R-:W-:Y:S01]  /*6310*/  @!P1 IMAD.IADD R237, R237, 0x1, -R4.reuse ;  /* 0x00000001eded9824 */ /* 0x100fe200078e0a04 */
[----:B------:R-:W-:Y:S01]  /*6320*/  ISETP.GT.U32.AND P1, PT, R4, R239, PT ;  /* 0x000000ef0400720c */ /* 0x000fe20003f24070 */
[--C-:B------:R-:W-:Y:S01]  /*6330*/  @!P3 IMAD.IADD R225, R225, 0x1, -R4.reuse ;  /* 0x00000001e1e1b824 */ /* 0x100fe200078e0a04 */
[----:B------:R-:W-:Y:S01]  /*6340*/  ISETP.GE.AND P3, PT, R30, RZ, PT ;  /* 0x000000ff1e00720c */ /* 0x000fe20003f66270 */
[--C-:B------:R-:W-:Y:S01]  /*6350*/  @!P4 IMAD.IADD R223, R223, 0x1, -R4.reuse ;  /* 0x00000001dfdfc824 */ /* 0x100fe200078e0a04 */
[----:B------:R-:W-:Y:S01]  /*6360*/  ISETP.GT.U32.AND P4, PT, R4, R6, PT ;  /* 0x000000060400720c */ /* 0x000fe20003f84070 */
[----:B------:R-:W-:Y:S01]  /*6370*/  IMAD.MOV.U32 R11, RZ, RZ, R13 ;  /* 0x000000ffff0b7224 */ /* 0x000fe200078e000d */
[----:B------:R-:W1:Y:S01]  /*6380*/  LDC.64 R242, c[0x0][0x238] ;  /* 0x00008e00fff27b82 */ /* 0x000e620000000a00 */
[----:B------:R-:W-:Y:S01]  /*6390*/  @!P2 IMAD.IADD R241, R241, 0x1, -R4 ;  /* 0x00000001f1f1a824 */ /* 0x000fe200078e0a04 */
[----:B------:R-:W-:Y:S01]  /*63a0*/  ISETP.GE.AND P2, PT, R32, RZ, PT ;  /* 0x000000ff2000720c */ /* 0x000fe20003f46270 */
[----:B------:R-:W-:-:S02]  /*63b0*/  IMAD.MOV.U32 R13, RZ, RZ, R17 ;  /* 0x000000ffff0d7224 */ /* 0x000fc400078e0011 */
[--C-:B------:R-:W-:Y:S01]  /*63c0*/  @!P6 IMAD.IADD R221, R221, 0x1, -R4.reuse ;  /* 0x00000001dddde824 */ /* 0x100fe200078e0a04 */
[----:B------:R-:W-:Y:S01]  /*63d0*/  ISETP.GE.AND P6, PT, R34, RZ, PT ;  /* 0x000000ff2200720c */ /* 0x000fe20003fc6270 */
[--C-:B------:R-:W-:Y:S01]  /*63e0*/  @!P1 IMAD.IADD R239, R239, 0x1, -R4.reuse ;  /* 0x00000001efef9824 */ /* 0x100fe200078e0a04 */
[----:B------:R-:W-:Y:S01]  /*63f0*/  ISETP.GE.AND P1, PT, R252, UR6, PT ;  /* 0x00000006fc007c0c */ /* 0x000fe2000bf26270 */
[----:B------:R-:W-:Y:S01]  /*6400*/  IMAD.MOV.U32 R17, RZ, RZ, R155 ;  /* 0x000000ffff117224 */ /* 0x000fe200078e009b */
[----:B------:R-:W-:Y:S01]  /*6410*/  ULDC.64 UR6, c[0x0][0x218] ;  /* 0x0000860000067ab9 */ /* 0x000fe20000000a00 */
[--C-:B------:R-:W-:Y:S01]  /*6420*/  @!P4 IMAD.IADD R6, R6, 0x1, -R4.reuse ;  /* 0x000000010606c824 */ /* 0x100fe200078e0a04 */
[C---:B------:R-:W-:Y:S01]  /*6430*/  ISETP.GT.U32.AND P4, PT, R4.reuse, R241, PT ;  /* 0x000000f10400720c */ /* 0x040fe20003f84070 */
[----:B------:R-:W-:Y:S01]  /*6440*/  @!P5 IMAD.MOV R13, RZ, RZ, -R13 ;  /* 0x000000ffff0dd224 */ /* 0x000fe200078e0a0d */
[C---:B------:R-:W-:Y:S01]  /*6450*/  ISETP.GT.U32.AND P5, PT, R4.reuse, R239, PT ;  /* 0x000000ef0400720c */ /* 0x040fe20003fa4070 */
[----:B------:R-:W-:Y:S01]  /*6460*/  @!P3 IMAD.MOV R17, RZ, RZ, -R17 ;  /* 0x000000ffff11b224 */ /* 0x000fe200078e0a11 */
[C---:B------:R-:W-:Y:S01]  /*6470*/  ISETP.GT.U32.AND P3, PT, R4.reuse, R221, PT ;  /* 0x000000dd0400720c */ /* 0x040fe20003f64070 */
[----:B------:R-:W-:Y:S01]  /*6480*/  @!P2 IMAD.MOV R237, RZ, RZ, -R237 ;  /* 0x000000ffffeda224 */ /* 0x000fe200078e0aed */
[C---:B------:R-:W-:Y:S01]  /*6490*/  ISETP.GT.U32.AND P2, PT, R4.reuse, R6, PT ;  /* 0x000000060400720c */ /* 0x040fe20003f44070 */
[----:B------:R-:W-:Y:S01]  /*64a0*/  @!P0 IMAD.MOV R11, RZ, RZ, -R11 ;  /* 0x000000ffff0b8224 */ /* 0x000fe200078e0a0b */
[----:B------:R-:W-:Y:S01]  /*64b0*/  ISETP.GT.U32.AND P0, PT, R4, R223, PT ;  /* 0x000000df0400720c */ /* 0x000fe20003f04070 */
[----:B------:R-:W-:Y:S01]  /*64c0*/  @!P6 IMAD.MOV R225, RZ, RZ, -R225 ;  /* 0x000000ffffe1e224 */ /* 0x000fe200078e0ae1 */
[----:B------:R-:W-:Y:S01]  /*64d0*/  ISETP.GE.AND P6, PT, R36, RZ, PT ;  /* 0x000000ff2400720c */ /* 0x000fe20003fc6270 */
[----:B------:R-:W-:Y:S01]  /*64e0*/  IMAD.U32 R14, RZ, RZ, UR5 ;  /* 0x00000005ff0e7e24 */ /* 0x000fe2000f8e00ff */
[----:B------:R-:W-:Y:S01]  /*64f0*/  ULDC UR5, c[0x0][0x240] ;  /* 0x0000900000057ab9 */ /* 0x000fe20000000800 */
[--C-:B------:R-:W-:Y:S01]  /*6500*/  @!P4 IMAD.IADD R241, R241, 0x1, -R4.reuse ;  /* 0x00000001f1f1c824 */ /* 0x100fe200078e0a04 */
[----:B------:R-:W-:Y:S01]  /*6510*/  ISETP.GE.AND P4, PT, R44, RZ, PT ;  /* 0x000000ff2c00720c */ /* 0x000fe20003f86270 */
[--C-:B------:R-:W-:Y:S01]  /*6520*/  @!P5 IMAD.IADD R239, R239, 0x1, -R4.reuse ;  /* 0x00000001efefd824 */ /* 0x100fe200078e0a04 */
[----:B------:R-:W-:Y:S01]  /*6530*/  ISETP.GE.AND P5, PT, R16, RZ, PT ;  /* 0x000000ff1000720c */ /* 0x000fe20003fa6270 */
[--C-:B------:R-:W-:Y:S01]  /*6540*/  @!P3 IMAD.IADD R221, R221, 0x1, -R4.reuse ;  /* 0x00000001ddddb824 */ /* 0x100fe200078e0a04 */
[----:B------:R-:W-:Y:S01]  /*6550*/  ISETP.GE.AND P3, PT, R18, RZ, PT ;  /* 0x000000ff1200720c */ /* 0x000fe20003f66270 */
[--C-:B------:R-:W-:Y:S01]  /*6560*/  @!P2 IMAD.IADD R6, R6, 0x1, -R4.reuse ;  /* 0x000000010606a824 */ /* 0x100fe200078e0a04 */
[----:B------:R-:W-:Y:S01]  /*6570*/  ISETP.GE.AND P2, PT, R23, RZ, PT ;  /* 0x000000ff1700720c */ /* 0x000fe20003f46270 */
[----:B------:R-:W-:Y:S01]  /*6580*/  @!P0 IMAD.IADD R223, R223, 0x1, -R4 ;  /* 0x00000001dfdf8824 */ /* 0x000fe200078e0a04 */
[----:B------:R-:W-:Y:S01]  /*6590*/  ISETP.GE.AND P0, PT, R42, RZ, PT ;  /* 0x000000ff2a00720c */ /* 0x000fe20003f06270 */
[----:B------:R-:W-:Y:S01]  /*65a0*/  IMAD.MOV.U32 R155, RZ, RZ, R6 ;  /* 0x000000ffff9b7224 */ /* 0x000fe200078e0006 */
[----:B------:R-:W-:Y:S01]  /*65b0*/  SEL R14, R14, RZ, !P1 ;  /* 0x000000ff0e0e7207 */ /* 0x000fe20004800000 */
[----:B------:R-:W-:Y:S01]  /*65c0*/  @!P6 IMAD.MOV R223, RZ, RZ, -R223 ;  /* 0x000000ffffdfe224 */ /* 0x000fe200078e0adf */
[----:B------:R-:W-:Y:S01]  /*65d0*/  ISETP.NE.AND P6, PT, R48, RZ, PT ;  /* 0x000000ff3000720c */ /* 0x000fe20003fc5270 */
[----:B------:R-:W-:Y:S01]  /*65e0*/  @!P4 IMAD.MOV R221, RZ, RZ, -R221 ;  /* 0x000000ffffddc224 */ /* 0x000fe200078e0add */
[----:B------:R-:W-:Y:S01]  /*65f0*/  ISETP.GE.AND P4, PT, R154, RZ, PT ;  /* 0x000000ff9a00720c */ /* 0x000fe20003f86270 */
[----:B------:R-:W-:Y:S01]  /*6600*/  @!P5 IMAD.MOV R155, RZ, RZ, -R155 ;  /* 0x000000ffff9bd224 */ /* 0x000fe200078e0a9b */
[----:B------:R-:W-:Y:S01]  /*6610*/  ISETP.GE.AND P5, PT, R153, RZ, PT ;  /* 0x000000ff9900720c */ /* 0x000fe20003fa6270 */
[----:B------:R-:W-:Y:S01]  /*6620*/  @!P3 IMAD.MOV R239, RZ, RZ, -R239 ;  /* 0x000000ffffefb224 */ /* 0x000fe200078e0aef */
[----:B------:R-:W-:Y:S01]  /*6630*/  ISETP.GE.AND P3, PT, R152, RZ, PT ;  /* 0x000000ff9800720c */ /* 0x000fe20003f66270 */
[----:B-1----:R-:W-:Y:S01]  /*6640*/  IMAD R243, R252, R243, RZ ;  /* 0x000000f3fcf37224 */ /* 0x002fe200078e02ff */
[C---:B------:R-:W-:Y:S01]  /*6650*/  SEL R219, R238.reuse, R219, !P6 ;  /* 0x000000dbeedb7207 */ /* 0x040fe20007000000 */
[----:B------:R-:W-:Y:S01]  /*6660*/  @!P0 IMAD.MOV R241, RZ, RZ, -R241 ;  /* 0x000000fffff18224 */ /* 0x000fe200078e0af1 */
[C---:B------:R-:W-:Y:S01]  /*6670*/  SEL R240, R238.reuse, R221, !P6 ;  /* 0x000000ddeef07207 */ /* 0x040fe20007000000 */
[----:B------:R-:W-:Y:S01]  /*6680*/  @!P2 IMAD.MOV R0, RZ, RZ, -R0 ;  /* 0x000000ffff00a224 */ /* 0x000fe200078e0a00 */
[C---:B------:R-:W-:Y:S01]  /*6690*/  SEL R217, R238.reuse, R217, !P6 ;  /* 0x000000d9eed97207 */ /* 0x040fe20007000000 */
[----:B------:R-:W-:Y:S01]  /*66a0*/  IMAD R219, R219, UR33, RZ ;  /* 0x00000021dbdb7c24 */ /* 0x000fe2000f8e02ff */
[C---:B------:R-:W-:Y:S01]  /*66b0*/  SEL R34, R238.reuse, R21, !P6 ;  /* 0x00000015ee227207 */ /* 0x040fe20007000000 */
[----:B------:R-:W-:Y:S01]  /*66c0*/  @!P4 IMAD.MOV R38, RZ, RZ, -R38 ;  /* 0x000000ffff26c224 */ /* 0x000fe200078e0a26 */
[C---:B------:R-:W-:Y:S01]  /*66d0*/  SEL R32, R238.reuse, R25, !P6 ;  /* 0x00000019ee207207 */ /* 0x040fe20007000000 */
[----:B------:R-:W-:Y:S01]  /*66e0*/  @!P5 IMAD.MOV R40, RZ, RZ, -R40 ;  /* 0x000000ffff28d224 */ /* 0x000fe200078e0a28 */
[----:B------:R-:W-:Y:S01]  /*66f0*/  SEL R30, R238, R27, !P6 ;  /* 0x0000001bee1e7207 */ /* 0x000fe20007000000 */
[----:B------:R-:W-:Y:S01]  /*6700*/  @!P3 IMAD.MOV R234, RZ, RZ, -R234 ;  /* 0x000000ffffeab224 */ /* 0x000fe200078e0aea */
[----:B------:R-:W-:Y:S01]  /*6710*/  ISETP.NE.AND P0, PT, R46, RZ, PT ;  /* 0x000000ff2e00720c */ /* 0x000fe20003f05270 */
[----:B------:R-:W-:Y:S01]  /*6720*/  IMAD R217, R217, UR31, RZ ;  /* 0x0000001fd9d97c24 */ /* 0x000fe2000f8e02ff */
[----:B------:R-:W-:Y:S01]  /*6730*/  LOP3.LUT R221, RZ, R46, RZ, 0x33, !PT ;  /* 0x0000002effdd7212 */ /* 0x000fe200078e33ff */
[----:B------:R-:W-:Y:S01]  /*6740*/  ULDC UR31, c[0x0][0x240] ;  /* 0x00009000001f7ab9 */ /* 0x000fe20000000800 */
[----:B------:R-:W-:-:S02]  /*6750*/  ISETP.NE.U32.AND P1, PT, R14, RZ, PT ;  /* 0x000000ff0e00720c */ /* 0x000fc40003f25070 */
[C---:B------:R-:W-:Y:S02]  /*6760*/  SEL R27, R238.reuse, R8, !P6 ;  /* 0x00000008ee1b7207 */ /* 0x040fe40007000000 */
[C---:B------:R-:W-:Y:S02]  /*6770*/  SEL R25, R238.reuse, R10, !P6 ;  /* 0x0000000aee197207 */ /* 0x040fe40007000000 */
[C---:B------:R-:W-:Y:S02]  /*6780*/  SEL R21, R238.reuse, R12, !P6 ;  /* 0x0000000cee157207 */ /* 0x040fe40007000000 */
[----:B------:R-:W-:Y:S01]  /*6790*/  LEA R2, P2, R243, UR6, 0x2 ;  /* 0x00000006f3027c11 */ /* 0x000fe2000f8410ff */
[----:B------:R-:W-:Y:S01]  /*67a0*/  ULDC UR6, c[0x0][0x240] ;  /* 0x0000900000067ab9 */ /* 0x000fe20000000800 */
[C---:B------:R-:W-:Y:S02]  /*67b0*/  SEL R215, R238.reuse, R215, !P6 ;  /* 0x000000d7eed77207 */ /* 0x040fe40007000000 */
[----:B------:R-:W-:-:S02]  /*67c0*/  SEL R213, R238, R213, !P6 ;  /* 0x000000d5eed57207 */ /* 0x000fc40007000000 */
[C---:B------:R-:W-:Y:S01]  /*67d0*/  SEL R211, R238.reuse, R211, !P6 ;  /* 0x000000d3eed37207 */ /* 0x040fe20007000000 */
[----:B------:R-:W-:Y:S01]  /*67e0*/  IMAD R215, R215, UR33, RZ ;  /* 0x00000021d7d77c24 */ /* 0x000fe2000f8e02ff */
        /* <DEDUP_REMOVED lines=83> */
[----:B------:R-:W-:Y:S01]  /*6d20*/  ULDC UR34, c[0x0][0x240] ;  /* 0x0000900000227ab9 */ /* 0x000fe20000000800 */
        /* <DEDUP_REMOVED lines=53> */
[----:B------:R-:W-:Y:S01]  /*7080*/  ULDC UR33, c[0x0][0x240] ;  /* 0x0000900000217ab9 */ /* 0x000fe20000000800 */
[C---:B------:R-:W-:Y:S01]  /*7090*/  SEL R67, R238.reuse, R67, !P6 ;  /* 0x00000043ee437207 */ /* 0x040fe20007000000 */
[----:B------:R-:W-:Y:S01]  /*70a0*/  ULDC UR35, c[0x0][0x240] ;  /* 0x0000900000237ab9 */ /* 0x000fe20000000800 */
[C---:B------:R-:W-:Y:S01]  /*70b0*/  SEL R65, R238.reuse, R65, !P6 ;  /* 0x00000041ee417207 */ /* 0x040fe20007000000 */
[----:B------:R-:W-:Y:S01]  /*70c0*/  IMAD R73, R73, UR34, RZ ;  /* 0x0000002249497c24 */ /* 0x000fe2000f8e02ff */
        /* <DEDUP_REMOVED lines=74> */
[----:B------:R-:W-:Y:S01]  /*7570*/  SEL R13, R238, R13, !P6 ;  /* 0x0000000dee0d7207 */ /* 0x000fe20007000000 */
        /* <DEDUP_REMOVED lines=18> */
[----:B------:R-:W-:Y:S01]  /*76a0*/  ULDC UR59, c[0x0][0x240] ;  /* 0x00009000003b7ab9 */ /* 0x000fe20000000800 */
[C---:B------:R-:W-:Y:S01]  /*76b0*/  SEL R155, R221.reuse, R38, !P0 ;  /* 0x00000026dd9b7207 */ /* 0x040fe20004000000 */
[----:B------:R-:W-:Y:S01]  /*76c0*/  IMAD R30, R30, UR58, RZ ;  /* 0x0000003a1e1e7c24 */ /* 0x000fe2000f8e02ff */
[----:B------:R-:W-:Y:S01]  /*76d0*/  SEL R236, R221, R40, !P0 ;  /* 0x00000028ddec7207 */ /* 0x000fe20004000000 */
[----:B------:R-:W-:Y:S01]  /*76e0*/  ULDC UR60, c[0x0][0x240] ;  /* 0x00009000003c7ab9 */ /* 0x000fe20000000800 */
[----:B------:R-:W-:Y:S01]  /*76f0*/  LEA.HI.X.SX32 R0, R243, UR7, 0x2, P2 ;  /* 0x00000007f3007c11 */ /* 0x000fe200090f16ff */
[----:B------:R-:W-:Y:S01]  /*7700*/  ULDC UR7, c[0x0][0x240] ;  /* 0x0000900000077ab9 */ /* 0x000fe20000000800 */
[-C--:B--2---:R-:W-:Y:S01]  /*7710*/  LEA R22, P0, R219, R2.reuse, 0x2 ;  /* 0x00000002db167211 */ /* 0x084fe200078010ff */
[----:B------:R-:W-:Y:S01]  /*7720*/  IMAD R127, R127, UR7, RZ ;  /* 0x000000077f7f7c24 */ /* 0x000fe2000f8e02ff */
[----:B------:R-:W-:Y:S01]  /*7730*/  LEA R232, P5, R217, R2, 0x2 ;  /* 0x00000002d9e87211 */ /* 0x000fe200078a10ff */
[----:B------:R-:W-:Y:S01]  /*7740*/  IMAD R26, R26, UR5, RZ ;  /* 0x000000051a1a7c24 */ /* 0x000fe2000f8e02ff */
[----:B------:R-:W-:Y:S01]  /*7750*/  LEA.HI.X.SX32 R23, R219, R0, 0x2, P0 ;  /* 0x00000000db177211 */ /* 0x000fe200000f16ff */
[----:B------:R-:W-:Y:S01]  /*7760*/  ULDC UR61, c[0x0][0x240] ;  /* 0x00009000003d7ab9 */ /* 0x000fe20000000800 */
[----:B------:R-:W-:Y:S01]  /*7770*/  LEA R226, P0, R215, R2, 0x2 ;  /* 0x00000002d7e27211 */ /* 0x000fe200078010ff */
[----:B------:R-:W-:Y:S01]  /*7780*/  IMAD R31, R31, UR57, RZ ;  /* 0x000000391f1f7c24 */ /* 0x000fe2000f8e02ff */
[----:B------:R-:W-:Y:S01]  /*7790*/  LEA.HI.X.SX32 R233, R217, R0, 0x2, P5 ;  /* 0x00000000d9e97211 */ /* 0x000fe200028f16ff */
[----:B------:R1:W-:Y:S01]  /*77a0*/  STL.64 [R1+0x78], R22 ;  /* 0x0000781601007387 */ /* 0x0003e20000100a00 */
[-C--:B------:R-:W-:Y:S01]  /*77b0*/  LEA R224, P2, R213, R2.reuse, 0x2 ;  /* 0x00000002d5e07211 */ /* 0x080fe200078410ff */
[----:B------:R-:W-:Y:S01]  /*77c0*/  IMAD R29, R29, UR59, RZ ;  /* 0x0000003b1d1d7c24 */ /* 0x000fe2000f8e02ff */
[-C--:B---3--:R-:W-:Y:S01]  /*77d0*/  LEA R152, P5, R207, R2.reuse, 0x2 ;  /* 0x00000002cf987211 */ /* 0x088fe200078a10ff */
[----:B------:R2:W-:Y:S01]  /*77e0*/  STL.64 [R1+0x1b10], R232 ;  /* 0x001b10e801007387 */ /* 0x0005e20000100a00 */
[----:B------:R-:W-:Y:S01]  /*77f0*/  LEA R222, P4, R209, R2, 0x2 ;  /* 0x00000002d1de7211 */ /* 0x000fe200078810ff */
[----:B------:R-:W-:Y:S01]  /*7800*/  ULDC UR7, c[0x0][0x240] ;  /* 0x0000900000077ab9 */ /* 0x000fe20000000800 */
[----:B------:R-:W-:Y:S01]  /*7810*/  LEA.HI.X.SX32 R227, R215, R0, 0x2, P0 ;  /* 0x00000000d7e37211 */ /* 0x000fe200000f16ff */
[----:B------:R-:W-:Y:S01]  /*7820*/  IMAD R28, R28, UR60, RZ ;  /* 0x0000003c1c1c7c24 */ /* 0x000fe2000f8e02ff */
[----:B------:R-:W-:Y:S01]  /*7830*/  LEA R220, P6, R205, R2, 0x2 ;  /* 0x00000002cddc7211 */ /* 0x000fe200078c10ff */
[----:B------:R-:W-:Y:S01]  /*7840*/  ULDC UR11, c[0x0][0x240] ;  /* 0x00009000000b7ab9 */ /* 0x000fe20000000800 */
[----:B------:R-:W-:Y:S01]  /*7850*/  LEA.HI.X.SX32 R225, R213, R0, 0x2, P2 ;  /* 0x00000000d5e17211 */ /* 0x000fe200010f16ff */
[----:B------:R-:W-:Y:S01]  /*7860*/  STL.64 [R1+0x70], R226 ;  /* 0x000070e201007387 */ /* 0x000fe20000100a00 */
[----:B-1----:R-:W-:Y:S01]  /*7870*/  LEA R22, P3, R211, R2, 0x2 ;  /* 0x00000002d3167211 */ /* 0x002fe200078610ff */
[----:B------:R-:W-:Y:S01]  /*7880*/  IMAD R27, R27, UR61, RZ ;  /* 0x0000003d1b1b7c24 */ /* 0x000fe2000f8e02ff */
[-C--:B------:R-:W-:Y:S01]  /*7890*/  LEA.HI.X.SX32 R153, R207, R0.reuse, 0x2, P5 ;  /* 0x00000000cf997211 */ /* 0x080fe200028f16ff */
[----:B------:R-:W-:Y:S01]  /*78a0*/  ULDC UR6, c[0x0][0x240] ;  /* 0x0000900000067ab9 */ /* 0x000fe20000000800 */
[----:B------:R-:W-:Y:S01]  /*78b0*/  LEA.HI.X.SX32 R23, R211, R0, 0x2, P3 ;  /* 0x00000000d3177211 */ /* 0x000fe200018f16ff */
[----:B------:R-:W-:Y:S01]  /*78c0*/  ULDC UR8, c[0x0][0x240] ;  /* 0x0000900000087ab9 */ /* 0x000fe20000000800 */
[-C--:B--2---:R-:W-:Y:S01]  /*78d0*/  LEA R232, P0, R203, R2.reuse, 0x2 ;  /* 0x00000002cbe87211 */ /* 0x084fe200078010ff */
[----:B------:R-:W-:Y:S01]  /*78e0*/  IMAD R24, R24, UR7, RZ ;  /* 0x0000000718187c24 */ /* 0x000fe2000f8e02ff */
[----:B------:R-:W-:Y:S01]  /*78f0*/  LEA R214, P2, R201, R2, 0x2 ;  /* 0x00000002c9d67211 */ /* 0x000fe200078410ff */
[----:B------:R1:W-:Y:S01]  /*7900*/  STL.64 [R1+0x60], R22 ;  /* 0x0000601601007387 */ /* 0x0003e20000100a00 */
[-C--:B------:R-:W-:Y:S01]  /*7910*/  LEA.HI.X.SX32 R223, R209, R0.reuse, 0x2, P4 ;  /* 0x00000000d1df7211 */ /* 0x080fe200020f16ff */
[----:B------:R-:W-:Y:S01]  /*7920*/  ULDC UR9, c[0x0][0x240] ;  /* 0x0000900000097ab9 */ /* 0x000fe20000000800 */
[-C--:B------:R-:W-:Y:S01]  /*7930*/  LEA.HI.X.SX32 R221, R205, R0.reuse, 0x2, P6 ;  /* 0x00000000cddd7211 */ /* 0x080fe200030f16ff */
[----:B------:R-:W-:Y:S01]  /*7940*/  STL.64 [R1+0x68], R224 ;  /* 0x000068e001007387 */ /* 0x000fe20000100a00 */
[----:B------:R-:W-:Y:S01]  /*7950*/  LEA.HI.X.SX32 R233, R203, R0, 0x2, P0 ;  /* 0x00000000cbe97211 */ /* 0x000fe200000f16ff */
[----:B------:R-:W-:Y:S01]  /*7960*/  IMAD R18, R18, UR11, RZ ;  /* 0x0000000b12127c24 */ /* 0x000fe2000f8e02ff */
[----:B------:R-:W-:Y:S01]  /*7970*/  LEA R206, P0, R191, R2, 0x2 ;  /* 0x00000002bfce7211 */ /* 0x000fe200078010ff */
[----:B------:R2:W-:Y:S01]  /*7980*/  STL.64 [R1+0x50], R152 ;  /* 0x0000509801007387 */ /* 0x0005e20000100a00 */
[----:B------:R-:W-:Y:S01]  /*7990*/  LEA.HI.X.SX32 R215, R201, R0, 0x2, P2 ;  /* 0x00000000c9d77211 */ /* 0x000fe200010f16ff */
[----:B------:R-:W-:Y:S01]  /*79a0*/  ULDC UR10, c[0x0][0x240] ;  /* 0x00009000000a7ab9 */ /* 0x000fe20000000800 */
[-C--:B------:R-:W-:Y:S01]  /*79b0*/  LEA R210, P4, R197, R2.reuse, 0x2 ;  /* 0x00000002c5d27211 */ /* 0x080fe200078810ff */
[----:B------:R-:W-:Y:S01]  /*79c0*/  STL.64 [R1+0x58], R222 ;  /* 0x000058de01007387 */ /* 0x000fe20000100a00 */
[-C--:B-1----:R-:W-:Y:S01]  /*79d0*/  LEA R22, P3, R199, R2.reuse, 0x2 ;  /* 0x00000002c7167211 */ /* 0x082fe200078610ff */
[----:B------:R-:W-:Y:S01]  /*79e0*/  IMAD R25, R25, UR6, RZ ;  /* 0x0000000619197c24 */ /* 0x000fe2000f8e02ff */
[-C--:B------:R-:W-:Y:S01]  /*79f0*/  LEA R202, P2, R189, R2.reuse, 0x2 ;  /* 0x00000002bdca7211 */ /* 0x080fe200078410ff */
[----:B------:R-:W-:Y:S01]  /*7a00*/  STL.64 [R1+0x48], R220 ;  /* 0x000048dc01007387 */ /* 0x000fe20000100a00 */
[-C--:B------:R-:W-:Y:S01]  /*7a10*/  LEA R208, P6, R193, R2.reuse, 0x2 ;  /* 0x00000002c1d07211 */ /* 0x080fe200078c10ff */
[----:B------:R-:W-:Y:S01]  /*7a20*/  IMAD R21, R21, UR8, RZ ;  /* 0x0000000815157c24 */ /* 0x000fe2000f8e02ff */
[----:B------:R-:W-:Y:S01]  /*7a30*/  ULDC UR13, c[0x0][0x240] ;  /* 0x00009000000d7ab9 */ /* 0x000fe20000000800 */
[----:B--2---:R-:W-:Y:S01]  /*7a40*/  LEA R152, P5, R195, R2, 0x2 ;  /* 0x00000002c3987211 */ /* 0x004fe200078a10ff */
[----:B------:R-:W-:Y:S01]  /*7a50*/  STL.64 [R1+0x40], R232 ;  /* 0x000040e801007387 */ /* 0x000fe20000100a00 */
[-C--:B------:R-:W-:Y:S01]  /*7a60*/  LEA.HI.X.SX32 R23, R199, R0.reuse, 0x2, P3 ;  /* 0x00000000c7177211 */ /* 0x080fe200018f16ff */
[----:B------:R-:W-:Y:S01]  /*7a70*/  IMAD R20, R20, UR9, RZ ;  /* 0x0000000914147c24 */ /* 0x000fe2000f8e02ff */
[-C--:B------:R-:W-:Y:S01]  /*7a80*/  LEA.HI.X.SX32 R211, R197, R0.reuse, 0x2, P4 ;  /* 0x00000000c5d37211 */ /* 0x080fe200020f16ff */
[----:B------:R-:W-:Y:S01]  /*7a90*/  STL [R1+0x10], R206 ;  /* 0x000010ce01007387 */ /* 0x000fe20000100800 */
[-C--:B------:R-:W-:Y:S01]  /*7aa0*/  LEA.HI.X.SX32 R153, R195, R0.reuse, 0x2, P5 ;  /* 0x00000000c3997211 */ /* 0x080fe200028f16ff */
[----:B------:R-:W-:Y:S01]  /*7ab0*/  ULDC UR17, c[0x0][0x240] ;  /* 0x0000900000117ab9 */ /* 0x000fe20000000800 */
[----:B------:R-:W-:Y:S01]  /*7ac0*/  LEA.HI.X.SX32 R209, R193, R0, 0x2, P6 ;  /* 0x00000000c1d17211 */ /* 0x000fe200030f16ff */
[----:B------:R-:W-:Y:S01]  /*7ad0*/  STL.64 [R1+0x38], R214 ;  /* 0x000038d601007387 */ /* 0x000fe20000100a00 */
[-C--:B------:R-:W-:Y:S01]  /*7ae0*/  LEA R230, P4, R185, R2.reuse, 0x2 ;  /* 0x00000002b9e67211 */ /* 0x080fe200078810ff */
[----:B------:R-:W-:Y:S01]  /*7af0*/  IMAD R19, R19, UR10, RZ ;  /* 0x0000000a13137c24 */ /* 0x000fe2000f8e02ff */
[----:B------:R-:W-:Y:S01]  /*7b00*/  ULDC UR12, c[0x0][0x240] ;  /* 0x00009000000c7ab9 */ /* 0x000fe20000000800 */
[----:B------:R1:W-:Y:S01]  /*7b10*/  STL.64 [R1+0x1b18], R232 ;  /* 0x001b18e801007387 */ /* 0x0003e20000100a00 */
[-C--:B------:R-:W-:Y:S01]  /*7b20*/  LEA R228, P5, R183, R2.reuse, 0x2 ;  /* 0x00000002b7e47211 */ /* 0x080fe200078a10ff */
[----:B------:R-:W-:Y:S01]  /*7b30*/  ULDC UR14, c[0x0][0x240] ;  /* 0x00009000000e7ab9 */ /* 0x000fe20000000800 */
[----:B------:R-:W-:Y:S01]  /*7b40*/  LEA R226, P6, R181, R2, 0x2 ;  /* 0x00000002b5e27211 */ /* 0x000fe200078c10ff */
[----:B------:R-:W2:Y:S01]  /*7b50*/  LDC R245, c[0x0][0x230] ;  /* 0x00008c00fff57b82 */ /* 0x000ea20000000800 */
[----:B------:R-:W-:Y:S01]  /*7b60*/  LEA.HI.X.SX32 R231, R185, R0, 0x2, P4 ;  /* 0x00000000b9e77211 */ /* 0x000fe200020f16ff */
[----:B------:R-:W-:Y:S01]  /*7b70*/  IMAD R15, R15, UR13, RZ ;  /* 0x0000000d0f0f7c24 */ /* 0x000fe2000f8e02ff */
[----:B------:R-:W-:Y:S01]  /*7b80*/  ULDC UR15, c[0x0][0x240] ;  /* 0x00009000000f7ab9 */ /* 0x000fe20000000800 */
[----:B------:R-:W-:Y:S01]  /*7b90*/  IMAD R9, R9, UR17, RZ ;  /* 0x0000001109097c24 */ /* 0x000fe2000f8e02ff */
[----:B------:R-:W-:Y:S01]  /*7ba0*/  ULDC UR16, c[0x0][0x240] ;  /* 0x0000900000107ab9 */ /* 0x000fe20000000800 */
[----:B------:R-:W-:Y:S01]  /*7bb0*/  IMAD R16, R16, UR12, RZ ;  /* 0x0000000c10107c24 */ /* 0x000fe2000f8e02ff */
[----:B------:R-:W-:Y:S01]  /*7bc0*/  ULDC UR19, c[0x0][0x240] ;  /* 0x0000900000137ab9 */ /* 0x000fe20000000800 */
[----:B-1----:R-:W3:Y:S01]  /*7bd0*/  LDL.64 R232, [R1+0x10] ;  /* 0x0000100001e87983 */ /* 0x002ee20000100a00 */
[----:B------:R-:W-:Y:S01]  /*7be0*/  LEA R218, P4, R173, R2, 0x2 ;  /* 0x00000002adda7211 */ /* 0x000fe200078810ff */
[----:B------:R-:W-:Y:S01]  /*7bf0*/  IMAD R14, R14, UR14, RZ ;  /* 0x0000000e0e0e7c24 */ /* 0x000fe2000f8e02ff */
[----:B------:R-:W-:Y:S01]  /*7c00*/  ULDC UR23, c[0x0][0x240] ;  /* 0x0000900000177ab9 */ /* 0x000fe20000000800 */
[----:B------:R-:W-:Y:S01]  /*7c10*/  STL [R1+0x8], R202 ;  /* 0x000008ca01007387 */ /* 0x000fe20000100800 */
[-C--:B------:R-:W-:Y:S01]  /*7c20*/  LEA.HI.X.SX32 R229, R183, R0.reuse, 0x2, P5 ;  /* 0x00000000b7e57211 */ /* 0x080fe200028f16ff */
[----:B------:R-:W-:Y:S01]  /*7c30*/  IMAD R12, R12, UR15, RZ ;  /* 0x0000000f0c0c7c24 */ /* 0x000fe2000f8e02ff */
[----:B------:R-:W1:Y:S01]  /*7c40*/  LDC R247, c[0x0][0x230] ;  /* 0x00008c00fff77b82 */ /* 0x000e620000000800 */
[----:B------:R4:W-:Y:S01]  /*7c50*/  STL.64 [R1+0x30], R22 ;  /* 0x0000301601007387 */ /* 0x0009e20000100a00 */
[----:B------:R-:W-:Y:S01]  /*7c60*/  LEA.HI.X.SX32 R227, R181, R0, 0x2, P6 ;  /* 0x00000000b5e37211 */ /* 0x000fe200030f16ff */
[----:B------:R-:W-:Y:S01]  /*7c70*/  IMAD R10, R10, UR16, RZ ;  /* 0x000000100a0a7c24 */ /* 0x000fe2000f8e02ff */
[----:B------:R-:W-:Y:S01]  /*7c80*/  ULDC UR18, c[0x0][0x240] ;  /* 0x0000900000127ab9 */ /* 0x000fe20000000800 */
[----:B------:R-:W-:Y:S01]  /*7c90*/  STL.64 [R1+0x28], R210 ;  /* 0x000028d201007387 */ /* 0x000fe20000100a00 */
[----:B------:R-:W-:Y:S01]  /*7ca0*/  LEA R216, P5, R171, R2, 0x2 ;  /* 0x00000002abd87211 */ /* 0x000fe200078a10ff */
[----:B------:R-:W-:Y:S01]  /*7cb0*/  ULDC UR20, c[0x0][0x240] ;  /* 0x0000900000147ab9 */ /* 0x000fe20000000800 */
[----:B------:R-:W-:Y:S01]  /*7cc0*/  LEA.HI.X.SX32 R219, R173, R0, 0x2, P4 ;  /* 0x00000000addb7211 */ /* 0x000fe200020f16ff */
[----:B------:R-:W-:Y:S01]  /*7cd0*/  STL.64 [R1+0x20], R152 ;  /* 0x0000209801007387 */ /* 0x000fe20000100a00 */
[----:B------:R-:W-:Y:S01]  /*7ce0*/  IMAD R7, R7, UR19, RZ ;  /* 0x0000001307077c24 */ /* 0x000fe2000f8e02ff */
[----:B------:R-:W-:Y:S01]  /*7cf0*/  ULDC UR21, c[0x0][0x240] ;  /* 0x0000900000157ab9 */ /* 0x000fe20000000800 */
[----:B------:R-:W-:Y:S01]  /*7d00*/  IMAD R6, R6, UR23, RZ ;  /* 0x0000001706067c24 */ /* 0x000fe2000f8e02ff */
[----:B------:R2:W-:Y:S01]  /*7d10*/  STL.64 [R1+0x1b20], R152 ;  /* 0x001b209801007387 */ /* 0x0005e20000100a00 */
[-C--:B----4-:R-:W-:Y:S01]  /*7d20*/  LEA R22, P3, R187, R2.reuse, 0x2 ;  /* 0x00000002bb167211 */ /* 0x090fe200078610ff */
[----:B------:R-:W-:Y:S01]  /*7d30*/  ULDC UR22, c[0x0][0x240] ;  /* 0x0000900000167ab9 */ /* 0x000fe20000000800 */
[----:B------:R-:W-:Y:S01]  /*7d40*/  LEA R214, P6, R169, R2, 0x2 ;  /* 0x00000002a9d67211 */ /* 0x000fe200078c10ff */
[----:B------:R4:W-:Y:S01]  /*7d50*/  STL.64 [R1+0x18], R208 ;  /* 0x000018d001007387 */ /* 0x0009e20000100a00 */
[-C--:B------:R-:W-:Y:S01]  /*7d60*/  LEA.HI.X.SX32 R23, R187, R0.reuse, 0x2, P3 ;  /* 0x00000000bb177211 */ /* 0x080fe200018f16ff */
[----:B------:R-:W-:Y:S01]  /*7d70*/  IMAD R8, R8, UR18, RZ ;  /* 0x0000001208087c24 */ /* 0x000fe2000f8e02ff */
[----:B------:R-:W-:Y:S01]  /*7d80*/  LEA.HI.X.SX32 R217, R171, R0, 0x2, P5 ;  /* 0x00000000abd97211 */ /* 0x000fe200028f16ff */
[----:B------:R-:W1:Y:S01]  /*7d90*/  S2R R251, SR_TID.X ;  /* 0x0000000000fb7919 */ /* 0x000e620000002100 */
[----:B------:R-:W-:Y:S01]  /*7da0*/  IMAD R5, R5, UR20, RZ ;  /* 0x0000001405057c24 */ /* 0x000fe2000f8e02ff */
[----:B------:R-:W-:Y:S01]  /*7db0*/  ULDC UR25, c[0x0][0x240] ;  /* 0x0000900000197ab9 */ /* 0x000fe20000000800 */
[----:B------:R-:W-:Y:S01]  /*7dc0*/  IMAD R3, R3, UR21, RZ ;  /* 0x0000001503037c24 */ /* 0x000fe2000f8e02ff */
[----:B--2---:R-:W2:Y:S01]  /*7dd0*/  LDL.64 R152, [R1+0x8] ;  /* 0x0000080001987983 */ /* 0x004ea20000100a00 */
[-C--:B------:R-:W-:Y:S01]  /*7de0*/  LEA R220, P3, R175, R2.reuse, 0x2 ;  /* 0x00000002afdc7211 */ /* 0x080fe200078610ff */
[----:B------:R-:W-:Y:S01]  /*7df0*/  ULDC UR29, c[0x0][0x240] ;  /* 0x00009000001d7ab9 */ /* 0x000fe20000000800 */
[----:B------:R-:W-:Y:S01]  /*7e00*/  LEA R204, P5, R159, R2, 0x2 ;  /* 0x000000029fcc7211 */ /* 0x000fe200078a10ff */
[----:B------:R-:W-:Y:S01]  /*7e10*/  IMAD R4, R4, UR22, RZ ;  /* 0x0000001604047c24 */ /* 0x000fe2000f8e02ff */
[----:B------:R-:W-:Y:S01]  /*7e20*/  LEA.HI.X.SX32 R221, R175, R0, 0x2, P3 ;  /* 0x00000000afdd7211 */ /* 0x000fe200018f16ff */
[----:B------:R-:W-:Y:S01]  /*7e30*/  ULDC UR24, c[0x0][0x240] ;  /* 0x0000900000187ab9 */ /* 0x000fe20000000800 */
[----:B----4-:R-:W-:Y:S01]  /*7e40*/  LEA R208, P3, R163, R2, 0x2 ;  /* 0x00000002a3d07211 */ /* 0x010fe200078610ff */
[----:B------:R-:W-:Y:S01]  /*7e50*/  ULDC UR26, c[0x0][0x240] ;  /* 0x00009000001a7ab9 */ /* 0x000fe20000000800 */
[-C--:B------:R-:W-:Y:S01]  /*7e60*/  LEA.HI.X.SX32 R215, R169, R0.reuse, 0x2, P6 ;  /* 0x00000000a9d77211 */ /* 0x080fe200030f16ff */
[----:B------:R-:W-:Y:S01]  /*7e70*/  IMAD R13, R13, UR25, RZ ;  /* 0x000000190d0d7c24 */ /* 0x000fe2000f8e02ff */
[-C--:B------:R-:W-:Y:S01]  /*7e80*/  LEA.HI.X.SX32 R209, R163, R0.reuse, 0x2, P3 ;  /* 0x00000000a3d17211 */ /* 0x080fe200018f16ff */
[----:B------:R-:W-:Y:S01]  /*7e90*/  ULDC UR27, c[0x0][0x240] ;  /* 0x00009000001b7ab9 */ /* 0x000fe20000000800 */
[----:B------:R-:W-:Y:S01]  /*7ea0*/  LEA.HI.X.SX32 R205, R159, R0, 0x2, P5 ;  /* 0x000000009fcd7211 */ /* 0x000fe200028f16ff */
[----:B------:R-:W-:Y:S01]  /*7eb0*/  IMAD R243, R36, UR29, RZ ;  /* 0x0000001d24f37c24 */ /* 0x000fe2000f8e02ff */
[-C--:B------:R-:W-:Y:S01]  /*7ec0*/  LEA R196, P3, R147, R2.reuse, 0x2 ;  /* 0x0000000293c47211 */ /* 0x080fe200078610ff */
[----:B------:R-:W-:Y:S01]  /*7ed0*/  ULDC UR28, c[0x0][0x240] ;  /* 0x00009000001c7ab9 */ /* 0x000fe20000000800 */
[----:B------:R-:W-:Y:S01]  /*7ee0*/  LEA R192, P5, R143, R2, 0x2 ;  /* 0x000000028fc07211 */ /* 0x000fe200078a10ff */
[----:B------:R-:W-:Y:S01]  /*7ef0*/  IMAD R11, R11, UR24, RZ ;  /* 0x000000180b0b7c24 */ /* 0x000fe2000f8e02ff */
[-C--:B------:R-:W-:Y:S01]  /*7f00*/  LEA.HI.X.SX32 R197, R147, R0.reuse, 0x2, P3 ;  /* 0x0000000093c57211 */ /* 0x080fe200018f16ff */
[----:B------:R-:W-:Y:S01]  /*7f10*/  IMAD R17, R17, UR26, RZ ;  /* 0x0000001a11117c24 */ /* 0x000fe2000f8e02ff */
[----:B------:R-:W-:Y:S01]  /*7f20*/  LEA.HI.X.SX32 R193, R143, R0, 0x2, P5 ;  /* 0x000000008fc17211 */ /* 0x000fe200028f16ff */
[----:B------:R-:W-:Y:S01]  /*7f30*/  IMAD R237, R237, UR27, RZ ;  /* 0x0000001beded7c24 */ /* 0x000fe2000f8e02ff */
[-C--:B------:R-:W-:Y:S01]  /*7f40*/  LEA R184, P3, R135, R2.reuse, 0x2 ;  /* 0x0000000287b87211 */ /* 0x080fe200078610ff */
[----:B------:R-:W-:Y:S01]  /*7f50*/  IMAD R244, R244, UR28, RZ ;  /* 0x0000001cf4f47c24 */ /* 0x000fe2000f8e02ff */
[----:B------:R-:W-:Y:S01]  /*7f60*/  LEA R180, P5, R131, R2, 0x2 ;  /* 0x0000000283b47211 */ /* 0x000fe200078a10ff */
[----:B------:R-:W-:Y:S01]  /*7f70*/  ULDC UR30, c[0x0][0x240] ;  /* 0x00009000001e7ab9 */ /* 0x000fe20000000800 */
[-C--:B------:R-:W-:Y:S01]  /*7f80*/  LEA.HI.X.SX32 R185, R135, R0.reuse, 0x2, P3 ;  /* 0x0000000087b97211 */ /* 0x080fe200018f16ff */
[----:B------:R-:W-:Y:S01]  /*7f90*/  ULDC UR31, c[0x0][0x240] ;  /* 0x00009000001f7ab9 */ /* 0x000fe20000000800 */
[----:B------:R-:W-:Y:S01]  /*7fa0*/  LEA.HI.X.SX32 R181, R131, R0, 0x2, P5 ;  /* 0x0000000083b57211 */ /* 0x000fe200028f16ff */
[----:B------:R-:W-:Y:S01]  /*7fb0*/  ULDC UR32, c[0x0][0x240] ;  /* 0x0000900000207ab9 */ /* 0x000fe20000000800 */
        /* <DEDUP_REMOVED lines=11> */
[----:B------:R-:W4:Y:S01]  /*8070*/  S2UR UR6, SR_CgaCtaId ;  /* 0x00000000000679c3 */ /* 0x000f220000008800 */
[----:B------:R-:W-:Y:S01]  /*8080*/  ULDC UR5, c[0x0][0x234] ;  /* 0x00008d0000057ab9 */ /* 0x000fe20000000800 */
[----:B------:R-:W-:Y:S01]  /*8090*/  VIADD R245, R245, 0xfffffffe ;  /* 0xfffffffef5f57836 */ /* 0x000fe20000000000 */
[----:B------:R-:W-:Y:S01]  /*80a0*/  ULDC.64 UR8, c[0x0][0x210] ;  /* 0x0000840000087ab9 */ /* 0x000fe20000000a00 */
[----:B------:R-:W-:-:S02]  /*80b0*/  IMAD R155, R155, UR5, RZ ;  /* 0x000000059b9b7c24 */ /* 0x000fc4000f8e02ff */
[----:B------:R-:W-:Y:S02]  /*80c0*/  IMAD R235, R235, UR5, RZ ;  /* 0x00000005ebeb7c24 */ /* 0x000fe4000f8e02ff */
[----:B-1----:R-:W-:Y:S02]  /*80d0*/  IMAD.SHL.U32 R249, R251, 0x10, RZ ;  /* 0x00000010fbf97824 */ /* 0x002fe400078e00ff */
[----:B------:R-:W1:Y:S01]  /*80e0*/  LDC R251, c[0x0][0x230] ;  /* 0x00008c00fffb7b82 */ /* 0x000e620000000800 */
[----:B---3--:R-:W-:Y:S02]  /*80f0*/  LEA.HI.X.SX32 R233, R191, R0, 0x2, P0 ;  /* 0x00000000bfe97211 */ /* 0x008fe400000f16ff */
[-C--:B------:R-:W-:Y:S01]  /*8100*/  LEA R224, P0, R179, R2.reuse, 0x2 ;  /* 0x00000002b3e07211 */ /* 0x080fe200078010ff */
[----:B------:R-:W-:Y:S01]  /*8110*/  IMAD.MOV.U32 R232, RZ, RZ, R206 ;  /* 0x000000ffffe87224 */ /* 0x000fe200078e00ce */
[----:B------:R-:W-:Y:S02]  /*8120*/  LEA R206, P4, R161, R2, 0x2 ;  /* 0x00000002a1ce7211 */ /* 0x000fe400078810ff */
[----:B------:R-:W-:-:S02]  /*8130*/  LEA.HI.X.SX32 R225, R179, R0, 0x2, P0 ;  /* 0x00000000b3e17211 */ /* 0x000fc400000f16ff */
[----:B------:R-:W-:Y:S02]  /*8140*/  LEA R212, P0, R167, R2, 0x2 ;  /* 0x00000002a7d47211 */ /* 0x000fe400078010ff */
[-C--:B------:R-:W-:Y:S02]  /*8150*/  LEA.HI.X.SX32 R207, R161, R0.reuse, 0x2, P4 ;  /* 0x00000000a1cf7211 */ /* 0x080fe400020f16ff */
[----:B------:R-:W-:Y:S02]  /*8160*/  LEA.HI.X.SX32 R213, R167, R0, 0x2, P0 ;  /* 0x00000000a7d57211 */ /* 0x000fe400000f16ff */
[-C--:B------:R-:W-:Y:S02]  /*8170*/  LEA R200, P0, R151, R2.reuse, 0x2 ;  /* 0x0000000297c87211 */ /* 0x080fe400078010ff */
[----:B------:R-:W-:Y:S02]  /*8180*/  LEA R194, P4, R145, R2, 0x2 ;  /* 0x0000000291c27211 */ /* 0x000fe400078810ff */
[----:B--2---:R-:W-:-:S02]  /*8190*/  LEA.HI.X.SX32 R153, R189, R0, 0x2, P2 ;  /* 0x00000000bd997211 */ /* 0x004fc400010f16ff */
[----:B------:R-:W-:-:S04]  /*81a0*/  LEA R222, P2, R177, R2, 0x2 ;  /* 0x00000002b1de7211 */ /* 0x000fc800078410ff */
[----:B------:R-:W-:Y:S02]  /*81b0*/  LEA.HI.X.SX32 R223, R177, R0, 0x2, P2 ;  /* 0x00000000b1df7211 */ /* 0x000fe400010f16ff */
[----:B------:R-:W-:Y:S01]  /*81c0*/  LEA R210, P2, R165, R2, 0x2 ;  /* 0x00000002a5d27211 */ /* 0x000fe200078410ff */
[----:B------:R-:W-:-:S03]  /*81d0*/  IMAD.MOV.U32 R152, RZ, RZ, R202 ;  /* 0x000000ffff987224 */ /* 0x000fc600078e00ca */
[----:B------:R-:W-:Y:S02]  /*81e0*/  LEA.HI.X.SX32 R211, R165, R0, 0x2, P2 ;  /* 0x00000000a5d37211 */ /* 0x000fe400010f16ff */
[-C--:B------:R-:W-:Y:S02]  /*81f0*/  LEA R198, P2, R149, R2.reuse, 0x2 ;  /* 0x0000000295c67211 */ /* 0x080fe400078410ff */
[----:B------:R-:W-:Y:S02]  /*8200*/  LEA R202, P6, R157, R2, 0x2 ;  /* 0x000000029dca7211 */ /* 0x000fe400078c10ff */
[----:B------:R-:W-:Y:S02]  /*8210*/  LEA.HI.X.SX32 R199, R149, R0, 0x2, P2 ;  /* 0x0000000095c77211 */ /* 0x000fe400010f16ff */
[----:B------:R-:W-:Y:S02]  /*8220*/  LEA R186, P2, R137, R2, 0x2 ;  /* 0x0000000289ba7211 */ /* 0x000fe400078410ff */
[----:B------:R-:W-:-:S02]  /*8230*/  LEA.HI.X.SX32 R203, R157, R0, 0x2, P6 ;  /* 0x000000009dcb7211 */ /* 0x000fc400030f16ff */
[----:B------:R-:W-:Y:S02]  /*8240*/  LEA R190, P6, R141, R2, 0x2 ;  /* 0x000000028dbe7211 */ /* 0x000fe400078c10ff */
[----:B------:R-:W-:Y:S02]  /*8250*/  LEA.HI.X.SX32 R201, R151, R0, 0x2, P0 ;  /* 0x0000000097c97211 */ /* 0x000fe400000f16ff */
        /* <DEDUP_REMOVED lines=28> */
[-C--:B------:R-:W-:Y:S02]  /*8420*/  LEA.HI.X.SX32 R161, R111, R0.reuse, 0x2, P3 ;  /* 0x000000006fa17211 */ /* 0x080fe400018f16ff */
[----:B------:R-:W-:Y:S02]  /*8430*/  LEA.HI.X.SX32 R157, R107, R0, 0x2, P5 ;  /* 0x000000006b9d7211 */ /* 0x000fe400028f16ff */
[-C--:B------:R-:W-:Y:S02]  /*8440*/  LEA R134, P2, R89, R2.reuse, 0x2 ;  /* 0x0000000259867211 */ /* 0x080fe400078410ff */
[-C--:B------:R-:W-:Y:S02]  /*8450*/  LEA R144, P3, R99, R2.reuse, 0x2 ;  /* 0x0000000263907211 */ /* 0x080fe400078610ff */
        /* <DEDUP_REMOVED lines=125> */
[-C--:B------:R-:W-:Y:S02]  /*8c30*/  LEA.HI.X.SX32 R21, R13, R0.reuse, 0x2, P4 ;  /* 0x000000000d157211 */ /* 0x080fe400020f16ff */
[-C--:B------:R-:W-:Y:S02]  /*8c40*/  LEA.HI.X.SX32 R13, R243, R0.reuse, 0x2, P2 ;  /* 0x00000000f30d7211 */ /* 0x080fe400010f16ff */
[-C--:B------:R-:W-:Y:S01]  /*8c50*/  LEA.HI.X.SX32 R25, R11, R0.reuse, 0x2, P3 ;  /* 0x000000000b197211 */ /* 0x080fe200018f16ff */
[----:B------:R-:W2:Y:S01]  /*8c60*/  LDC R243, c[0x0][0x230] ;  /* 0x00008c00fff37b82 */ /* 0x000ea20000000800 */
[----:B------:R-:W-:Y:S01]  /*8c70*/  LEA.HI.X.SX32 R19, R17, R0, 0x2, P5 ;  /* 0x0000000011137211 */ /* 0x000fe200028f16ff */
[----:B------:R-:W-:Y:S01]  /*8c80*/  IMAD R4, R234, UR5, RZ ;  /* 0x00000005ea047c24 */ /* 0x000fe2000f8e02ff */
[----:B------:R-:W-:-:S02]  /*8c90*/  LEA R10, P3, R241, R2, 0x2 ;  /* 0x00000002f10a7211 */ /* 0x000fc400078610ff */
[-C--:B------:R-:W-:Y:S02]  /*8ca0*/  LEA R8, P4, R240, R2.reuse, 0x2 ;  /* 0x00000002f0087211 */ /* 0x080fe400078810ff */
[----:B------:R-:W-:Y:S02]  /*8cb0*/  LEA R6, P5, R239, R2, 0x2 ;  /* 0x00000002ef067211 */ /* 0x000fe400078a10ff */
[----:B------:R-:W-:Y:S02]  /*8cc0*/  LEA.HI.X.SX32 R17, R237, R0, 0x2, P6 ;  /* 0x00000000ed117211 */ /* 0x000fe400030f16ff */
[----:B------:R-:W-:Y:S02]  /*8cd0*/  LEA R2, P6, R238, R2, 0x2 ;  /* 0x00000002ee027211 */ /* 0x000fe400078c10ff */
[-C--:B------:R-:W-:Y:S02]  /*8ce0*/  LEA.HI.X.SX32 R15, R244, R0.reuse, 0x2, P0 ;  /* 0x00000000f40f7211 */ /* 0x080fe400000f16ff */
[----:B------:R-:W3:Y:S01]  /*8cf0*/  LDC R244, c[0x0][0x230] ;  /* 0x00008c00fff47b82 */ /* 0x000ee20000000800 */
[-C--:B------:R-:W-:Y:S01]  /*8d00*/  LEA.HI.X.SX32 R9, R240, R0.reuse, 0x2, P4 ;  /* 0x00000000f0097211 */ /* 0x080fe200020f16ff */
[----:B------:R-:W-:Y:S01]  /*8d10*/  VIADD R237, R247, 0xfffffffd ;  /* 0xfffffffdf7ed7836 */ /* 0x000fe20000000000 */
[----:B------:R-:W-:-:S02]  /*8d20*/  LEA.HI.X.SX32 R3, R238, R0, 0x2, P6 ;  /* 0x00000000ee037211 */ /* 0x000fc400030f16ff */
[-C--:B------:R-:W-:Y:S02]  /*8d30*/  LEA.HI.X.SX32 R11, R241, R0.reuse, 0x2, P3 ;  /* 0x00000000f10b7211 */ /* 0x080fe400018f16ff */
[----:B------:R-:W-:Y:S01]  /*8d40*/  LEA.HI.X.SX32 R7, R239, R0, 0x2, P5 ;  /* 0x00000000ef077211 */ /* 0x000fe200028f16ff */
[----:B------:R-:W-:Y:S01]  /*8d50*/  IMAD R0, R236, UR5, RZ ;  /* 0x00000005ec007c24 */ /* 0x000fe2000f8e02ff */
[----:B------:R-:W-:Y:S01]  /*8d60*/  LEA R238, P4, R4, UR8, 0x2 ;  /* 0x0000000804ee7c11 */ /* 0x000fe2000f8810ff */
[----:B------:R-:W-:Y:S01]  /*8d70*/  VIADD R5, R248, 0xfffffffc ;  /* 0xfffffffcf8057836 */ /* 0x000fe20000000000 */
[----:B------:R-:W-:Y:S01]  /*8d80*/  ISETP.GE.U32.AND P3, PT, R245, 0x7fffffbf, PT ;  /* 0x7fffffbff500780c */ /* 0x000fe20003f66070 */
[----:B------:R-:W-:Y:S01]  /*8d90*/  STL [R1+0x14], R233 ;  /* 0x000014e901007387 */ /* 0x000fe20000100800 */
[----:B------:R-:W1:Y:S01]  /*8da0*/  LDC R245, c[0x0][0x230] ;  /* 0x00008c00fff57b82 */ /* 0x000e620000000800 */
[----:B------:R-:W-:Y:S02]  /*8db0*/  LEA R236, P5, R155, UR8, 0x2 ;  /* 0x000000089bec7c11 */ /* 0x000fe4000f8a10ff */
[----:B------:R-:W-:Y:S01]  /*8dc0*/  LEA.HI.X.SX32 R239, R4, UR9, 0x2, P4 ;  /* 0x0000000904ef7c11 */ /* 0x000fe2000a0f16ff */
[----:B------:R-:W-:Y:S01]  /*8dd0*/  STL.64 [R1+0x1b38], R232 ;  /* 0x001b38e801007387 */ /* 0x000fe20000100a00 */
[----:B------:R-:W-:-:S02]  /*8de0*/  ISETP.GE.U32.AND P4, PT, R237, 0x7fffffbe, PT ;  /* 0x7fffffbeed00780c */ /* 0x000fc40003f86070 */
[----:B------:R-:W-:Y:S01]  /*8df0*/  LEA.HI.X.SX32 R237, R155, UR9, 0x2, P5 ;  /* 0x000000099bed7c11 */ /* 0x000fe2000a8f16ff */
[----:B------:R-:W-:Y:S01]  /*8e00*/  STL [R1+0xc], R153 ;  /* 0x00000c9901007387 */ /* 0x000fe20000100800 */
[----:B------:R-:W-:Y:S02]  /*8e10*/  ISETP.GE.U32.AND P5, PT, R5, 0x7fffffbd, PT ;  /* 0x7fffffbd0500780c */ /* 0x000fe40003fa6070 */
[----:B------:R-:W-:Y:S01]  /*8e20*/  LEA R240, P0, R235, UR8, 0x2 ;  /* 0x00000008ebf07c11 */ /* 0x000fe2000f8010ff */
[----:B------:R-:W-:Y:S01]  /*8e30*/  STL.64 [R1+0x1b28], R152 ;  /* 0x001b289801007387 */ /* 0x000fe20000100a00 */
[----:B------:R-:W1:Y:S03]  /*8e40*/  LDC R5, c[0x0][0x230] ;  /* 0x00008c00ff057b82 */ /* 0x000e660000000800 */
[----:B------:R-:W-:Y:S01]  /*8e50*/  STL.64 [R1+0x1b40], R230 ;  /* 0x001b40e601007387 */ /* 0x000fe20000100a00 */
[----:B------:R-:W-:-:S03]  /*8e60*/  LOP3.LUT R155, R249, 0x70, RZ, 0xc0, !PT ;  /* 0x00000070f99b7812 */ /* 0x000fc600078ec0ff */
[----:B------:R-:W-:Y:S01]  /*8e70*/  STL.64 [R1], R22 ;  /* 0x0000001601007387 */ /* 0x000fe20000100a00 */
[----:B------:R-:W-:Y:S01]  /*8e80*/  ISETP.GE.U32.AND P2, PT, R246, 0x7fffffc0, PT ;  /* 0x7fffffc0f600780c */ /* 0x000fe20003f46070 */
[----:B------:R-:W-:Y:S01]  /*8e90*/  UMOV UR5, 0x400 ;  /* 0x0000040000057882 */ /* 0x000fe20000000000 */
[----:B------:R-:W-:Y:S01]  /*8ea0*/  LEA.HI.X.SX32 R241, R235, UR9, 0x2, P0 ;  /* 0x00000009ebf17c11 */ /* 0x000fe200080f16ff */
[----:B------:R3:W-:Y:S01]  /*8eb0*/  STL.64 [R1+0x1b30], R22 ;  /* 0x001b301601007387 */ /* 0x0007e20000100a00 */
[----:B------:R-:W-:Y:S01]  /*8ec0*/  LEA R234, P0, R0, UR8, 0x2 ;  /* 0x0000000800ea7c11 */ /* 0x000fe2000f8010ff */
[----:B--2---:R-:W-:Y:S01]  /*8ed0*/  VIADD R4, R243, 0xffffffdf ;  /* 0xffffffdff3047836 */ /* 0x004fe20000000000 */
[----:B------:R-:W2:Y:S01]  /*8ee0*/  LDC R246, c[0x0][0x230] ;  /* 0x00008c00fff67b82 */ /* 0x000ea20000000800 */
[----:B------:R-:W-:Y:S01]  /*8ef0*/  STL.64 [R1+0x1b48], R228 ;  /* 0x001b48e401007387 */ /* 0x000fe20000100a00 */
[----:B----4-:R-:W-:-:S03]  /*8f00*/  ULEA UR5, UR6, UR5, 0x18 ;  /* 0x0000000506057291 */ /* 0x010fc6000f8ec03f */
[----:B------:R-:W-:Y:S01]  /*8f10*/  STL.64 [R1+0x1b50], R226 ;  /* 0x001b50e201007387 */ /* 0x000fe20000100a00 */
[----:B------:R-:W-:Y:S01]  /*8f20*/  IMAD R155, R250, 0x80, R155 ;  /* 0x00000080fa9b7824 */ /* 0x000fe200078e029b */
[----:B------:R-:W-:Y:S01]  /*8f30*/  LEA.HI.X.SX32 R235, R0, UR9, 0x2, P0 ;  /* 0x0000000900eb7c11 */ /* 0x000fe200080f16ff */
[----:B------:R-:W4:Y:S01]  /*8f40*/  LDC R243, c[0x0][0x230] ;  /* 0x00008c00fff37b82 */ /* 0x000f220000000800 */
[----:B------:R-:W-:Y:S04]  /*8f50*/  STL.64 [R1+0x1b58], R224 ;  /* 0x001b58e001007387 */ /* 0x000fe80000100a00 */
[----:B------:R-:W-:Y:S01]  /*8f60*/  STL.64 [R1+0x1b60], R222 ;  /* 0x001b60de01007387 */ /* 0x000fe20000100a00 */
[----:B------:R-:W-:Y:S02]  /*8f70*/  ISETP.GE.U32.AND P6, PT, R4, 0x7fffffa0, PT ;  /* 0x7fffffa00400780c */ /* 0x000fe40003fc6070 */
[----:B------:R-:W2:Y:S01]  /*8f80*/  LDC R247, c[0x0][0x230] ;  /* 0x00008c00fff77b82 */ /* 0x000ea20000000800 */
[----:B------:R-:W-:Y:S01]  /*8f90*/  STL.64 [R1+0x1b68], R220 ;  /* 0x001b68dc01007387 */ /* 0x000fe20000100a00 */
[----:B---3--:R-:W-:-:S03]  /*8fa0*/  VIADD R0, R244, 0xffffffde ;  /* 0xffffffdef4007836 */ /* 0x008fc60000000000 */
[----:B------:R-:W-:Y:S01]  /*8fb0*/  STL.64 [R1+0x1b70], R218 ;  /* 0x001b70da01007387 */ /* 0x000fe20000100a00 */
[----:B------:R-:W-:Y:S02]  /*8fc0*/  VIADD R23, R155, UR5 ;  /* 0x000000059b177c36 */ /* 0x000fe40008000000 */
[----:B------:R-:W3:Y:S01]  /*8fd0*/  LDC R244, c[0x0][0x230] ;  /* 0x00008c00fff47b82 */ /* 0x000ee20000000800 */
[----:B------:R-:W-:Y:S04]  /*8fe0*/  STL.64 [R1+0x1b78], R216 ;  /* 0x001b78d801007387 */ /* 0x000fe80000100a00 */
[----:B------:R-:W-:Y:S03]  /*8ff0*/  STL.64 [R1+0x1b80], R214 ;  /* 0x001b80d601007387 */ /* 0x000fe60000100a00 */
[----:B------:R-:W2:Y:S01]  /*9000*/  LDC R248, c[0x0][0x230] ;  /* 0x00008c00fff87b82 */ /* 0x000ea20000000800 */
[----:B------:R-:W-:Y:S04]  /*9010*/  STL.64 [R1+0x1b88], R212 ;  /* 0x001b88d401007387 */ /* 0x000fe80000100a00 */
[----:B------:R-:W-:Y:S01]  /*9020*/  STL.64 [R1+0x1b90], R210 ;  /* 0x001b90d201007387 */ /* 0x000fe20000100a00 */
[----:B------:R-:W-:-:S02]  /*9030*/  ISETP.GE.U32.AND P0, PT, R0, 0x7fffff9f, PT ;  /* 0x7fffff9f0000780c */ /* 0x000fc40003f06070 */
[----:B------:R-:W2:Y:S01]  /*9040*/  LDC R249, c[0x0][0x230] ;  /* 0x00008c00fff97b82 */ /* 0x000ea20000000800 */
[----:B------:R-:W-:Y:S01]  /*9050*/  STL.64 [R1+0x1b98], R208 ;  /* 0x001b98d001007387 */ /* 0x000fe20000100a00 */
[----:B------:R-:W-:-:S03]  /*9060*/  ULDC.64 UR8, c[0x0][0x208] ;  /* 0x0000820000087ab9 */ /* 0x000fc60000000a00 */
[----:B------:R-:W-:Y:S01]  /*9070*/  STL.64 [R1+0x1ba0], R206 ;  /* 0x001ba0ce01007387 */ /* 0x000fe20000100a00 */
[----:B-1----:R-:W-:Y:S02]  /*9080*/  VIADD R0, R245, 0xffffffdd ;  /* 0xffffffddf5007836 */ /* 0x002fe40000000000 */
[----:B------:R-:W-:Y:S01]  /*9090*/  VIADD R4, R5, 0xffffffdc ;  /* 0xffffffdc05047836 */ /* 0x000fe20000000000 */
[----:B------:R-:W-:Y:S01]  /*90a0*/  STL.64 [R1+0x1ba8], R204 ;  /* 0x001ba8cc01007387 */ /* 0x000fe20000100a00 */
[C---:B------:R-:W-:Y:S01]  /*90b0*/  IMAD.WIDE R152, R242.reuse, 0x4, R234 ;  /* 0x00000004f2987825 */ /* 0x040fe200078e02ea */
[----:B------:R-:W1:Y:S02]  /*90c0*/  LDC R5, c[0x0][0x230] ;  /* 0x00008c00ff057b82 */ /* 0x000e640000000800 */
[----:B------:R-:W-:Y:S04]  /*90d0*/  STL.64 [R1+0x1bb0], R202 ;  /* 0x001bb0ca01007387 */ /* 0x000fe80000100a00 */
[----:B------:R-:W-:Y:S01]  /*90e0*/  STL.64 [R1+0x1bb8], R200 ;  /* 0x001bb8c801007387 */ /* 0x000fe20000100a00 */
[----:B------:R-:W-:Y:S01]  /*90f0*/  LOP3.LUT R22, R155, 0x10, RZ, 0x3c, !PT ;  /* 0x000000109b167812 */ /* 0x000fe200078e3cff */
[----:B------:R-:W2:Y:S02]  /*9100*/  LDC R245, c[0x0][0x230] ;  /* 0x00008c00fff57b82 */ /* 0x000ea40000000800 */
[----:B------:R-:W-:Y:S04]  /*9110*/  STL.64 [R1+0x1bc0], R198 ;  /* 0x001bc0c601007387 */ /* 0x000fe80000100a00 */
[----:B------:R-:W-:Y:S01]  /*9120*/  @!PT LDS RZ, [RZ] ;  /* 0x00000000fffff984 */ /* 0x000fe20000000800 */
[----:B------:R-:W-:Y:S01]  /*9130*/  @!PT LDS RZ, [RZ] ;  /* 0x00000000fffff984 */ /* 0x000fe20000000800 */
[----:B------:R-:W-:Y:S01]  /*9140*/  @!PT LDS RZ, [RZ] ;  /* 0x00000000fffff984 */ /* 0x000fe20000000800 */
[----:B------:R-:W-:Y:S02]  /*9150*/  LDGSTS.E [R23], desc[UR8][R240.64], !P2 ;  /* 0x00000000f0177fae */ /* 0x000fe4000d121848 */
[----:B------:R-:W2:Y:S02]  /*9160*/  LDC R250, c[0x0][0x230] ;  /* 0x00008c00fffa7b82 */ /* 0x000ea40000000800 */
[----:B------:R-:W-:Y:S04]  /*9170*/  STL.64 [R1+0x1bc8], R196 ;  /* 0x001bc8c401007387 */ /* 0x000fe80000100a00 */
[----:B------:R-:W-:Y:S04]  /*9180*/  LDGSTS.E [R23+0x4000], desc[UR8][R238.64], !P2 ;  /* 0x04000000ee177fae */ /* 0x000fe8000d121848 */
[----:B------:R4:W-:Y:S04]  /*9190*/  STL.64 [R1+0x1bd0], R194 ;  /* 0x001bd0c201007387 */ /* 0x0009e80000100a00 */
[----:B------:R-:W-:Y:S04]  /*91a0*/  LDGSTS.E [R23+0x8000], desc[UR8][R236.64], !P2 ;  /* 0x08000000ec177fae */ /* 0x000fe8000d121848 */
[----:B------:R3:W-:Y:S04]  /*91b0*/  STL.64 [R1+0x1bd8], R192 ;  /* 0x001bd8c001007387 */ /* 0x0007e80000100a00 */
[----:B------:R-:W-:Y:S01]  /*91c0*/  LDGSTS.E [R23+0xc000], desc[UR8][R234.64], !P2 ;  /* 0x0c000000ea177fae */ /* 0x000fe2000d121848 */
[----:B----4-:R-:W-:Y:S01]  /*91d0*/  IMAD.WIDE R194, R242, 0x4, R240 ;  /* 0x00000004f2c27825 */ /* 0x010fe200078e02f0 */
[----:B------:R-:W-:-:S02]  /*91e0*/  ISETP.GE.U32.AND P2, PT, R0, 0x7fffff9e, PT ;  /* 0x7fffff9e0000780c */ /* 0x000fc40003f46070 */
[----:B------:R4:W-:Y:S01]  /*91f0*/  STL.64 [R1+0x1be0], R190 ;  /* 0x001be0be01007387 */ /* 0x0009e20000100a00 */
[C---:B------:R-:W-:Y:S02]  /*9200*/  IMAD.SHL.U32 R0, R242.reuse, 0x2, RZ ;  /* 0x00000002f2007824 */ /* 0x040fe400078e00ff */
[C---:B---3--:R-:W-:Y:S01]  /*9210*/  IMAD.WIDE R192, R242.reuse, 0x4, R238 ;  /* 0x00000004f2c07825 */ /* 0x048fe200078e02ee */
[----:B------:R3:W-:Y:S04]  /*9220*/  STL.64 [R1+0x858], R194 ;  /* 0x000858c201007387 */ /* 0x0007e80000100a00 */
[----:B------:R3:W-:Y:S01]  /*9230*/  LDGSTS.E [R23+0x4], desc[UR8][R194.64], !P3 ;  /* 0x00004000c2177fae */ /* 0x0007e2000d921848 */
[----:B----4-:R-:W-:-:S03]  /*9240*/  IMAD.WIDE R190, R242, 0x4, R236 ;  /* 0x00000004f2be7825 */ /* 0x010fc600078e02ec */
[----:B------:R4:W-:Y:S04]  /*9250*/  STL.64 [R1+0x850], R192 ;  /* 0x000850c001007387 */ /* 0x0009e80000100a00 */
[----:B------:R4:W-:Y:S01]  /*9260*/  LDGSTS.E [R23+0x4004], desc[UR8][R192.64], !P3 ;  /* 0x04004000c0177fae */ /* 0x0009e2000d921848 */
[----:B---3--:R-:W-:-:S03]  /*9270*/  IMAD.WIDE R194, R0, 0x4, R240 ;  /* 0x0000000400c27825 */ /* 0x008fc600078e02f0 */
[----:B------:R3:W-:Y:S04]  /*9280*/  STL.64 [R1+0x848], R190 ;  /* 0x000848be01007387 */ /* 0x0007e80000100a00 */
[----:B------:R3:W-:Y:S01]  /*9290*/  LDGSTS.E [R23+0x8004], desc[UR8][R190.64], !P3 ;  /* 0x08004000be177fae */ /* 0x0007e2000d921848 */
[----:B----4-:R-:W-:-:S03]  /*92a0*/  IMAD.WIDE R192, R0, 0x4, R238 ;  /* 0x0000000400c07825 */ /* 0x010fc600078e02ee */
[----:B------:R4:W-:Y:S04]  /*92b0*/  STL.64 [R1+0x840], R152 ;  /* 0x0008409801007387 */ /* 0x0009e80000100a00 */
[----:B------:R4:W-:Y:S01]  /*92c0*/  LDGSTS.E [R23+0xc004], desc[UR8][R152.64], !P3 ;  /* 0x0c00400098177fae */ /* 0x0009e2000d921848 */
[----:B------:R-:W-:Y:S01]  /*92d0*/  ISETP.GE.U32.AND P3, PT, R4, 0x7fffff9d, PT ;  /* 0x7fffff9d0400780c */ /* 0x000fe20003f66070 */
[----:B---3--:R-:W-:Y:S02]  /*92e0*/  IMAD.WIDE R190, R0, 0x4, R236 ;  /* 0x0000000400be7825 */ /* 0x008fe400078e02ec */
[----:B------:R3:W-:Y:S02]  /*92f0*/  STL.64 [R1+0x838], R194 ;  /* 0x000838c201007387 */ /* 0x0007e40000100a00 */
[----:B------:R-:W-:-:S02]  /*9300*/  IMAD R4, R242, 0x3, RZ ;  /* 0x00000003f2047824 */ /* 0x000fc400078e02ff */
[----:B------:R3:W-:Y:S01]  /*9310*/  LDGSTS.E [R23+0x8], desc[UR8][R194.64], !P4 ;  /* 0x00008000c2177fae */ /* 0x0007e2000e121848 */
[----:B----4-:R-:W-:-:S03]  /*9320*/  IMAD.WIDE R152, R0, 0x4, R234 ;  /* 0x0000000400987825 */ /* 0x010fc600078e02ea */
[----:B------:R4:W-:Y:S01]  /*9330*/  STL.64 [R1+0x830], R192 ;  /* 0x000830c001007387 */ /* 0x0009e20000100a00 */
[----:B------:R-:W-:-:S03]  /*9340*/  VIADD R0, R243, 0xfffffffb ;  /* 0xfffffffbf3007836 */ /* 0x000fc60000000000 */
[----:B------:R4:W-:Y:S01]  /*9350*/  LDGSTS.E [R23+0x4008], desc[UR8][R192.64], !P4 ;  /* 0x04008000c0177fae */ /* 0x0009e2000e121848 */
[----:B------:R-:W2:Y:S03]  /*9360*/  LDC R243, c[0x0][0x230] ;  /* 0x00008c00fff37b82 */ /* 0x000ea60000000800 */
[----:B------:R1:W-:Y:S01]  /*9370*/  STL.64 [R1+0x828], R190 ;  /* 0x000828be01007387 */ /* 0x0003e20000100a00 */
[----:B---3--:R-:W-:-:S03]  /*9380*/  IMAD.WIDE R194, R4, 0x4, R240 ;  /* 0x0000000404c27825 */ /* 0x008fc600078e02f0 */
[----:B------:R1:W-:Y:S04]  /*9390*/  LDGSTS.E [R23+0x8008], desc[UR8][R190.64], !P4 ;  /* 0x08008000be177fae */ /* 0x0003e8000e121848 */
[----:B------:R3:W-:Y:S01]  /*93a0*/  STL.64 [R1+0x820], R152 ;  /* 0x0008209801007387 */ /* 0x0007e20000100a00 */
[----:B----4-:R-:W-:-:S03]  /*93b0*/  IMAD.WIDE R192, R4, 0x4, R238 ;  /* 0x0000000404c07825 */ /* 0x010fc600078e02ee */
[----:B------:R3:W-:Y:S01]  /*93c0*/  LDGSTS.E [R23+0xc008], desc[UR8][R152.64], !P4 ;  /* 0x0c00800098177fae */ /* 0x0007e2000e121848 */
[----:B------:R-:W-:Y:S01]  /*93d0*/  ISETP.GE.U32.AND P4, PT, R0, 0x7fffffbc, PT ;  /* 0x7fffffbc0000780c */ /* 0x000fe20003f86070 */
[----:B-1----:R-:W-:Y:S02]  /*93e0*/  IMAD.WIDE R190, R4, 0x4, R236 ;  /* 0x0000000404be7825 */ /* 0x002fe400078e02ec */
[----:B------:R1:W-:Y:S02]  /*93f0*/  STL.64 [R1+0x818], R194 ;  /* 0x000818c201007387 */ /* 0x0003e40000100a00 */
[----:B------:R-:W-:Y:S02]  /*9400*/  IMAD.SHL.U32 R0, R242, 0x20, RZ ;  /* 0x00000020f2007824 */ /* 0x000fe400078e00ff */
[----:B------:R1:W-:Y:S01]  /*9410*/  LDGSTS.E [R23+0xc], desc[UR8][R194.64], !P5 ;  /* 0x0000c000c2177fae */ /* 0x0003e2000e921848 */
[----:B---3--:R-:W-:-:S03]  /*9420*/  IMAD.WIDE R152, R4, 0x4, R234 ;  /* 0x0000000404987825 */ /* 0x008fc600078e02ea */
[----:B------:R3:W-:Y:S01]  /*9430*/  STL.64 [R1+0x810], R192 ;  /* 0x000810c001007387 */ /* 0x0007e20000100a00 */
[----:B------:R-:W-:-:S03]  /*9440*/  VIADD R4, R244, 0xfffffffa ;  /* 0xfffffffaf4047836 */ /* 0x000fc60000000000 */
[----:B------:R3:W-:Y:S01]  /*9450*/  LDGSTS.E [R23+0x400c], desc[UR8][R192.64], !P5 ;  /* 0x0400c000c0177fae */ /* 0x0007e2000e921848 */
[----:B------:R-:W4:Y:S01]  /*9460*/  LDC R244, c[0x0][0x230] ;  /* 0x00008c00fff47b82 */ /* 0x000f220000000800 */
[C---:B-1----:R-:W-:Y:S02]  /*9470*/  IMAD.WIDE R194, R0.reuse, 0x4, R240 ;  /* 0x0000000400c27825 */ /* 0x042fe400078e02f0 */
[----:B------:R1:W-:Y:S04]  /*9480*/  STL.64 [R1+0x808], R190 ;  /* 0x000808be01007387 */ /* 0x0003e80000100a00 */
[----:B------:R1:W-:Y:S01]  /*9490*/  LDGSTS.E [R23+0x800c], desc[UR8][R190.64], !P5 ;  /* 0x0800c000be177fae */ /* 0x0003e2000e921848 */
[----:B---3--:R-:W-:-:S03]  /*94a0*/  IMAD.WIDE R192, R0, 0x4, R238 ;  /* 0x0000000400c07825 */ /* 0x008fc600078e02ee */
[----:B------:R3:W-:Y:S04]  /*94b0*/  STL.64 [R1+0x800], R152 ;  /* 0x0008009801007387 */ /* 0x0007e80000100a00 */
[----:B------:R3:W-:Y:S01]  /*94c0*/  LDGSTS.E [R23+0xc00c], desc[UR8][R152.64], !P5 ;  /* 0x0c00c00098177fae */ /* 0x0007e2000e921848 */
[----:B------:R-:W-:Y:S01]  /*94d0*/  ISETP.GE.U32.AND P5, PT, R4, 0x7fffffbb, PT ;  /* 0x7fffffbb0400780c */ /* 0x000fe20003fa6070 */
[----:B------:R-:W-:Y:S02]  /*94e0*/  IMAD R4, R242, 0x21, RZ ;  /* 0x00000021f2047824 */ /* 0x000fe400078e02ff */
[C---:B-1----:R-:W-:Y:S01]  /*94f0*/  IMAD.WIDE R190, R0.reuse, 0x4, R236 ;  /* 0x0000000400be7825 */ /* 0x042fe200078e02ec */
[----:B------:R1:W-:Y:S04]  /*9500*/  LDGSTS.E [R23+0x10000], desc[UR8][R194.64], !P6 ;  /* 0x10000000c2177fae */ /* 0x0003e8000f121848 */
[----:B------:R2:W-:Y:S01]  /*9510*/  LDGSTS.E [R23+0x14000], desc[UR8][R192.64], !P6 ;  /* 0x14000000c0177fae */ /* 0x0005e2000f121848 */
[----:B---3--:R-:W-:-:S03]  /*9520*/  IMAD.WIDE R152, R0, 0x4, R234 ;  /* 0x0000000400987825 */ /* 0x008fc600078e02ea */
[----:B------:R1:W-:Y:S01]  /*9530*/  STL.64 [R1+0x498], R194 ;  /* 0x000498c201007387 */ /* 0x0003e20000100a00 */
[----:B------:R-:W-:-:S03]  /*9540*/  VIADD R0, R5, 0xfffffff9 ;  /* 0xfffffff905007836 */ /* 0x000fc60000000000 */
[----:B------:R3:W-:Y:S01]  /*9550*/  LDGSTS.E [R23+0x18000], desc[UR8][R190.64], !P6 ;  /* 0x18000000be177fae */ /* 0x0007e2000f121848 */
[----:B------:R-:W4:Y:S03]  /*9560*/  LDC R5, c[0x0][0x230] ;  /* 0x00008c00ff057b82 */ /* 0x000f260000000800 */
[----:B------:R2:W-:Y:S04]  /*9570*/  STL.64 [R1+0x490], R192 ;  /* 0x000490c001007387 */ /* 0x0005e80000100a00 */
[----:B------:R3:W-:Y:S01]  /*9580*/  LDGSTS.E [R23+0x1c000], desc[UR8][R152.64], !P6 ;  /* 0x1c00000098177fae */ /* 0x0007e2000f121848 */
[----:B-1----:R-:W-:Y:S01]  /*9590*/  IMAD.WIDE R194, R4, 0x4, R240 ;  /* 0x0000000404c27825 */ /* 0x002fe200078e02f0 */
[----:B------:R-:W-:-:S02]  /*95a0*/  ISETP.GE.U32.AND P6, PT, R0, 0x7fffffba, PT ;  /* 0x7fffffba0000780c */ /* 0x000fc40003fc6070 */
[----:B------:R3:W-:Y:S01]  /*95b0*/  STL.64 [R1+0x488], R190 ;  /* 0x000488be01007387 */ /* 0x0007e20000100a00 */
[----:B------:R-:W-:Y:S02]  /*95c0*/  IMAD R0, R242, 0x22, RZ ;  /* 0x00000022f2007824 */ /* 0x000fe400078e02ff */
[C---:B--2---:R-:W-:Y:S01]  /*95d0*/  IMAD.WIDE R192, R4.reuse, 0x4, R238 ;  /* 0x0000000404c07825 */ /* 0x044fe200078e02ee */
[----:B------:R1:W-:Y:S04]  /*95e0*/  STL.64 [R1+0x480], R152 ;  /* 0x0004809801007387 */ /* 0x0003e80000100a00 */
[----:B------:R2:W-:Y:S01]  /*95f0*/  STL.64 [R1+0x478], R194 ;  /* 0x000478c201007387 */ /* 0x0005e20000100a00 */
[----:B---3--:R-:W-:-:S03]  /*9600*/  IMAD.WIDE R190, R4, 0x4, R236 ;  /* 0x0000000404be7825 */ /* 0x008fc600078e02ec */
[----:B------:R2:W-:Y:S01]  /*9610*/  LDGSTS.E [R23+0x10004], desc[UR8][R194.64], !P0 ;  /* 0x10004000c2177fae */ /* 0x0005e2000c121848 */
[----:B-1----:R-:W-:-:S03]  /*9620*/  IMAD.WIDE R152, R4, 0x4, R234 ;  /* 0x0000000404987825 */ /* 0x002fc600078e02ea */
[----:B------:R1:W-:Y:S01]  /*9630*/  STL.64 [R1+0x470], R192 ;  /* 0x000470c001007387 */ /* 0x0003e20000100a00 */
[----:B------:R-:W-:-:S03]  /*9640*/  VIADD R4, R243, 0xfffffff8 ;  /* 0xfffffff8f3047836 */ /* 0x000fc60000000000 */
[----:B------:R1:W-:Y:S01]  /*9650*/  LDGSTS.E [R23+0x14004], desc[UR8][R192.64], !P0 ;  /* 0x14004000c0177fae */ /* 0x0003e2000c121848 */
[----:B------:R-:W3:Y:S01]  /*9660*/  LDC R243, c[0x0][0x230] ;  /* 0x00008c00fff37b82 */ /* 0x000ee20000000800 */
[C---:B--2---:R-:W-:Y:S02]  /*9670*/  IMAD.WIDE R194, R0.reuse, 0x4, R240 ;  /* 0x0000000400c27825 */ /* 0x044fe400078e02f0 */
[----:B------:R2:W-:Y:S04]  /*9680*/  STL.64 [R1+0x468], R190 ;  /* 0x000468be01007387 */ /* 0x0005e80000100a00 */
[----:B------:R2:W-:Y:S01]  /*9690*/  LDGSTS.E [R23+0x18004], desc[UR8][R190.64], !P0 ;  /* 0x18004000be177fae */ /* 0x0005e2000c121848 */
[----:B-1----:R-:W-:-:S03]  /*96a0*/  IMAD.WIDE R192, R0, 0x4, R238 ;  /* 0x0000000400c07825 */ /* 0x002fc600078e02ee */
[----:B------:R1:W-:Y:S04]  /*96b0*/  STL.64 [R1+0x460], R152 ;  /* 0x0004609801007387 */ /* 0x0003e80000100a00 */
[----:B------:R1:W-:Y:S01]  /*96c0*/  LDGSTS.E [R23+0x1c004], desc[UR8][R152.64], !P0 ;  /* 0x1c00400098177fae */ /* 0x0003e2000c121848 */
[----:B--2---:R-:W-:-:S03]  /*96d0*/  IMAD.WIDE R190, R0, 0x4, R236 ;  /* 0x0000000400be7825 */ /* 0x004fc600078e02ec */
[----:B------:R2:W-:Y:S04]  /*96e0*/  LDGSTS.E [R23+0x10008], desc[UR8][R194.64], !P2 ;  /* 0x10008000c2177fae */ /* 0x0005e8000d121848 */
[----:B------:R2:W-:Y:S01]  /*96f0*/  LDGSTS.E [R23+0x14008], desc[UR8][R192.64], !P2 ;  /* 0x14008000c0177fae */ /* 0x0005e2000d121848 */
[----:B-1----:R-:W-:-:S03]  /*9700*/  IMAD.WIDE R152, R0, 0x4, R234 ;  /* 0x0000000400987825 */ /* 0x002fc600078e02ea */
[----:B------:R1:W-:Y:S01]  /*9710*/  LDGSTS.E [R23+0x18008], desc[UR8][R190.64], !P2 ;  /* 0x18008000be177fae */ /* 0x0003e2000d121848 */
[----:B----4-:R-:W-:-:S03]  /*9720*/  VIADD R0, R244, 0xffffffdb ;  /* 0xffffffdbf4007836 */ /* 0x010fc60000000000 */
[----:B------:R4:W-:Y:S01]  /*9730*/  LDGSTS.E [R23+0x1c008], desc[UR8][R152.64], !P2 ;  /* 0x1c00800098177fae */ /* 0x0009e2000d121848 */
[----:B------:R-:W3:Y:S01]  /*9740*/  LDC R244, c[0x0][0x230] ;  /* 0x00008c00fff47b82 */ /* 0x000ee20000000800 */
[----:B------:R-:W-:Y:S01]  /*9750*/  ISETP.GE.U32.AND P2, PT, R0, 0x7fffff9c, PT ;  /* 0x7fffff9c0000780c */ /* 0x000fe20003f46070 */
[----:B------:R-:W-:Y:S01]  /*9760*/  IMAD R0, R242, 0x23, RZ ;  /* 0x00000023f2007824 */ /* 0x000fe200078e02ff */
[----:B------:R2:W-:Y:S01]  /*9770*/  STL.64 [R1+0x458], R194 ;  /* 0x000458c201007387 */ /* 0x0005e20000100a00 */
[----:B------:R-:W-:-:S03]  /*9780*/  ISETP.GE.U32.AND P0, PT, R4, 0x7fffffb9, PT ;  /* 0x7fffffb90400780c */ /* 0x000fc60003f06070 */
[----:B------:R1:W-:Y:S01]  /*9790*/  STL.64 [R1+0x450], R192 ;  /* 0x000450c001007387 */ /* 0x0003e20000100a00 */
[----:B------:R-:W-:-:S03]  /*97a0*/  IMAD.SHL.U32 R4, R242, 0x4, RZ ;  /* 0x00000004f2047824 */ /* 0x000fc600078e00ff */
[----:B------:R4:W-:Y:S01]  /*97b0*/  STL.64 [R1+0x448], R190 ;  /* 0x000448be01007387 */ /* 0x0009e20000100a00 */
[----:B--2---:R-:W-:-:S03]  /*97c0*/  IMAD.WIDE R194, R0, 0x4, R240 ;  /* 0x0000000400c27825 */ /* 0x004fc600078e02f0 */
[----:B------:R2:W-:Y:S01]  /*97d0*/  STL.64 [R1+0x440], R152 ;  /* 0x0004409801007387 */ /* 0x0005e20000100a00 */
[----:B-1----:R-:W-:-:S03]  /*97e0*/  IMAD.WIDE R192, R0, 0x4, R238 ;  /* 0x0000000400c07825 */ /* 0x002fc600078e02ee */
[----:B------:R-:W-:Y:S01]  /*97f0*/  STL.64 [R1+0x438], R194 ;  /* 0x000438c201007387 */ /* 0x000fe20000100a00 */
[----:B----4-:R-:W-:-:S03]  /*9800*/  IMAD.WIDE R190, R0, 0x4, R236 ;  /* 0x0000000400be7825 */ /* 0x010fc600078e02ec */
[----:B------:R-:W-:Y:S01]  /*9810*/  LDGSTS.E [R23+0x1000c], desc[UR8][R194.64], !P3 ;  /* 0x1000c000c2177fae */ /* 0x000fe2000d921848 */
[----:B--2---:R-:W-:-:S03]  /*9820*/  IMAD.WIDE R152, R0, 0x4, R234 ;  /* 0x0000000400987825 */ /* 0x004fc600078e02ea */
[----:B------:R1:W-:Y:S01]  /*9830*/  STL.64 [R1+0x430], R192 ;  /* 0x000430c001007387 */ /* 0x0003e20000100a00 */
[----:B------:R-:W-:-:S03]  /*9840*/  VIADD R5, R5, 0xffffffda ;  /* 0xffffffda05057836 */ /* 0x000fc60000000000 */
[----:B------:R1:W-:Y:S01]  /*9850*/  LDGSTS.E [R23+0x1400c], desc[UR8][R192.64], !P3 ;  /* 0x1400c000c0177fae */ /* 0x0003e2000d921848 */
[----:B------:R-:W-:-:S03]  /*9860*/  VIADD R0, R22, UR5 ;  /* 0x0000000516007c36 */ /* 0x000fc60008000000 */
[----:B------:R2:W-:Y:S04]  /*9870*/  STL.64 [R1+0x428], R190 ;  /* 0x000428be01007387 */ /* 0x0005e80000100a00 */
[----:B------:R2:W-:Y:S01]  /*9880*/  LDGSTS.E [R23+0x1800c], desc[UR8][R190.64], !P3 ;  /* 0x1800c000be177fae */ /* 0x0005e2000d921848 */
[----:B-1----:R-:W-:-:S03]  /*9890*/  IMAD.WIDE R192, R4, 0x4, R240 ;  /* 0x0000000404c07825 */ /* 0x002fc600078e02f0 */
[----:B------:R1:W-:Y:S04]  /*98a0*/  STL.64 [R1+0x420], R152 ;  /* 0x0004209801007387 */ /* 0x0003e80000100a00 */
[----:B------:R1:W-:Y:S01]  /*98b0*/  LDGSTS.E [R23+0x1c00c], desc[UR8][R152.64], !P3 ;  /* 0x1c00c00098177fae */ /* 0x0003e2000d921848 */
[----:B--2---:R-:W-:Y:S01]  /*98c0*/  IMAD.WIDE R190, R4, 0x4, R238 ;  /* 0x0000000404be7825 */ /* 0x004fe200078e02ee */
[----:B------:R-:W-:Y:S02]  /*98d0*/  ISETP.GE.U32.AND P3, PT, R5, 0x7fffff9b, PT ;  /* 0x7fffff9b0500780c */ /* 0x000fe40003f66070 */
[----:B------:R2:W-:Y:S01]  /*98e0*/  STL.64 [R1+0x7f8], R192 ;  /* 0x0007f8c001007387 */ /* 0x0005e20000100a00 */
[----:B------:R-:W-:-:S03]  /*98f0*/  IMAD R5, R242, 0x5, RZ ;  /* 0x00000005f2057824 */ /* 0x000fc600078e02ff */
[----:B------:R2:W-:Y:S01]  /*9900*/  LDGSTS.E [R0], desc[UR8][R192.64], !P4 ;  /* 0x00000000c0007fae */ /* 0x0005e2000e121848 */
[----:B-1----:R-:W-:-:S03]  /*9910*/  IMAD.WIDE R152, R4, 0x4, R236 ;  /* 0x0000000404987825 */ /* 0x002fc600078e02ec */
[----:B------:R1:W-:Y:S01]  /*9920*/  STL.64 [R1+0x7f0], R190 ;  /* 0x0007f0be01007387 */ /* 0x0003e20000100a00 */
[----:B------:R-:W-:-:S03]  /*9930*/  IMAD.WIDE R22, R4, 0x4, R234 ;  /* 0x0000000404167825 */ /* 0x000fc600078e02ea */
[----:B------:R1:W-:Y:S01]  /*9940*/  LDGSTS.E [R0+0x4000], desc[UR8][R190.64], !P4 ;  /* 0x04000000be007fae */ /* 0x0003e2000e121848 */
[----:B---3--:R-:W-:-:S03]  /*9950*/  VIADD R4, R243, 0xffffffd9 ;  /* 0xffffffd9f3047836 */ /* 0x008fc60000000000 */
[----:B------:R3:W-:Y:S01]  /*9960*/  STL.64 [R1+0x7e8], R152 ;  /* 0x0007e89801007387 */ /* 0x0007e20000100a00 */
[----:B------:R-:W4:Y:S01]  /*9970*/  LDC R243, c[0x0][0x230] ;  /* 0x00008c00fff37b82 */ /* 0x000f220000000800 */
[C---:B--2---:R-:W-:Y:S02]  /*9980*/  IMAD.WIDE R192, R5.reuse, 0x4, R240 ;  /* 0x0000000405c07825 */ /* 0x044fe400078e02f0 */
[----:B------:R3:W-:Y:S04]  /*9990*/  LDGSTS.E [R0+0x8000], desc[UR8][R152.64], !P4 ;  /* 0x0800000098007fae */ /* 0x0007e8000e121848 */
[----:B------:R2:W-:Y:S01]  /*99a0*/  STL.64 [R1+0x7e0], R22 ;  /* 0x0007e01601007387 */ /* 0x0005e20000100a00 */
[----:B-1----:R-:W-:-:S03]  /*99b0*/  IMAD.WIDE R190, R5, 0x4, R238 ;  /* 0x0000000405be7825 */ /* 0x002fc600078e02ee */
[----:B------:R2:W-:Y:S01]  /*99c0*/  LDGSTS.E [R0+0xc000], desc[UR8][R22.64], !P4 ;  /* 0x0c00000016007fae */ /* 0x0005e2000e121848 */
[----:B------:R-:W-:Y:S01]  /*99d0*/  ISETP.GE.U32.AND P4, PT, R4, 0x7fffff9a, PT ;  /* 0x7fffff9a0400780c */ /* 0x000fe20003f86070 */
[C---:B---3--:R-:W-:Y:S02]  /*99e0*/  IMAD.WIDE R152, R5.reuse, 0x4, R236 ;  /* 0x0000000405987825 */ /* 0x048fe400078e02ec */
[----:B------:R1:W-:Y:S02]  /*99f0*/  STL.64 [R1+0x7d8], R192 ;  /* 0x0007d8c001007387 */ /* 0x0003e40000100a00 */
[----:B------:R-:W-:Y:S02]  /*9a00*/  IMAD R4, R242, 0x6, RZ ;  /* 0x00000006f2047824 */ /* 0x000fe400078e02ff */
[----:B------:R1:W-:Y:S01]  /*9a10*/  LDGSTS.E [R0+0x4], desc[UR8][R192.64], !P5 ;  /* 0x00004000c0007fae */ /* 0x0003e2000e921848 */
[----:B--2---:R-:W-:-:S03]  /*9a20*/  IMAD.WIDE R22, R5, 0x4, R234 ;  /* 0x0000000405167825 */ /* 0x004fc600078e02ea */
[----:B------:R2:W-:Y:S01]  /*9a30*/  STL.64 [R1+0x7d0], R190 ;  /* 0x0007d0be01007387 */ /* 0x0005e20000100a00 */
[----:B------:R-:W-:-:S03]  /*9a40*/  VIADD R5, R244, 0xffffffd8 ;  /* 0xffffffd8f4057836 */ /* 0x000fc60000000000 */
[----:B------:R2:W-:Y:S01]  /*9a50*/  LDGSTS.E [R0+0x4004], desc[UR8][R190.64], !P5 ;  /* 0x04004000be007fae */ /* 0x0005e2000e921848 */
[----:B------:R-:W3:Y:S01]  /*9a60*/  LDC R244, c[0x0][0x230] ;  /* 0x00008c00fff47b82 */ /* 0x000ee20000000800 */
[C---:B-1----:R-:W-:Y:S02]  /*9a70*/  IMAD.WIDE R192, R4.reuse, 0x4, R240 ;  /* 0x0000000404c07825 */ /* 0x042fe400078e02f0 */
[----:B------:R1:W-:Y:S04]  /*9a80*/  STL.64 [R1+0x7c8], R152 ;  /* 0x0007c89801007387 */ /* 0x0003e80000100a00 */
[----:B------:R1:W-:Y:S01]  /*9a90*/  LDGSTS.E [R0+0x8004], desc[UR8][R152.64], !P5 ;  /* 0x0800400098007fae */ /* 0x0003e2000e921848 */
[----:B--2---:R-:W-:-:S03]  /*9aa0*/  IMAD.WIDE R190, R4, 0x4, R238 ;  /* 0x0000000404be7825 */ /* 0x004fc600078e02ee */
[----:B------:R2:W-:Y:S04]  /*9ab0*/  STL.64 [R1+0x7c0], R22 ;  /* 0x0007c01601007387 */ /* 0x0005e80000100a00 */
[----:B------:R2:W-:Y:S01]  /*9ac0*/  LDGSTS.E [R0+0xc004], desc[UR8][R22.64], !P5 ;  /* 0x0c00400016007fae */ /* 0x0005e2000e921848 */
[----:B------:R-:W-:Y:S01]  /*9ad0*/  ISETP.GE.U32.AND P5, PT, R5, 0x7fffff99, PT ;  /* 0x7fffff990500780c */ /* 0x000fe20003fa6070 */
[----:B------:R-:W-:Y:S02]  /*9ae0*/  IMAD R5, R242, 0x7, RZ ;  /* 0x00000007f2057824 */ /* 0x000fe400078e02ff */
[C---:B-1----:R-:W-:Y:S01]  /*9af0*/  IMAD.WIDE R152, R4.reuse, 0x4, R236 ;  /* 0x0000000404987825 */ /* 0x042fe200078e02ec */
[----:B------:R1:W-:Y:S04]  /*9b00*/  LDGSTS.E [R0+0x8], desc[UR8][R192.64], !P6 ;  /* 0x00008000c0007fae */ /* 0x0003e8000f121848 */
[----:B------:R4:W-:Y:S01]  /*9b10*/  LDGSTS.E [R0+0x4008], desc[UR8][R190.64], !P6 ;  /* 0x04008000be007fae */ /* 0x0009e2000f121848 */
[----:B--2---:R-:W-:-:S03]  /*9b20*/  IMAD.WIDE R22, R4, 0x4, R234 ;  /* 0x0000000404167825 */ /* 0x004fc600078e02ea */
[----:B------:R1:W-:Y:S01]  /*9b30*/  STL.64 [R1+0x7b8], R192 ;  /* 0x0007b8c001007387 */ /* 0x0003e20000100a00 */
[----:B------:R-:W-:-:S03]  /*9b40*/  VIADD R4, R245, 0xfffffff7 ;  /* 0xfffffff7f5047836 */ /* 0x000fc60000000000 */
[----:B------:R2:W-:Y:S01]  /*9b50*/  LDGSTS.E [R0+0x8008], desc[UR8][R152.64], !P6 ;  /* 0x0800800098007fae */ /* 0x0005e2000f121848 */
[----:B------:R-:W3:Y:S03]  /*9b60*/  LDC R245, c[0x0][0x230] ;  /* 0x00008c00fff57b82 */ /* 0x000ee60000000800 */
[----:B------:R4:W-:Y:S04]  /*9b70*/  STL.64 [R1+0x7b0], R190 ;  /* 0x0007b0be01007387 */ /* 0x0009e80000100a00 */
[----:B------:R2:W-:Y:S01]  /*9b80*/  LDGSTS.E [R0+0xc008], desc[UR8][R22.64], !P6 ;  /* 0x0c00800016007fae */ /* 0x0005e2000f121848 */
[----:B-1----:R-:W-:Y:S01]  /*9b90*/  IMAD.WIDE R192, R5, 0x4, R240 ;  /* 0x0000000405c07825 */ /* 0x002fe200078e02f0 */
[----:B------:R-:W-:-:S02]  /*9ba0*/  ISETP.GE.U32.AND P6, PT, R4, 0x7fffffb8, PT ;  /* 0x7fffffb80400780c */ /* 0x000fc40003fc6070 */
[----:B------:R2:W-:Y:S01]  /*9bb0*/  STL.64 [R1+0x7a8], R152 ;  /* 0x0007a89801007387 */ /* 0x0005e20000100a00 */
[----:B------:R-:W-:Y:S02]  /*9bc0*/  IMAD R4, R242, 0x24, RZ ;  /* 0x00000024f2047824 */ /* 0x000fe400078e02ff */
[C---:B----4-:R-:W-:Y:S01]  /*9bd0*/  IMAD.WIDE R190, R5.reuse, 0x4, R238 ;  /* 0x0000000405be7825 */ /* 0x050fe200078e02ee */
[----:B------:R1:W-:Y:S04]  /*9be0*/  STL.64 [R1+0x7a0], R22 ;  /* 0x0007a01601007387 */ /* 0x0003e80000100a00 */
[----:B------:R4:W-:Y:S01]  /*9bf0*/  STL.64 [R1+0x798], R192 ;  /* 0x000798c001007387 */ /* 0x0009e20000100a00 */
[----:B--2---:R-:W-:-:S03]  /*9c00*/  IMAD.WIDE R152, R5, 0x4, R236 ;  /* 0x0000000405987825 */ /* 0x004fc600078e02ec */
[----:B------:R4:W-:Y:S01]  /*9c10*/  LDGSTS.E [R0+0xc], desc[UR8][R192.64], !P0 ;  /* 0x0000c000c0007fae */ /* 0x0009e2000c121848 */
[----:B-1----:R-:W-:-:S03]  /*9c20*/  IMAD.WIDE R22, R5, 0x4, R234 ;  /* 0x0000000405167825 */ /* 0x002fc600078e02ea */
[----:B------:R1:W-:Y:S01]  /*9c30*/  STL.64 [R1+0x790], R190 ;  /* 0x000790be01007387 */ /* 0x0003e20000100a00 */
[----:B------:R-:W-:-:S03]  /*9c40*/  VIADD R5, R243, 0xfffffff6 ;  /* 0xfffffff6f3057836 */ /* 0x000fc60000000000 */
[----:B------:R1:W-:Y:S01]  /*9c50*/  LDGSTS.E [R0+0x400c], desc[UR8][R190.64], !P0 ;  /* 0x0400c000be007fae */ /* 0x0003e2000c121848 */
[----:B------:R-:W2:Y:S01]  /*9c60*/  LDC R243, c[0x0][0x230] ;  /* 0x00008c00fff37b82 */ /* 0x000ea20000000800 */
[C---:B----4-:R-:W-:Y:S02]  /*9c70*/  IMAD.WIDE R192, R4.reuse, 0x4, R240 ;  /* 0x0000000404c07825 */ /* 0x050fe400078e02f0 */
[----:B------:R4:W-:Y:S04]  /*9c80*/  STL.64 [R1+0x788], R152 ;  /* 0x0007889801007387 */ /* 0x0009e80000100a00 */
[----:B------:R4:W-:Y:S01]  /*9c90*/  LDGSTS.E [R0+0x800c], desc[UR8][R152.64], !P0 ;  /* 0x0800c00098007fae */ /* 0x0009e2000c121848 */
[----:B-1----:R-:W-:-:S03]  /*9ca0*/  IMAD.WIDE R190, R4, 0x4, R238 ;  /* 0x0000000404be7825 */ /* 0x002fc600078e02ee */
[----:B------:R1:W-:Y:S04]  /*9cb0*/  STL.64 [R1+0x780], R22 ;  /* 0x0007801601007387 */ /* 0x0003e80000100a00 */
[----:B------:R1:W-:Y:S01]  /*9cc0*/  LDGSTS.E [R0+0xc00c], desc[UR8][R22.64], !P0 ;  /* 0x0c00c00016007fae */ /* 0x0003e2000c121848 */
[----:B------:R-:W-:Y:S01]  /*9cd0*/  ISETP.GE.U32.AND P0, PT, R5, 0x7fffffb7, PT ;  /* 0x7fffffb70500780c */ /* 0x000fe20003f06070 */
[----:B----4-:R-:W-:Y:S02]  /*9ce0*/  IMAD.WIDE R152, R4, 0x4, R236 ;  /* 0x0000000404987825 */ /* 0x010fe400078e02ec */
[----:B------:R4:W-:Y:S02]  /*9cf0*/  LDGSTS.E [R0+0x10000], desc[UR8][R192.64], !P2 ;  /* 0x10000000c0007fae */ /* 0x0009e4000d121848 */
[----:B------:R-:W-:-:S02]  /*9d00*/  IMAD R5, R242, 0x25, RZ ;  /* 0x00000025f2057824 */ /* 0x000fc400078e02ff */
[----:B------:R4:W-:Y:S01]  /*9d10*/  LDGSTS.E [R0+0x14000], desc[UR8][R190.64], !P2 ;  /* 0x14000000be007fae */ /* 0x0009e2000d121848 */
[----:B-1----:R-:W-:-:S03]  /*9d20*/  IMAD.WIDE R22, R4, 0x4, R234 ;  /* 0x0000000404167825 */ /* 0x002fc600078e02ea */
[----:B------:R4:W-:Y:S01]  /*9d30*/  STL.64 [R1+0x418], R192 ;  /* 0x000418c001007387 */ /* 0x0009e20000100a00 */
[----:B---3--:R-:W-:-:S03]  /*9d40*/  VIADD R4, R244, 0xfffffff5 ;  /* 0xfffffff5f4047836 */ /* 0x008fc60000000000 */
[----:B------:R1:W-:Y:S01]  /*9d50*/  LDGSTS.E [R0+0x18000], desc[UR8][R152.64], !P2 ;  /* 0x1800000098007fae */ /* 0x0003e2000d121848 */
[----:B------:R-:W3:Y:S03]  /*9d60*/  LDC R244, c[0x0][0x230] ;  /* 0x00008c00fff47b82 */ /* 0x000ee60000000800 */
[----:B------:R2:W-:Y:S04]  /*9d70*/  STL.64 [R1+0x410], R190 ;  /* 0x000410be01007387 */ /* 0x0005e80000100a00 */
[----:B------:R1:W-:Y:S01]  /*9d80*/  LDGSTS.E [R0+0x1c000], desc[UR8][R22.64], !P2 ;  /* 0x1c00000016007fae */ /* 0x0003e2000d121848 */
[----:B----4-:R-:W-:Y:S01]  /*9d90*/  IMAD.WIDE R192, R5, 0x4, R240 ;  /* 0x0000000405c07825 */ /* 0x010fe200078e02f0 */
[----:B------:R-:W-:-:S02]  /*9da0*/  ISETP.GE.U32.AND P2, PT, R4, 0x7fffffb6, PT ;  /* 0x7fffffb60400780c */ /* 0x000fc40003f46070 */
[----:B------:R1:W-:Y:S01]  /*9db0*/  STL.64 [R1+0x408], R152 ;  /* 0x0004089801007387 */ /* 0x0003e20000100a00 */
[----:B------:R-:W-:Y:S02]  /*9dc0*/  IMAD R4, R242, 0x26, RZ ;  /* 0x00000026f2047824 */ /* 0x000fe400078e02ff */
[C---:B--2---:R-:W-:Y:S01]  /*9dd0*/  IMAD.WIDE R190, R5.reuse, 0x4, R238 ;  /* 0x0000000405be7825 */ /* 0x044fe200078e02ee */
[----:B------:R2:W-:Y:S04]  /*9de0*/  STL.64 [R1+0x400], R22 ;  /* 0x0004001601007387 */ /* 0x0005e80000100a00 */
[----:B------:R4:W-:Y:S01]  /*9df0*/  STL.64 [R1+0x3f8], R192 ;  /* 0x0003f8c001007387 */ /* 0x0009e20000100a00 */
[----:B-1----:R-:W-:-:S03]  /*9e00*/  IMAD.WIDE R152, R5, 0x4, R236 ;  /* 0x0000000405987825 */ /* 0x002fc600078e02ec */
[----:B------:R4:W-:Y:S01]  /*9e10*/  LDGSTS.E [R0+0x10004], desc[UR8][R192.64], !P3 ;  /* 0x10004000c0007fae */ /* 0x0009e2000d921848 */
[----:B--2---:R-:W-:-:S03]  /*9e20*/  IMAD.WIDE R22, R5, 0x4, R234 ;  /* 0x0000000405167825 */ /* 0x004fc600078e02ea */
[----:B------:R1:W-:Y:S04]  /*9e30*/  STL.64 [R1+0x3f0], R190 ;  /* 0x0003f0be01007387 */ /* 0x0003e80000100a00 */
[----:B------:R1:W-:Y:S01]  /*9e40*/  LDGSTS.E [R0+0x14004], desc[UR8][R190.64], !P3 ;  /* 0x14004000be007fae */ /* 0x0003e2000d921848 */
[----:B----4-:R-:W-:-:S03]  /*9e50*/  IMAD.WIDE R192, R4, 0x4, R240 ;  /* 0x0000000404c07825 */ /* 0x010fc600078e02f0 */
[----:B------:R2:W-:Y:S04]  /*9e60*/  STL.64 [R1+0x3e8], R152 ;  /* 0x0003e89801007387 */ /* 0x0005e80000100a00 */
[----:B------:R2:W-:Y:S01]  /*9e70*/  LDGSTS.E [R0+0x18004], desc[UR8][R152.64], !P3 ;  /* 0x1800400098007fae */ /* 0x0005e2000d921848 */
[----:B-1----:R-:W-:-:S03]  /*9e80*/  IMAD.WIDE R190, R4, 0x4, R238 ;  /* 0x0000000404be7825 */ /* 0x002fc600078e02ee */
[----:B------:R1:W-:Y:S04]  /*9e90*/  STL.64 [R1+0x3e0], R22 ;  /* 0x0003e01601007387 */ /* 0x0003e80000100a00 */
[----:B------:R1:W-:Y:S01]  /*9ea0*/  LDGSTS.E [R0+0x1c004], desc[UR8][R22.64], !P3 ;  /* 0x1c00400016007fae */ /* 0x0003e2000d921848 */
[----:B--2---:R-:W-:-:S03]  /*9eb0*/  IMAD.WIDE R152, R4, 0x4, R236 ;  /* 0x0000000404987825 */ /* 0x004fc600078e02ec */
[----:B------:R2:W-:Y:S01]  /*9ec0*/  LDGSTS.E [R0+0x10008], desc[UR8][R192.64], !P4 ;  /* 0x10008000c0007fae */ /* 0x0005e2000e121848 */
[----:B------:R-:W-:-:S03]  /*9ed0*/  VIADD R5, R245, 0xfffffff4 ;  /* 0xfffffff4f5057836 */ /* 0x000fc60000000000 */
[----:B------:R4:W-:Y:S01]  /*9ee0*/  LDGSTS.E [R0+0x14008], desc[UR8][R190.64], !P4 ;  /* 0x14008000be007fae */ /* 0x0009e2000e121848 */
[----:B------:R-:W3:Y:S01]  /*9ef0*/  LDC R245, c[0x0][0x230] ;  /* 0x00008c00fff57b82 */ /* 0x000ee20000000800 */
[----:B-1----:R-:W-:Y:S02]  /*9f00*/  IMAD.WIDE R22, R4, 0x4, R234 ;  /* 0x0000000404167825 */ /* 0x002fe400078e02ea */
[----:B------:R1:W-:Y:S02]  /*9f10*/  LDGSTS.E [R0+0x18008], desc[UR8][R152.64], !P4 ;  /* 0x1800800098007fae */ /* 0x0003e4000e121848 */
[----:B------:R-:W-:Y:S02]  /*9f20*/  VIADD R4, R246, 0xffffffd7 ;  /* 0xffffffd7f6047836 */ /* 0x000fe40000000000 */
[----:B------:R1:W-:Y:S01]  /*9f30*/  LDGSTS.E [R0+0x1c008], desc[UR8][R22.64], !P4 ;  /* 0x1c00800016007fae */ /* 0x0003e2000e121848 */
[----:B------:R-:W3:Y:S02]  /*9f40*/  LDC R246, c[0x0][0x230] ;  /* 0x00008c00fff67b82 */ /* 0x000ee40000000800 */
[----:B------:R-:W-:Y:S01]  /*9f50*/  ISETP.GE.U32.AND P4, PT, R4, 0x7fffff98, PT ;  /* 0x7fffff980400780c */ /* 0x000fe20003f86070 */
[----:B------:R-:W-:Y:S01]  /*9f60*/  IMAD R4, R242, 0x27, RZ ;  /* 0x00000027f2047824 */ /* 0x000fe200078e02ff */
[----:B------:R2:W-:Y:S01]  /*9f70*/  STL.64 [R1+0x3d8], R192 ;  /* 0x0003d8c001007387 */ /* 0x0005e20000100a00 */
[----:B------:R-:W-:-:S02]  /*9f80*/  ISETP.GE.U32.AND P3, PT, R5, 0x7fffffb5, PT ;  /* 0x7fffffb50500780c */ /* 0x000fc40003f66070 */
[----:B------:R-:W-:Y:S01]  /*9f90*/  IMAD.WIDE R194, R4, 0x4, R240 ;  /* 0x0000000404c27825 */ /* 0x000fe200078e02f0 */
[----:B------:R4:W-:Y:S04]  /*9fa0*/  STL.64 [R1+0x3d0], R190 ;  /* 0x0003d0be01007387 */ /* 0x0009e80000100a00 */
[----:B------:R1:W-:Y:S01]  /*9fb0*/  STL.64 [R1+0x3c8], R152 ;  /* 0x0003c89801007387 */ /* 0x0003e20000100a00 */
[----:B------:R-:W-:-:S03]  /*9fc0*/  IMAD.SHL.U32 R5, R242, 0x8, RZ ;  /* 0x00000008f2057824 */ /* 0x000fc600078e00ff */
[----:B------:R1:W-:Y:S01]  /*9fd0*/  STL.64 [R1+0x3c0], R22 ;  /* 0x0003c01601007387 */ /* 0x0003e20000100a00 */
[----:B--2---:R-:W-:-:S03]  /*9fe0*/  IMAD.WIDE R192, R4, 0x4, R238 ;  /* 0x0000000404c07825 */ /* 0x004fc600078e02ee */
[----:B------:R-:W-:Y:S01]  /*9ff0*/  LDGSTS.E [R0+0x1000c], desc[UR8][R194.64], !P5 ;  /* 0x1000c000c2007fae */ /* 0x000fe2000e921848 */
[----:B----4-:R-:W-:-:S04]  /*a000*/  IMAD.WIDE R190, R4, 0x4, R236 ;  /* 0x0000000404be7825 */ /* 0x010fc800078e02ec */
[----:B-1----:R-:W-:Y:S01]  /*a010*/  IMAD.WIDE R152, R4, 0x4, R234 ;  /* 0x0000000404987825 */ /* 0x002fe200078e02ea */
[----:B------:R-:W-:-:S03]  /*a020*/  LOP3.LUT R22, R155, 0x20, RZ, 0x3c, !PT ;  /* 0x000000209b167812 */ /* 0x000fc600078e3cff */
[----:B------:R-:W-:Y:S01]  /*a030*/  VIADD R243, R243, 0xffffffd6 ;  /* 0xffffffd6f3f37836 */ /* 0x000fe20000000000 */
[----:B------:R-:W-:Y:S01]  /*a040*/  STL.64 [R1+0x3b8], R194 ;  /* 0x0003b8c201007387 */ /* 0x000fe20000100a00 */
[----:B------:R-:W-:-:S03]  /*a050*/  VIADD R4, R22, UR5 ;  /* 0x0000000516047c36 */ /* 0x000fc60008000000 */
[----:B------:R1:W-:Y:S01]  /*a060*/  STL.64 [R1+0x3b0], R192 ;  /* 0x0003b0c001007387 */ /* 0x0003e20000100a00 */
[----:B------:R-:W-:-:S03]  /*a070*/  IMAD.WIDE R22, R5, 0x4, R234 ;  /* 0x0000000405167825 */ /* 0x000fc600078e02ea */
[----:B------:R1:W-:Y:S04]  /*a080*/  LDGSTS.E [R0+0x1400c], desc[UR8][R192.64], !P5 ;  /* 0x1400c000c0007fae */ /* 0x0003e8000e921848 */
[----:B------:R2:W-:Y:S04]  /*a090*/  STL.64 [R1+0x3a8], R190 ;  /* 0x0003a8be01007387 */ /* 0x0005e80000100a00 */
[----:B------:R2:W-:Y:S01]  /*a0a0*/  LDGSTS.E [R0+0x1800c], desc[UR8][R190.64], !P5 ;  /* 0x1800c000be007fae */ /* 0x0005e2000e921848 */
[----:B-1----:R-:W-:-:S03]  /*a0b0*/  IMAD.WIDE R192, R5, 0x4, R240 ;  /* 0x0000000405c07825 */ /* 0x002fc600078e02f0 */
[----:B------:R1:W-:Y:S04]  /*a0c0*/  STL.64 [R1+0x3a0], R152 ;  /* 0x0003a09801007387 */ /* 0x0003e80000100a00 */
[----:B------:R1:W-:Y:S01]  /*a0d0*/  LDGSTS.E [R0+0x1c00c], desc[UR8][R152.64], !P5 ;  /* 0x1c00c00098007fae */ /* 0x0003e2000e921848 */
[----:B------:R-:W-:Y:S01]  /*a0e0*/  ISETP.GE.U32.AND P5, PT, R243, 0x7fffff97, PT ;  /* 0x7fffff97f300780c */ /* 0x000fe20003fa6070 */
[----:B--2---:R-:W-:Y:S02]  /*a0f0*/  IMAD.WIDE R190, R5, 0x4, R238 ;  /* 0x0000000405be7825 */ /* 0x004fe400078e02ee */
[----:B------:R2:W-:Y:S02]  /*a100*/  STL.64 [R1+0x778], R192 ;  /* 0x000778c001007387 */ /* 0x0005e40000100a00 */
[----:B------:R-:W-:-:S02]  /*a110*/  IMAD R243, R242, 0x9, RZ ;  /* 0x00000009f2f37824 */ /* 0x000fc400078e02ff */
[----:B------:R2:W-:Y:S01]  /*a120*/  LDGSTS.E [R4], desc[UR8][R192.64], !P6 ;  /* 0x00000000c0047fae */ /* 0x0005e2000f121848 */
[----:B-1----:R-:W-:-:S03]  /*a130*/  IMAD.WIDE R152, R5, 0x4, R236 ;  /* 0x0000000405987825 */ /* 0x002fc600078e02ec */
[----:B------:R1:W-:Y:S01]  /*a140*/  STL.64 [R1+0x770], R190 ;  /* 0x000770be01007387 */ /* 0x0003e20000100a00 */
[----:B---3--:R-:W-:-:S03]  /*a150*/  VIADD R5, R244, 0xffffffd5 ;  /* 0xffffffd5f4057836 */ /* 0x008fc60000000000 */
[----:B------:R1:W-:Y:S01]  /*a160*/  LDGSTS.E [R4+0x4000], desc[UR8][R190.64], !P6 ;  /* 0x04000000be047fae */ /* 0x0003e2000f121848 */
[----:B------:R-:W3:Y:S01]  /*a170*/  LDC R244, c[0x0][0x230] ;  /* 0x00008c00fff47b82 */ /* 0x000ee20000000800 */
[C---:B--2---:R-:W-:Y:S02]  /*a180*/  IMAD.WIDE R192, R243.reuse, 0x4, R240 ;  /* 0x00000004f3c07825 */ /* 0x044fe400078e02f0 */
[----:B------:R2:W-:Y:S04]  /*a190*/  STL.64 [R1+0x768], R152 ;  /* 0x0007689801007387 */ /* 0x0005e80000100a00 */
[----:B------:R2:W-:Y:S04]  /*a1a0*/  LDGSTS.E [R4+0x8000], desc[UR8][R152.64], !P6 ;  /* 0x0800000098047fae */ /* 0x0005e8000f121848 */
[----:B------:R4:W-:Y:S01]  /*a1b0*/  STL.64 [R1+0x760], R22 ;  /* 0x0007601601007387 */ /* 0x0009e20000100a00 */
[----:B-1----:R-:W-:-:S03]  /*a1c0*/  IMAD.WIDE R190, R243, 0x4, R238 ;  /* 0x00000004f3be7825 */ /* 0x002fc600078e02ee */
[----:B------:R4:W-:Y:S01]  /*a1d0*/  LDGSTS.E [R4+0xc000], desc[UR8][R22.64], !P6 ;  /* 0x0c00000016047fae */ /* 0x0009e2000f121848 */
[----:B------:R-:W-:Y:S01]  /*a1e0*/  ISETP.GE.U32.AND P6, PT, R5, 0x7fffff96, PT ;  /* 0x7fffff960500780c */ /* 0x000fe20003fc6070 */
[C---:B--2---:R-:W-:Y:S02]  /*a1f0*/  IMAD.WIDE R152, R243.reuse, 0x4, R236 ;  /* 0x00000004f3987825 */ /* 0x044fe400078e02ec */
[----:B------:R1:W-:Y:S02]  /*a200*/  STL.64 [R1+0x758], R192 ;  /* 0x000758c001007387 */ /* 0x0003e40000100a00 */
[----:B------:R-:W-:Y:S02]  /*a210*/  IMAD R5, R242, 0xa, RZ ;  /* 0x0000000af2057824 */ /* 0x000fe400078e02ff */
[----:B------:R1:W-:Y:S01]  /*a220*/  LDGSTS.E [R4+0x4], desc[UR8][R192.64], !P0 ;  /* 0x00004000c0047fae */ /* 0x0003e2000c121848 */
[----:B----4-:R-:W-:-:S03]  /*a230*/  IMAD.WIDE R22, R243, 0x4, R234 ;  /* 0x00000004f3167825 */ /* 0x010fc600078e02ea */
[----:B------:R2:W-:Y:S01]  /*a240*/  STL.64 [R1+0x750], R190 ;  /* 0x000750be01007387 */ /* 0x0005e20000100a00 */
[----:B------:R-:W-:-:S03]  /*a250*/  VIADD R243, R245, 0xffffffd4 ;  /* 0xffffffd4f5f37836 */ /* 0x000fc60000000000 */
[----:B------:R2:W-:Y:S01]  /*a260*/  LDGSTS.E [R4+0x4004], desc[UR8][R190.64], !P0 ;  /* 0x04004000be047fae */ /* 0x0005e2000c121848 */
[----:B------:R-:W4:Y:S03]  /*a270*/  LDC R245, c[0x0][0x230] ;  /* 0x00008c00fff57b82 */ /* 0x000f260000000800 */
[----:B------:R3:W-:Y:S01]  /*a280*/  STL.64 [R1+0x748], R152 ;  /* 0x0007489801007387 */ /* 0x0007e20000100a00 */
[----:B-1----:R-:W-:-:S03]  /*a290*/  IMAD.WIDE R192, R5, 0x4, R240 ;  /* 0x0000000405c07825 */ /* 0x002fc600078e02f0 */
[----:B------:R3:W-:Y:S04]  /*a2a0*/  LDGSTS.E [R4+0x8004], desc[UR8][R152.64], !P0 ;  /* 0x0800400098047fae */ /* 0x0007e8000c121848 */
[----:B------:R1:W-:Y:S01]  /*a2b0*/  STL.64 [R1+0x740], R22 ;  /* 0x0007401601007387 */ /* 0x0003e20000100a00 */
[----:B--2---:R-:W-:-:S03]  /*a2c0*/  IMAD.WIDE R190, R5, 0x4, R238 ;  /* 0x0000000405be7825 */ /* 0x004fc600078e02ee */
[----:B------:R1:W-:Y:S01]  /*a2d0*/  LDGSTS.E [R4+0xc004], desc[UR8][R22.64], !P0 ;  /* 0x0c00400016047fae */ /* 0x0003e2000c121848 */
[----:B------:R-:W-:Y:S01]  /*a2e0*/  ISETP.GE.U32.AND P0, PT, R243, 0x7fffff95, PT ;  /* 0x7fffff95f300780c */ /* 0x000fe20003f06070 */
[C---:B---3--:R-:W-:Y:S02]  /*a2f0*/  IMAD.WIDE R152, R5.reuse, 0x4, R236 ;  /* 0x0000000405987825 */ /* 0x048fe400078e02ec */
[----:B------:R2:W-:Y:S02]  /*a300*/  STL.64 [R1+0x738], R192 ;  /* 0x000738c001007387 */ /* 0x0005e40000100a00 */
[----:B------:R-:W-:Y:S02]  /*a310*/  IMAD R243, R242, 0xb, RZ ;  /* 0x0000000bf2f37824 */ /* 0x000fe400078e02ff */
        /* <DEDUP_REMOVED lines=12> */
[----:B------:R-:W-:Y:S01]  /*a3e0*/  ISETP.GE.U32.AND P2, PT, R5, 0x7fffffb4, PT ;  /* 0x7fffffb40500780c */ /* 0x000fe20003f46070 */
[----:B------:R-:W-:Y:S02]  /*a3f0*/  IMAD R5, R242, 0x28, RZ ;  /* 0x00000028f2057824 */ /* 0x000fe400078e02ff */
[C---:B--2---:R-:W-:Y:S01]  /*a400*/  IMAD.WIDE R152, R243.reuse, 0x4, R236 ;  /* 0x00000004f3987825 */ /* 0x044fe200078e02ec */
[----:B------:R2:W-:Y:S04]  /*a410*/  LDGSTS.E [R4+0xc], desc[UR8][R192.64], !P3 ;  /* 0x0000c000c0047fae */ /* 0x0005e8000d921848 */
[----:B------:R2:W-:Y:S01]  /*a420*/  STL.64 [R1+0x718], R192 ;  /* 0x000718c001007387 */ /* 0x0005e20000100a00 */
[----:B-1----:R-:W-:-:S03]  /*a430*/  IMAD.WIDE R22, R243, 0x4, R234 ;  /* 0x00000004f3167825 */ /* 0x002fc600078e02ea */
[----:B------:R1:W-:Y:S01]  /*a440*/  LDGSTS.E [R4+0x400c], desc[UR8][R190.64], !P3 ;  /* 0x0400c000be047fae */ /* 0x0003e2000d921848 */
[----:B------:R-:W-:-:S03]  /*a450*/  VIADD R243, R244, 0xfffffff2 ;  /* 0xfffffff2f4f37836 */ /* 0x000fc60000000000 */
[----:B------:R1:W-:Y:S01]  /*a460*/  STL.64 [R1+0x710], R190 ;  /* 0x000710be01007387 */ /* 0x0003e20000100a00 */
[----:B------:R-:W3:Y:S03]  /*a470*/  LDC R244, c[0x0][0x230] ;  /* 0x00008c00fff47b82 */ /* 0x000ee60000000800 */
[----:B------:R4:W-:Y:S01]  /*a480*/  LDGSTS.E [R4+0x800c], desc[UR8][R152.64], !P3 ;  /* 0x0800c00098047fae */ /* 0x0009e2000d921848 */
[----:B--2---:R-:W-:-:S03]  /*a490*/  IMAD.WIDE R192, R5, 0x4, R240 ;  /* 0x0000000405c07825 */ /* 0x004fc600078e02f0 */
[----:B------:R4:W-:Y:S04]  /*a4a0*/  STL.64 [R1+0x708], R152 ;  /* 0x0007089801007387 */ /* 0x0009e80000100a00 */
[----:B------:R2:W-:Y:S01]  /*a4b0*/  LDGSTS.E [R4+0xc00c], desc[UR8][R22.64], !P3 ;  /* 0x0c00c00016047fae */ /* 0x0005e2000d921848 */
[----:B------:R-:W-:Y:S01]  /*a4c0*/  ISETP.GE.U32.AND P3, PT, R243, 0x7fffffb3, PT ;  /* 0x7fffffb3f300780c */ /* 0x000fe20003f66070 */
[----:B-1----:R-:W-:Y:S02]  /*a4d0*/  IMAD.WIDE R190, R5, 0x4, R238 ;  /* 0x0000000405be7825 */ /* 0x002fe400078e02ee */
[----:B------:R2:W-:Y:S02]  /*a4e0*/  STL.64 [R1+0x700], R22 ;  /* 0x0007001601007387 */ /* 0x0005e40000100a00 */
[----:B------:R-:W-:-:S02]  /*a4f0*/  IMAD R243, R242, 0x29, RZ ;  /* 0x00000029f2f37824 */ /* 0x000fc400078e02ff */
[C---:B----4-:R-:W-:Y:S01]  /*a500*/  IMAD.WIDE R152, R5.reuse, 0x4, R236 ;  /* 0x0000000405987825 */ /* 0x050fe200078e02ec */
[----:B------:R1:W-:Y:S04]  /*a510*/  STL.64 [R1+0x398], R192 ;  /* 0x000398c001007387 */ /* 0x0003e80000100a00 */
[----:B------:R1:W-:Y:S01]  /*a520*/  LDGSTS.E [R4+0x10000], desc[UR8][R192.64], !P4 ;  /* 0x10000000c0047fae */ /* 0x0003e2000e121848 */
[----:B--2---:R-:W-:-:S03]  /*a530*/  IMAD.WIDE R22, R5, 0x4, R234 ;  /* 0x0000000405167825 */ /* 0x004fc600078e02ea */
[----:B------:R2:W-:Y:S01]  /*a540*/  STL.64 [R1+0x390], R190 ;  /* 0x000390be01007387 */ /* 0x0005e20000100a00 */
[----:B------:R-:W-:-:S03]  /*a550*/  VIADD R5, R245, 0xfffffff1 ;  /* 0xfffffff1f5057836 */ /* 0x000fc60000000000 */
[----:B------:R2:W-:Y:S01]  /*a560*/  LDGSTS.E [R4+0x14000], desc[UR8][R190.64], !P4 ;  /* 0x14000000be047fae */ /* 0x0005e2000e121848 */
[----:B------:R-:W4:Y:S01]  /*a570*/  LDC R245, c[0x0][0x230] ;  /* 0x00008c00fff57b82 */ /* 0x000f220000000800 */
        /* <DEDUP_REMOVED lines=13> */
[----:B---3--:R-:W-:-:S03]  /*a650*/  VIADD R243, R246, 0xfffffff0 ;  /* 0xfffffff0f6f37836 */ /* 0x008fc60000000000 */
        /* <DEDUP_REMOVED lines=14> */
[----:B------:R1:W-:Y:S04]  /*a740*/  STL.64 [R1+0x350], R190 ;  /* 0x000350be01007387 */ /* 0x0003e80000100a00 */
[----:B------:R1:W-:Y:S01]  /*a750*/  LDGSTS.E [R4+0x14008], desc[UR8][R190.64], !P6 ;  /* 0x14008000be047fae */ /* 0x0003e2000f121848 */
[----:B------:R-:W-:Y:S02]  /*a760*/  VIADD R5, R244, 0xffffffd3 ;  /* 0xffffffd3f4057836 */ /* 0x000fe40000000000 */
[C---:B----4-:R-:W-:Y:S01]  /*a770*/  IMAD.WIDE R192, R243.reuse, 0x4, R240 ;  /* 0x00000004f3c07825 */ /* 0x050fe200078e02f0 */
[----:B------:R2:W-:Y:S04]  /*a780*/  STL.64 [R1+0x348], R152 ;  /* 0x0003489801007387 */ /* 0x0005e80000100a00 */
[----:B------:R2:W-:Y:S01]  /*a790*/  LDGSTS.E [R4+0x18008], desc[UR8][R152.64], !P6 ;  /* 0x1800800098047fae */ /* 0x0005e2000f121848 */
[----:B-1----:R-:W-:-:S03]  /*a7a0*/  IMAD.WIDE R190, R243, 0x4, R238 ;  /* 0x00000004f3be7825 */ /* 0x002fc600078e02ee */
[----:B------:R1:W-:Y:S04]  /*a7b0*/  STL.64 [R1+0x340], R22 ;  /* 0x0003401601007387 */ /* 0x0003e80000100a00 */
[----:B------:R1:W-:Y:S01]  /*a7c0*/  LDGSTS.E [R4+0x1c008], desc[UR8][R22.64], !P6 ;  /* 0x1c00800016047fae */ /* 0x0003e2000f121848 */
[----:B--2---:R-:W-:-:S03]  /*a7d0*/  IMAD.WIDE R152, R243, 0x4, R236 ;  /* 0x00000004f3987825 */ /* 0x004fc600078e02ec */
[----:B------:R2:W-:Y:S01]  /*a7e0*/  STL.64 [R1+0x338], R192 ;  /* 0x000338c001007387 */ /* 0x0005e20000100a00 */
[----:B------:R-:W-:-:S03]  /*a7f0*/  ISETP.GE.U32.AND P6, PT, R5, 0x7fffff94, PT ;  /* 0x7fffff940500780c */ /* 0x000fc60003fc6070 */
[----:B------:R2:W-:Y:S01]  /*a800*/  LDGSTS.E [R4+0x1000c], desc[UR8][R192.64], !P0 ;  /* 0x1000c000c0047fae */ /* 0x0005e2000c121848 */
[----:B-1----:R-:W-:-:S03]  /*a810*/  IMAD.WIDE R22, R243, 0x4, R234 ;  /* 0x00000004f3167825 */ /* 0x002fc600078e02ea */
[----:B------:R1:W-:Y:S04]  /*a820*/  STL.64 [R1+0x330], R190 ;  /* 0x000330be01007387 */ /* 0x0003e80000100a00 */
[----:B------:R1:W-:Y:S01]  /*a830*/  LDGSTS.E [R4+0x1400c], desc[UR8][R190.64], !P0 ;  /* 0x1400c000be047fae */ /* 0x0003e2000c121848 */
[----:B------:R-:W-:Y:S02]  /*a840*/  VIADD R5, R245, 0xffffffd2 ;  /* 0xffffffd2f5057836 */ /* 0x000fe40000000000 */
[----:B------:R-:W-:Y:S01]  /*a850*/  IMAD R243, R242, 0xc, RZ ;  /* 0x0000000cf2f37824 */ /* 0x000fe200078e02ff */
[----:B------:R-:W-:Y:S01]  /*a860*/  STL.64 [R1+0x328], R152 ;  /* 0x0003289801007387 */ /* 0x000fe20000100a00 */
[----:B------:R-:W4:Y:S03]  /*a870*/  LDC R245, c[0x0][0x230] ;  /* 0x00008c00fff57b82 */ /* 0x000f260000000800 */
[----:B------:R-:W-:Y:S04]  /*a880*/  LDGSTS.E [R4+0x1800c], desc[UR8][R152.64], !P0 ;  /* 0x1800c00098047fae */ /* 0x000fe8000c121848 */
[----:B------:R3:W-:Y:S04]  /*a890*/  STL.64 [R1+0x320], R22 ;  /* 0x0003201601007387 */ /* 0x0007e80000100a00 */
[----:B------:R3:W-:Y:S01]  /*a8a0*/  LDGSTS.E [R4+0x1c00c], desc[UR8][R22.64], !P0 ;  /* 0x1c00c00016047fae */ /* 0x0007e2000c121848 */
[----:B------:R-:W-:Y:S01]  /*a8b0*/  ISETP.GE.U32.AND P0, PT, R5, 0x7fffff93, PT ;  /* 0x7fffff930500780c */ /* 0x000fe20003f06070 */
[----:B--2---:R-:W-:-:S04]  /*a8c0*/  IMAD.WIDE R192, R243, 0x4, R240 ;  /* 0x00000004f3c07825 */ /* 0x004fc800078e02f0 */
[----:B-1----:R-:W-:Y:S01]  /*a8d0*/  IMAD.WIDE R190, R243, 0x4, R238 ;  /* 0x00000004f3be7825 */ /* 0x002fe200078e02ee */
[----:B---3--:R-:W-:-:S03]  /*a8e0*/  LOP3.LUT R22, R155, 0x30, RZ, 0x3c, !PT ;  /* 0x000000309b167812 */ /* 0x008fc600078e3cff */
[----:B------:R-:W-:-:S04]  /*a8f0*/  IMAD.WIDE R152, R243, 0x4, R236 ;  /* 0x00000004f3987825 */ /* 0x000fc800078e02ec */
[----:B------:R-:W-:Y:S02]  /*a900*/  VIADD R5, R22, UR5 ;  /* 0x0000000516057c36 */ /* 0x000fe40008000000 */
[----:B------:R-:W-:Y:S01]  /*a910*/  IMAD.WIDE R22, R243, 0x4, R234 ;  /* 0x00000004f3167825 */ /* 0x000fe200078e02ea */
[----:B------:R1:W-:Y:S03]  /*a920*/  STL.64 [R1+0x6f8], R192 ;  /* 0x0006f8c001007387 */ /* 0x0003e60000100a00 */
[----:B------:R-:W-:Y:S01]  /*a930*/  VIADD R243, R246, 0xffffffd1 ;  /* 0xffffffd1f6f37836 */ /* 0x000fe20000000000 */
[----:B------:R1:W-:Y:S01]  /*a940*/  LDGSTS.E [R5], desc[UR8][R192.64], !P2 ;  /* 0x00000000c0057fae */ /* 0x0003e2000d121848 */
[----:B------:R-:W-:Y:S01]  /*a950*/  IMAD R244, R242, 0xd, RZ ;  /* 0x0000000df2f47824 */ /* 0x000fe200078e02ff */
[----:B------:R-:W2:Y:S02]  /*a960*/  LDC R246, c[0x0][0x230] ;  /* 0x00008c00fff67b82 */ /* 0x000ea40000000800 */
[----:B------:R3:W-:Y:S04]  /*a970*/  STL.64 [R1+0x6f0], R190 ;  /* 0x0006f0be01007387 */ /* 0x0007e80000100a00 */
[----:B------:R3:W-:Y:S04]  /*a980*/  LDGSTS.E [R5+0x4000], desc[UR8][R190.64], !P2 ;  /* 0x04000000be057fae */ /* 0x0007e8000d121848 */
[----:B------:R4:W-:Y:S01]  /*a990*/  STL.64 [R1+0x6e8], R152 ;  /* 0x0006e89801007387 */ /* 0x0009e20000100a00 */
[----:B-1----:R-:W-:-:S03]  /*a9a0*/  IMAD.WIDE R192, R244, 0x4, R240 ;  /* 0x00000004f4c07825 */ /* 0x002fc600078e02f0 */
[----:B------:R4:W-:Y:S04]  /*a9b0*/  LDGSTS.E [R5+0x8000], desc[UR8][R152.64], !P2 ;  /* 0x0800000098057fae */ /* 0x0009e8000d121848 */
[----:B------:R1:W-:Y:S01]  /*a9c0*/  STL.64 [R1+0x6e0], R22 ;  /* 0x0006e01601007387 */ /* 0x0003e20000100a00 */
[----:B---3--:R-:W-:-:S03]  /*a9d0*/  IMAD.WIDE R190, R244, 0x4, R238 ;  /* 0x00000004f4be7825 */ /* 0x008fc600078e02ee */
[----:B------:R1:W-:Y:S01]  /*a9e0*/  LDGSTS.E [R5+0xc000], desc[UR8][R22.64], !P2 ;  /* 0x0c00000016057fae */ /* 0x0003e2000d121848 */
[----:B------:R-:W-:Y:S01]  /*a9f0*/  ISETP.GE.U32.AND P2, PT, R243, 0x7fffff92, PT ;  /* 0x7fffff92f300780c */ /* 0x000fe20003f46070 */
[----:B----4-:R-:W-:Y:S02]  /*aa00*/  IMAD.WIDE R152, R244, 0x4, R236 ;  /* 0x00000004f4987825 */ /* 0x010fe400078e02ec */
[----:B------:R3:W-:Y:S02]  /*aa10*/  STL.64 [R1+0x6d8], R192 ;  /* 0x0006d8c001007387 */ /* 0x0007e40000100a00 */
[----:B------:R-:W-:Y:S02]  /*aa20*/  IMAD R243, R242, 0xe, RZ ;  /* 0x0000000ef2f37824 */ /* 0x000fe400078e02ff */
[----:B------:R3:W-:Y:S01]  /*aa30*/  LDGSTS.E [R5+0x4], desc[UR8][R192.64], !P3 ;  /* 0x00004000c0057fae */ /* 0x0007e2000d921848 */
[----:B-1----:R-:W-:-:S03]  /*aa40*/  IMAD.WIDE R22, R244, 0x4, R234 ;  /* 0x00000004f4167825 */ /* 0x002fc600078e02ea */
[----:B------:R1:W-:Y:S01]  /*aa50*/  STL.64 [R1+0x6d0], R190 ;  /* 0x0006d0be01007387 */ /* 0x0003e20000100a00 */
[----:B------:R-:W-:-:S03]  /*aa60*/  VIADD R244, R247, 0xffffffd0 ;  /* 0xffffffd0f7f47836 */ /* 0x000fc60000000000 */
[----:B------:R1:W-:Y:S01]  /*aa70*/  LDGSTS.E [R5+0x4004], desc[UR8][R190.64], !P3 ;  /* 0x04004000be057fae */ /* 0x0003e2000d921848 */
[----:B------:R-:W4:Y:S01]  /*aa80*/  LDC R247, c[0x0][0x230] ;  /* 0x00008c00fff77b82 */ /* 0x000f220000000800 */
[C---:B---3--:R-:W-:Y:S02]  /*aa90*/  IMAD.WIDE R192, R243.reuse, 0x4, R240 ;  /* 0x00000004f3c07825 */ /* 0x048fe400078e02f0 */
[----:B------:R3:W-:Y:S04]  /*aaa0*/  STL.64 [R1+0x6c8], R152 ;  /* 0x0006c89801007387 */ /* 0x0007e80000100a00 */
[----:B------:R3:W-:Y:S01]  /*aab0*/  LDGSTS.E [R5+0x8004], desc[UR8][R152.64], !P3 ;  /* 0x0800400098057fae */ /* 0x0007e2000d921848 */
[----:B-1----:R-:W-:-:S03]  /*aac0*/  IMAD.WIDE R190, R243, 0x4, R238 ;  /* 0x00000004f3be7825 */ /* 0x002fc600078e02ee */
[----:B------:R1:W-:Y:S04]  /*aad0*/  STL.64 [R1+0x6c0], R22 ;  /* 0x0006c01601007387 */ /* 0x0003e80000100a00 */
[----:B------:R1:W-:Y:S01]  /*aae0*/  LDGSTS.E [R5+0xc004], desc[UR8][R22.64], !P3 ;  /* 0x0c00400016057fae */ /* 0x0003e2000d921848 */
[----:B------:R-:W-:Y:S01]  /*aaf0*/  ISETP.GE.U32.AND P3, PT, R244, 0x7fffff91, PT ;  /* 0x7fffff91f400780c */ /* 0x000fe20003f66070 */
[----:B------:R-:W-:Y:S02]  /*ab00*/  IMAD R244, R242, 0xf, RZ ;  /* 0x0000000ff2f47824 */ /* 0x000fe400078e02ff */
[C---:B---3--:R-:W-:Y:S01]  /*ab10*/  IMAD.WIDE R152, R243.reuse, 0x4, R236 ;  /* 0x00000004f3987825 */ /* 0x048fe200078e02ec */
[----:B------:R3:W-:Y:S04]  /*ab20*/  LDGSTS.E [R5+0x8], desc[UR8][R192.64], !P4 ;  /* 0x00008000c0057fae */ /* 0x0007e8000e121848 */
[----:B------:R2:W-:Y:S01]  /*ab30*/  LDGSTS.E [R5+0x4008], desc[UR8][R190.64], !P4 ;  /* 0x04008000be057fae */ /* 0x0005e2000e121848 */
[----:B-1----:R-:W-:-:S03]  /*ab40*/  IMAD.WIDE R22, R243, 0x4, R234 ;  /* 0x00000004f3167825 */ /* 0x002fc600078e02ea */
[----:B------:R3:W-:Y:S01]  /*ab50*/  STL.64 [R1+0x6b8], R192 ;  /* 0x0006b8c001007387 */ /* 0x0007e20000100a00 */
[----:B------:R-:W-:-:S03]  /*ab60*/  VIADD R243, R245, 0xffffffef ;  /* 0xffffffeff5f37836 */ /* 0x000fc60000000000 */
[----:B------:R1:W-:Y:S01]  /*ab70*/  LDGSTS.E [R5+0x8008], desc[UR8][R152.64], !P4 ;  /* 0x0800800098057fae */ /* 0x0003e2000e121848 */
[----:B------:R-:W4:Y:S03]  /*ab80*/  LDC R245, c[0x0][0x230] ;  /* 0x00008c00fff57b82 */ /* 0x000f260000000800 */
[----:B------:R2:W-:Y:S04]  /*ab90*/  STL.64 [R1+0x6b0], R190 ;  /* 0x0006b0be01007387 */ /* 0x0005e80000100a00 */
[----:B------:R1:W-:Y:S01]  /*aba0*/  LDGSTS.E [R5+0xc008], desc[UR8][R22.64], !P4 ;  /* 0x0c00800016057fae */ /* 0x0003e2000e121848 */
[----:B---3--:R-:W-:Y:S01]  /*abb0*/  IMAD.WIDE R192, R244, 0x4, R240 ;  /* 0x00000004f4c07825 */ /* 0x008fe200078e02f0 */
        /* <DEDUP_REMOVED lines=9> */
[----:B------:R1:W-:Y:S01]  /*ac50*/  STL.64 [R1+0x690], R190 ;  /* 0x000690be01007387 */ /* 0x0003e20000100a00 */
[----:B------:R-:W-:-:S03]  /*ac60*/  VIADD R244, R246, 0xffffffee ;  /* 0xffffffeef6f47836 */ /* 0x000fc60000000000 */
[----:B------:R1:W-:Y:S01]  /*ac70*/  LDGSTS.E [R5+0x400c], desc[UR8][R190.64], !P5 ;  /* 0x0400c000be057fae */ /* 0x0003e2000e921848 */
[----:B------:R-:W2:Y:S01]  /*ac80*/  LDC R246, c[0x0][0x230] ;  /* 0x00008c00fff67b82 */ /* 0x000ea20000000800 */
[C---:B---3--:R-:W-:Y:S02]  /*ac90*/  IMAD.WIDE R192, R243.reuse, 0x4, R240 ;  /* 0x00000004f3c07825 */ /* 0x048fe400078e02f0 */
[----:B------:R3:W-:Y:S04]  /*aca0*/  STL.64 [R1+0x688], R152 ;  /* 0x0006889801007387 */ /* 0x0007e80000100a00 */
[----:B------:R3:W-:Y:S01]  /*acb0*/  LDGSTS.E [R5+0x800c], desc[UR8][R152.64], !P5 ;  /* 0x0800c00098057fae */ /* 0x0007e2000e921848 */
[----:B-1----:R-:W-:-:S03]  /*acc0*/  IMAD.WIDE R190, R243, 0x4, R238 ;  /* 0x00000004f3be7825 */ /* 0x002fc600078e02ee */
[----:B------:R1:W-:Y:S04]  /*acd0*/  STL.64 [R1+0x680], R22 ;  /* 0x0006801601007387 */ /* 0x0003e80000100a00 */
[----:B------:R1:W-:Y:S01]  /*ace0*/  LDGSTS.E [R5+0xc00c], desc[UR8][R22.64], !P5 ;  /* 0x0c00c00016057fae */ /* 0x0003e2000e921848 */
[----:B------:R-:W-:Y:S01]  /*acf0*/  ISETP.GE.U32.AND P5, PT, R244, 0x7fffffaf, PT ;  /* 0x7fffffaff400780c */ /* 0x000fe20003fa6070 */
[----:B---3--:R-:W-:Y:S02]  /*ad00*/  IMAD.WIDE R152, R243, 0x4, R236 ;  /* 0x00000004f3987825 */ /* 0x008fe400078e02ec */
[----:B------:R3:W-:Y:S02]  /*ad10*/  LDGSTS.E [R5+0x10000], desc[UR8][R192.64], !P6 ;  /* 0x10000000c0057fae */ /* 0x0007e4000f121848 */
[----:B------:R-:W-:-:S02]  /*ad20*/  IMAD R244, R242, 0x2d, RZ ;  /* 0x0000002df2f47824 */ /* 0x000fc400078e02ff */
[----:B------:R3:W-:Y:S01]  /*ad30*/  LDGSTS.E [R5+0x14000], desc[UR8][R190.64], !P6 ;  /* 0x14000000be057fae */ /* 0x0007e2000f121848 */
[----:B-1----:R-:W-:-:S03]  /*ad40*/  IMAD.WIDE R22, R243, 0x4, R234 ;  /* 0x00000004f3167825 */ /* 0x002fc600078e02ea */
[----:B------:R3:W-:Y:S01]  /*ad50*/  STL.64 [R1+0x318], R192 ;  /* 0x000318c001007387 */ /* 0x0007e20000100a00 */
[----:B----4-:R-:W-:-:S03]  /*ad60*/  VIADD R243, R247, 0xffffffed ;  /* 0xffffffedf7f37836 */ /* 0x010fc60000000000 */
        /* <DEDUP_REMOVED lines=16> */
[----:B---3--:R-:W-:-:S03]  /*ae70*/  IMAD.WIDE R192, R243, 0x4, R240 ;  /* 0x00000004f3c07825 */ /* 0x008fc600078e02f0 */
        /* <DEDUP_REMOVED lines=10> */
[----:B------:R-:W-:-:S03]  /*af20*/  VIADD R243, R248, 0xffffffcf ;  /* 0xffffffcff8f37836 */ /* 0x000fc60000000000 */
[----:B------:R4:W-:Y:S01]  /*af30*/  LDGSTS.E [R5+0x1c008], desc[UR8][R22.64], !P2 ;  /* 0x1c00800016057fae */ /* 0x0009e2000d121848 */
[----:B------:R-:W4:Y:S01]  /*af40*/  LDC R248, c[0x0][0x230] ;  /* 0x00008c00fff87b82 */ /* 0x000f220000000800 */
[----:B------:R-:W-:Y:S01]  /*af50*/  ISETP.GE.U32.AND P2, PT, R243, 0x7fffff90, PT ;  /* 0x7fffff90f300780c */ /* 0x000fe20003f46070 */
[----:B------:R-:W-:Y:S02]  /*af60*/  IMAD R243, R242, 0x2f, RZ ;  /* 0x0000002ff2f37824 */ /* 0x000fe400078e02ff */
[----:B------:R-:W-:Y:S01]  /*af70*/  VIADD R244, R245, 0xffffffec ;  /* 0xffffffecf5f47836 */ /* 0x000fe20000000000 */
[----:B------:R2:W-:Y:S01]  /*af80*/  STL.64 [R1+0x2d8], R192 ;  /* 0x0002d8c001007387 */ /* 0x0005e20000100a00 */
[----:B------:R-:W-:-:S03]  /*af90*/  IMAD.WIDE R194, R243, 0x4, R240 ;  /* 0x00000004f3c27825 */ /* 0x000fc600078e02f0 */
[----:B------:R3:W-:Y:S01]  /*afa0*/  STL.64 [R1+0x2d0], R190 ;  /* 0x0002d0be01007387 */ /* 0x0007e20000100a00 */
[----:B------:R-:W-:Y:S01]  /*afb0*/  ISETP.GE.U32.AND P0, PT, R244, 0x7fffffad, PT ;  /* 0x7fffffadf400780c */ /* 0x000fe20003f06070 */
[----:B------:R-:W-:Y:S02]  /*afc0*/  VIADD R244, R246, 0xffffffce ;  /* 0xffffffcef6f47836 */ /* 0x000fe40000000000 */
[----:B------:R1:W-:Y:S01]  /*afd0*/  STL.64 [R1+0x2c8], R152 ;  /* 0x0002c89801007387 */ /* 0x0003e20000100a00 */
[----:B------:R-:W-:Y:S01]  /*afe0*/  IMAD.SHL.U32 R245, R242, 0x10, RZ ;  /* 0x00000010f2f57824 */ /* 0x000fe200078e00ff */
[----:B------:R-:W4:Y:S01]  /*aff0*/  LDC R246, c[0x0][0x230] ;  /* 0x00008c00fff67b82 */ /* 0x000f220000000800 */
[C---:B--2---:R-:W-:Y:S01]  /*b000*/  IMAD.WIDE R192, R243.reuse, 0x4, R238 ;  /* 0x00000004f3c07825 */ /* 0x044fe200078e02ee */
[----:B------:R4:W-:Y:S03]  /*b010*/  STL.64 [R1+0x2c0], R22 ;  /* 0x0002c01601007387 */ /* 0x0009e60000100a00 */
[C---:B---3--:R-:W-:Y:S01]  /*b020*/  IMAD.WIDE R190, R243.reuse, 0x4, R236 ;  /* 0x00000004f3be7825 */ /* 0x048fe200078e02ec */
[----:B------:R-:W-:Y:S03]  /*b030*/  LDGSTS.E [R5+0x1000c], desc[UR8][R194.64], !P3 ;  /* 0x1000c000c2057fae */ /* 0x000fe6000d921848 */
[----:B-1----:R-:W-:Y:S01]  /*b040*/  IMAD.WIDE R152, R243, 0x4, R234 ;  /* 0x00000004f3987825 */ /* 0x002fe200078e02ea */
[----:B------:R1:W-:Y:S01]  /*b050*/  LDGSTS.E [R5+0x1400c], desc[UR8][R192.64], !P3 ;  /* 0x1400c000c0057fae */ /* 0x0003e2000d921848 */
[----:B----4-:R-:W-:-:S03]  /*b060*/  LOP3.LUT R22, R155, 0x40, RZ, 0x3c, !PT ;  /* 0x000000409b167812 */ /* 0x010fc600078e3cff */
[----:B------:R2:W-:Y:S04]  /*b070*/  LDGSTS.E [R5+0x1800c], desc[UR8][R190.64], !P3 ;  /* 0x1800c000be057fae */ /* 0x0005e8000d921848 */
[----:B------:R-:W-:Y:S04]  /*b080*/  STL.64 [R1+0x2b8], R194 ;  /* 0x0002b8c201007387 */ /* 0x000fe80000100a00 */
[----:B------:R3:W-:Y:S01]  /*b090*/  LDGSTS.E [R5+0x1c00c], desc[UR8][R152.64], !P3 ;  /* 0x1c00c00098057fae */ /* 0x0007e2000d921848 */
[----:B------:R-:W-:Y:S01]  /*b0a0*/  ISETP.GE.U32.AND P3, PT, R244, 0x7fffff8f, PT ;  /* 0x7fffff8ff400780c */ /* 0x000fe20003f66070 */
[----:B------:R-:W-:-:S02]  /*b0b0*/  VIADD R244, R22, UR5 ;  /* 0x0000000516f47c36 */ /* 0x000fc40008000000 */
[----:B------:R1:W-:Y:S01]  /*b0c0*/  STL.64 [R1+0x2b0], R192 ;  /* 0x0002b0c001007387 */ /* 0x0003e20000100a00 */
[----:B------:R-:W-:-:S03]  /*b0d0*/  IMAD.WIDE R22, R245, 0x4, R234 ;  /* 0x00000004f5167825 */ /* 0x000fc600078e02ea */
[----:B------:R2:W-:Y:S04]  /*b0e0*/  STL.64 [R1+0x2a8], R190 ;  /* 0x0002a8be01007387 */ /* 0x0005e80000100a00 */
[----:B------:R3:W-:Y:S01]  /*b0f0*/  STL.64 [R1+0x2a0], R152 ;  /* 0x0002a09801007387 */ /* 0x0007e20000100a00 */
[----:B-1----:R-:W-:-:S04]  /*b100*/  IMAD.WIDE R192, R245, 0x4, R240 ;  /* 0x00000004f5c07825 */ /* 0x002fc800078e02f0 */
[C---:B--2---:R-:W-:Y:S01]  /*b110*/  IMAD.WIDE R190, R245.reuse, 0x4, R238 ;  /* 0x00000004f5be7825 */ /* 0x044fe200078e02ee */
[----:B------:R1:W-:Y:S03]  /*b120*/  STL.64 [R1+0x678], R192 ;  /* 0x000678c001007387 */ /* 0x0003e60000100a00 */
[----:B---3--:R-:W-:Y:S01]  /*b130*/  IMAD.WIDE R152, R245, 0x4, R236 ;  /* 0x00000004f5987825 */ /* 0x008fe200078e02ec */
[----:B------:R1:W-:Y:S03]  /*b140*/  LDGSTS.E [R244], desc[UR8][R192.64], !P4 ;  /* 0x00000000c0f47fae */ /* 0x0003e6000e121848 */
[----:B------:R-:W-:Y:S01]  /*b150*/  IMAD R243, R242, 0x11, RZ ;  /* 0x00000011f2f37824 */ /* 0x000fe200078e02ff */
[----:B------:R2:W-:Y:S01]  /*b160*/  STL.64 [R1+0x670], R190 ;  /* 0x000670be01007387 */ /* 0x0005e20000100a00 */
[----:B------:R-:W-:-:S02]  /*b170*/  VIADD R245, R247, 0xffffffcd ;  /* 0xffffffcdf7f57836 */ /* 0x000fc40000000000 */
[----:B------:R-:W3:Y:S01]  /*b180*/  LDC R247, c[0x0][0x230] ;  /* 0x00008c00fff77b82 */ /* 0x000ee20000000800 */
[----:B------:R2:W-:Y:S04]  /*b190*/  LDGSTS.E [R244+0x4000], desc[UR8][R190.64], !P4 ;  /* 0x04000000bef47fae */ /* 0x0005e8000e121848 */
[----:B------:R4:W-:Y:S01]  /*b1a0*/  STL.64 [R1+0x668], R152 ;  /* 0x0006689801007387 */ /* 0x0009e20000100a00 */
[----:B-1----:R-:W-:-:S03]  /*b1b0*/  IMAD.WIDE R192, R243, 0x4, R240 ;  /* 0x00000004f3c07825 */ /* 0x002fc600078e02f0 */
[----:B------:R4:W-:Y:S04]  /*b1c0*/  LDGSTS.E [R244+0x8000], desc[UR8][R152.64], !P4 ;  /* 0x0800000098f47fae */ /* 0x0009e8000e121848 */
[----:B------:R1:W-:Y:S01]  /*b1d0*/  STL.64 [R1+0x660], R22 ;  /* 0x0006601601007387 */ /* 0x0003e20000100a00 */
[----:B--2---:R-:W-:-:S03]  /*b1e0*/  IMAD.WIDE R190, R243, 0x4, R238 ;  /* 0x00000004f3be7825 */ /* 0x004fc600078e02ee */
[----:B------:R1:W-:Y:S01]  /*b1f0*/  LDGSTS.E [R244+0xc000], desc[UR8][R22.64], !P4 ;  /* 0x0c00000016f47fae */ /* 0x0003e2000e121848 */
[----:B----4-:R-:W-:Y:S01]  /*b200*/  IMAD.WIDE R152, R243, 0x4, R236 ;  /* 0x00000004f3987825 */ /* 0x010fe200078e02ec */
[----:B------:R-:W-:Y:S02]  /*b210*/  ISETP.GE.U32.AND P4, PT, R245, 0x7fffff8e, PT ;  /* 0x7fffff8ef500780c */ /* 0x000fe40003f86070 */
[----:B------:R2:W-:Y:S01]  /*b220*/  STL.64 [R1+0x658], R192 ;  /* 0x000658c001007387 */ /* 0x0005e20000100a00 */
[----:B-1----:R-:W-:-:S03]  /*b230*/  IMAD.WIDE R22, R243, 0x4, R234 ;  /* 0x00000004f3167825 */ /* 0x002fc600078e02ea */
[----:B------:R2:W-:Y:S01]  /*b240*/  LDGSTS.E [R244+0x4], desc[UR8][R192.64], !P5 ;  /* 0x00004000c0f47fae */ /* 0x0005e2000e921848 */
[----:B------:R-:W-:Y:S02]  /*b250*/  VIADD R243, R248, 0xffffffcc ;  /* 0xffffffccf8f37836 */ /* 0x000fe40000000000 */
[----:B------:R-:W-:Y:S01]  /*b260*/  IMAD R245, R242, 0x12, RZ ;  /* 0x00000012f2f57824 */ /* 0x000fe200078e02ff */
[----:B------:R-:W1:Y:S01]  /*b270*/  LDC R248, c[0x0][0x230] ;  /* 0x00008c00fff87b82 */ /* 0x000e620000000800 */
[----:B------:R4:W-:Y:S04]  /*b280*/  STL.64 [R1+0x650], R190 ;  /* 0x000650be01007387 */ /* 0x0009e80000100a00 */
[----:B------:R4:W-:Y:S01]  /*b290*/  LDGSTS.E [R244+0x4004], desc[UR8][R190.64], !P5 ;  /* 0x04004000bef47fae */ /* 0x0009e2000e921848 */
[----:B--2---:R-:W-:-:S03]  /*b2a0*/  IMAD.WIDE R192, R245, 0x4, R240 ;  /* 0x00000004f5c07825 */ /* 0x004fc600078e02f0 */
[----:B------:R2:W-:Y:S04]  /*b2b0*/  STL.64 [R1+0x648], R152 ;  /* 0x0006489801007387 */ /* 0x0005e80000100a00 */
[----:B------:R2:W-:Y:S04]  /*b2c0*/  LDGSTS.E [R244+0x8004], desc[UR8][R152.64], !P5 ;  /* 0x0800400098f47fae */ /* 0x0005e8000e921848 */
[----:B------:R3:W-:Y:S01]  /*b2d0*/  STL.64 [R1+0x640], R22 ;  /* 0x0006401601007387 */ /* 0x0007e20000100a00 */
[----:B----4-:R-:W-:-:S03]  /*b2e0*/  IMAD.WIDE R190, R245, 0x4, R238 ;  /* 0x00000004f5be7825 */ /* 0x010fc600078e02ee */
[----:B------:R3:W-:Y:S01]  /*b2f0*/  LDGSTS.E [R244+0xc004], desc[UR8][R22.64], !P5 ;  /* 0x0c00400016f47fae */ /* 0x0007e2000e921848 */
[----:B------:R-:W-:Y:S01]  /*b300*/  ISETP.GE.U32.AND P5, PT, R243, 0x7fffff8d, PT ;  /* 0x7fffff8df300780c */ /* 0x000fe20003fa6070 */
[----:B------:R-:W-:Y:S02]  /*b310*/  IMAD R243, R242, 0x13, RZ ;  /* 0x00000013f2f37824 */ /* 0x000fe400078e02ff */
[C---:B--2---:R-:W-:Y:S01]  /*b320*/  IMAD.WIDE R152, R245.reuse, 0x4, R236 ;  /* 0x00000004f5987825 */ /* 0x044fe200078e02ec */
[----:B------:R2:W-:Y:S04]  /*b330*/  STL.64 [R1+0x638], R192 ;  /* 0x000638c001007387 */ /* 0x0005e80000100a00 */
[----:B------:R2:W-:Y:S01]  /*b340*/  LDGSTS.E [R244+0x8], desc[UR8][R192.64], !P6 ;  /* 0x00008000c0f47fae */ /* 0x0005e2000f121848 */
[----:B---3--:R-:W-:-:S03]  /*b350*/  IMAD.WIDE R22, R245, 0x4, R234 ;  /* 0x00000004f5167825 */ /* 0x008fc600078e02ea */
[----:B------:R3:W-:Y:S01]  /*b360*/  STL.64 [R1+0x630], R190 ;  /* 0x000630be01007387 */ /* 0x0007e20000100a00 */
[----:B------:R-:W-:-:S03]  /*b370*/  VIADD R245, R246, 0xffffffeb ;  /* 0xffffffebf6f57836 */ /* 0x000fc60000000000 */
[----:B------:R3:W-:Y:S01]  /*b380*/  LDGSTS.E [R244+0x4008], desc[UR8][R190.64], !P6 ;  /* 0x04008000bef47fae */ /* 0x0007e2000f121848 */
[----:B------:R-:W4:Y:S01]  /*b390*/  LDC R246, c[0x0][0x230] ;  /* 0x00008c00fff67b82 */ /* 0x000f220000000800 */
[C---:B--2---:R-:W-:Y:S02]  /*b3a0*/  IMAD.WIDE R192, R243.reuse, 0x4, R240 ;  /* 0x00000004f3c07825 */ /* 0x044fe400078e02f0 */
[----:B------:R2:W-:Y:S04]  /*b3b0*/  STL.64 [R1+0x628], R152 ;  /* 0x0006289801007387 */ /* 0x0005e80000100a00 */
[----:B------:R2:W-:Y:S01]  /*b3c0*/  LDGSTS.E [R244+0x8008], desc[UR8][R152.64], !P6 ;  /* 0x0800800098f47fae */ /* 0x0005e2000f121848 */
[----:B---3--:R-:W-:-:S03]  /*b3d0*/  IMAD.WIDE R190, R243, 0x4, R238 ;  /* 0x00000004f3be7825 */ /* 0x008fc600078e02ee */
[----:B------:R3:W-:Y:S04]  /*b3e0*/  STL.64 [R1+0x620], R22 ;  /* 0x0006201601007387 */ /* 0x0007e80000100a00 */
[----:B------:R3:W-:Y:S01]  /*b3f0*/  LDGSTS.E [R244+0xc008], desc[UR8][R22.64], !P6 ;  /* 0x0c00800016f47fae */ /* 0x0007e2000f121848 */
[----:B------:R-:W-:Y:S01]  /*b400*/  ISETP.GE.U32.AND P6, PT, R245, 0x7fffffac, PT ;  /* 0x7fffffacf500780c */ /* 0x000fe20003fc6070 */
[----:B--2---:R-:W-:Y:S02]  /*b410*/  IMAD.WIDE R152, R243, 0x4, R236 ;  /* 0x00000004f3987825 */ /* 0x004fe400078e02ec */
[----:B------:R2:W-:Y:S02]  /*b420*/  STL.64 [R1+0x618], R192 ;  /* 0x000618c001007387 */ /* 0x0005e40000100a00 */
[----:B------:R-:W-:-:S02]  /*b430*/  IMAD R245, R242, 0x30, RZ ;  /* 0x00000030f2f57824 */ /* 0x000fc400078e02ff */
[----:B------:R2:W-:Y:S01]  /*b440*/  LDGSTS.E [R244+0xc], desc[UR8][R192.64], !P0 ;  /* 0x0000c000c0f47fae */ /* 0x0005e2000c121848 */
[----:B---3--:R-:W-:-:S03]  /*b450*/  IMAD.WIDE R22, R243, 0x4, R234 ;  /* 0x00000004f3167825 */ /* 0x008fc600078e02ea */
[----:B------:R3:W-:Y:S01]  /*b460*/  STL.64 [R1+0x610], R190 ;  /* 0x000610be01007387 */ /* 0x0007e20000100a00 */
[----:B------:R-:W-:-:S03]  /*b470*/  VIADD R243, R247, 0xffffffea ;  /* 0xffffffeaf7f37836 */ /* 0x000fc60000000000 */
[----:B------:R3:W-:Y:S01]  /*b480*/  LDGSTS.E [R244+0x400c], desc[UR8][R190.64], !P0 ;  /* 0x0400c000bef47fae */ /* 0x0007e2000c121848 */
[----:B------:R-:W4:Y:S03]  /*b490*/  LDC R247, c[0x0][0x230] ;  /* 0x00008c00fff77b82 */ /* 0x000f260000000800 */
[----:B------:R1:W-:Y:S01]  /*b4a0*/  STL.64 [R1+0x608], R152 ;  /* 0x0006089801007387 */ /* 0x0003e20000100a00 */
[----:B--2---:R-:W-:-:S03]  /*b4b0*/  IMAD.WIDE R192, R245, 0x4, R240 ;  /* 0x00000004f5c07825 */ /* 0x004fc600078e02f0 */
[----:B------:R1:W-:Y:S04]  /*b4c0*/  LDGSTS.E [R244+0x800c], desc[UR8][R152.64], !P0 ;  /* 0x0800c00098f47fae */ /* 0x0003e8000c121848 */
[----:B------:R2:W-:Y:S01]  /*b4d0*/  STL.64 [R1+0x600], R22 ;  /* 0x0006001601007387 */ /* 0x0005e20000100a00 */
[----:B---3--:R-:W-:-:S03]  /*b4e0*/  IMAD.WIDE R190, R245, 0x4, R238 ;  /* 0x00000004f5be7825 */ /* 0x008fc600078e02ee */
[----:B------:R2:W-:Y:S01]  /*b4f0*/  LDGSTS.E [R244+0xc00c], desc[UR8][R22.64], !P0 ;  /* 0x0c00c00016f47fae */ /* 0x0005e2000c121848 */
[----:B------:R-:W-:Y:S01]  /*b500*/  ISETP.GE.U32.AND P0, PT, R243, 0x7fffffab, PT ;  /* 0x7fffffabf300780c */ /* 0x000fe20003f06070 */
[C---:B-1----:R-:W-:Y:S02]  /*b510*/  IMAD.WIDE R152, R245.reuse, 0x4, R236 ;  /* 0x00000004f5987825 */ /* 0x042fe400078e02ec */
        /* <DEDUP_REMOVED lines=21> */
[----:B----4-:R-:W-:-:S03]  /*b670*/  VIADD R243, R246, 0xffffffe8 ;  /* 0xffffffe8f6f37836 */ /* 0x010fc60000000000 */
[----:B------:R2:W-:Y:S04]  /*b680*/  LDGSTS.E [R244+0x18004], desc[UR8][R152.64], !P3 ;  /* 0x1800400098f47fae */ /* 0x0005e8000d921848 */
        /* <DEDUP_REMOVED lines=11> */
[----:B---3--:R-:W-:-:S03]  /*b740*/  IMAD.WIDE R22, R245, 0x4, R234 ;  /* 0x00000004f5167825 */ /* 0x008fc600078e02ea */
        /* <DEDUP_REMOVED lines=10> */
[----:B-1----:R-:W-:-:S03]  /*b7f0*/  IMAD.WIDE R152, R243, 0x4, R236 ;  /* 0x00000004f3987825 */ /* 0x002fc600078e02ec */
[----:B------:R1:W-:Y:S04]  /*b800*/  STL.64 [R1+0x238], R192 ;  /* 0x000238c001007387 */ /* 0x0003e80000100a00 */
[----:B------:R1:W-:Y:S01]  /*b810*/  LDGSTS.E [R244+0x1000c], desc[UR8][R192.64], !P5 ;  /* 0x1000c000c0f47fae */ /* 0x0003e2000e921848 */
[----:B--2---:R-:W-:-:S03]  /*b820*/  IMAD.WIDE R22, R243, 0x4, R234 ;  /* 0x00000004f3167825 */ /* 0x004fc600078e02ea */
[----:B------:R-:W-:Y:S01]  /*b830*/  STL.64 [R1+0x230], R190 ;  /* 0x000230be01007387 */ /* 0x000fe20000100a00 */
[----:B------:R-:W-:-:S03]  /*b840*/  VIADD R243, R248, 0xffffffca ;  /* 0xffffffcaf8f37836 */ /* 0x000fc60000000000 */
[----:B------:R-:W-:Y:S01]  /*b850*/  LDGSTS.E [R244+0x1400c], desc[UR8][R190.64], !P5 ;  /* 0x1400c000bef47fae */ /* 0x000fe2000e921848 */
[----:B------:R-:W2:Y:S03]  /*b860*/  LDC R248, c[0x0][0x230] ;  /* 0x00008c00fff87b82 */ /* 0x000ea60000000800 */
[----:B------:R-:W-:Y:S04]  /*b870*/  STL.64 [R1+0x228], R152 ;  /* 0x0002289801007387 */ /* 0x000fe80000100a00 */
[----:B------:R-:W-:Y:S04]  /*b880*/  LDGSTS.E [R244+0x1800c], desc[UR8][R152.64], !P5 ;  /* 0x1800c00098f47fae */ /* 0x000fe8000e921848 */
[----:B------:R4:W-:Y:S04]  /*b890*/  STL.64 [R1+0x220], R22 ;  /* 0x0002201601007387 */ /* 0x0009e80000100a00 */
[----:B------:R4:W-:Y:S01]  /*b8a0*/  LDGSTS.E [R244+0x1c00c], desc[UR8][R22.64], !P5 ;  /* 0x1c00c00016f47fae */ /* 0x0009e2000e921848 */
[----:B------:R-:W-:Y:S01]  /*b8b0*/  ISETP.GE.U32.AND P5, PT, R243, 0x7fffff8b, PT ;  /* 0x7fffff8bf300780c */ /* 0x000fe20003fa6070 */
[----:B------:R-:W-:Y:S01]  /*b8c0*/  IMAD R243, R242, 0x14, RZ ;  /* 0x00000014f2f37824 */ /* 0x000fe200078e02ff */
[----:B------:R-:W-:-:S03]  /*b8d0*/  ISETP.GE.U32.AND P4, PT, R245, 0x7fffff8c, PT ;  /* 0x7fffff8cf500780c */ /* 0x000fc60003f86070 */
[----:B-1----:R-:W-:Y:S01]  /*b8e0*/  IMAD.WIDE R192, R243, 0x4, R240 ;  /* 0x00000004f3c07825 */ /* 0x002fe200078e02f0 */
[----:B----4-:R-:W-:-:S03]  /*b8f0*/  LOP3.LUT R22, R155, 0x50, RZ, 0x3c, !PT ;  /* 0x000000509b167812 */ /* 0x010fc600078e3cff */
[----:B------:R-:W-:-:S04]  /*b900*/  IMAD.WIDE R190, R243, 0x4, R238 ;  /* 0x00000004f3be7825 */ /* 0x000fc800078e02ee */
[----:B------:R-:W-:Y:S02]  /*b910*/  VIADD R245, R22, UR5 ;  /* 0x0000000516f57c36 */ /* 0x000fe40008000000 */
[C---:B------:R-:W-:Y:S01]  /*b920*/  IMAD.WIDE R152, R243.reuse, 0x4, R236 ;  /* 0x00000004f3987825 */ /* 0x040fe200078e02ec */
[----:B------:R1:W-:Y:S03]  /*b930*/  STL.64 [R1+0x5f8], R192 ;  /* 0x0005f8c001007387 */ /* 0x0003e60000100a00 */
[----:B------:R-:W-:Y:S01]  /*b940*/  IMAD.WIDE R22, R243, 0x4, R234 ;  /* 0x00000004f3167825 */ /* 0x000fe200078e02ea */
[----:B------:R1:W-:Y:S03]  /*b950*/  LDGSTS.E [R245], desc[UR8][R192.64], !P6 ;  /* 0x00000000c0f57fae */ /* 0x0003e6000f121848 */
[----:B------:R-:W-:Y:S01]  /*b960*/  VIADD R243, R249, 0xffffffc9 ;  /* 0xffffffc9f9f37836 */ /* 0x000fe20000000000 */
[----:B------:R4:W-:Y:S01]  /*b970*/  STL.64 [R1+0x5f0], R190 ;  /* 0x0005f0be01007387 */ /* 0x0009e20000100a00 */
[----:B------:R-:W-:Y:S01]  /*b980*/  IMAD R246, R242, 0x15, RZ ;  /* 0x00000015f2f67824 */ /* 0x000fe200078e02ff */
[----:B------:R-:W2:Y:S02]  /*b990*/  LDC R249, c[0x0][0x230] ;  /* 0x00008c00fff97b82 */ /* 0x000ea40000000800 */
[----:B------:R4:W-:Y:S04]  /*b9a0*/  LDGSTS.E [R245+0x4000], desc[UR8][R190.64], !P6 ;  /* 0x04000000bef57fae */ /* 0x0009e8000f121848 */
[----:B------:R3:W-:Y:S01]  /*b9b0*/  STL.64 [R1+0x5e8], R152 ;  /* 0x0005e89801007387 */ /* 0x0007e20000100a00 */
[----:B-1----:R-:W-:-:S03]  /*b9c0*/  IMAD.WIDE R192, R246, 0x4, R240 ;  /* 0x00000004f6c07825 */ /* 0x002fc600078e02f0 */
[----:B------:R3:W-:Y:S04]  /*b9d0*/  LDGSTS.E [R245+0x8000], desc[UR8][R152.64], !P6 ;  /* 0x0800000098f57fae */ /* 0x0007e8000f121848 */
[----:B------:R1:W-:Y:S01]  /*b9e0*/  STL.64 [R1+0x5e0], R22 ;  /* 0x0005e01601007387 */ /* 0x0003e20000100a00 */
[----:B----4-:R-:W-:-:S03]  /*b9f0*/  IMAD.WIDE R190, R246, 0x4, R238 ;  /* 0x00000004f6be7825 */ /* 0x010fc600078e02ee */
[----:B------:R1:W-:Y:S01]  /*ba00*/  LDGSTS.E [R245+0xc000], desc[UR8][R22.64], !P6 ;  /* 0x0c00000016f57fae */ /* 0x0003e2000f121848 */
[C---:B---3--:R-:W-:Y:S01]  /*ba10*/  IMAD.WIDE R152, R246.reuse, 0x4, R236 ;  /* 0x00000004f6987825 */ /* 0x048fe200078e02ec */
        /* <DEDUP_REMOVED lines=9> */
[----:B---3--:R-:W-:-:S03]  /*bab0*/  IMAD.WIDE R192, R243, 0x4, R240 ;  /* 0x00000004f3c07825 */ /* 0x008fc600078e02f0 */
[----:B------:R3:W-:Y:S04]  /*bac0*/  STL.64 [R1+0x5c8], R152 ;  /* 0x0005c89801007387 */ /* 0x0007e80000100a00 */
[----:B------:R3:W-:Y:S04]  /*bad0*/  LDGSTS.E [R245+0x8004], desc[UR8][R152.64], !P0 ;  /* 0x0800400098f57fae */ /* 0x0007e8000c121848 */
[----:B------:R2:W-:Y:S01]  /*bae0*/  STL.64 [R1+0x5c0], R22 ;  /* 0x0005c01601007387 */ /* 0x0005e20000100a00 */
[----:B----4-:R-:W-:-:S03]  /*baf0*/  IMAD.WIDE R190, R243, 0x4, R238 ;  /* 0x00000004f3be7825 */ /* 0x010fc600078e02ee */
[----:B------:R2:W-:Y:S01]  /*bb00*/  LDGSTS.E [R245+0xc004], desc[UR8][R22.64], !P0 ;  /* 0x0c00400016f57fae */ /* 0x0005e2000c121848 */
[----:B------:R-:W-:Y:S01]  /*bb10*/  ISETP.GE.U32.AND P0, PT, R246, 0x7fffff89, PT ;  /* 0x7fffff89f600780c */ /* 0x000fe20003f06070 */
[----:B------:R-:W-:Y:S02]  /*bb20*/  IMAD R246, R242, 0x17, RZ ;  /* 0x00000017f2f67824 */ /* 0x000fe400078e02ff */
[C---:B---3--:R-:W-:Y:S01]  /*bb30*/  IMAD.WIDE R152, R243.reuse, 0x4, R236 ;  /* 0x00000004f3987825 */ /* 0x048fe200078e02ec */
[----:B------:R3:W-:Y:S04]  /*bb40*/  STL.64 [R1+0x5b8], R192 ;  /* 0x0005b8c001007387 */ /* 0x0007e80000100a00 */
[----:B------:R3:W-:Y:S01]  /*bb50*/  LDGSTS.E [R245+0x8], desc[UR8][R192.64], !P2 ;  /* 0x00008000c0f57fae */ /* 0x0007e2000d121848 */
[----:B--2---:R-:W-:-:S03]  /*bb60*/  IMAD.WIDE R22, R243, 0x4, R234 ;  /* 0x00000004f3167825 */ /* 0x004fc600078e02ea */
[----:B------:R2:W-:Y:S01]  /*bb70*/  STL.64 [R1+0x5b0], R190 ;  /* 0x0005b0be01007387 */ /* 0x0005e20000100a00 */
[----:B------:R-:W-:-:S03]  /*bb80*/  VIADD R243, R248, 0xffffffe7 ;  /* 0xffffffe7f8f37836 */ /* 0x000fc60000000000 */
[----:B------:R2:W-:Y:S01]  /*bb90*/  LDGSTS.E [R245+0x4008], desc[UR8][R190.64], !P2 ;  /* 0x04008000bef57fae */ /* 0x0005e2000d121848 */
[----:B------:R-:W4:Y:S01]  /*bba0*/  LDC R248, c[0x0][0x230] ;  /* 0x00008c00fff87b82 */ /* 0x000f220000000800 */
[C---:B---3--:R-:W-:Y:S02]  /*bbb0*/  IMAD.WIDE R192, R246.reuse, 0x4, R240 ;  /* 0x00000004f6c07825 */ /* 0x048fe400078e02f0 */
[----:B------:R3:W-:Y:S04]  /*bbc0*/  STL.64 [R1+0x5a8], R152 ;  /* 0x0005a89801007387 */ /* 0x0007e80000100a00 */
[----:B------:R3:W-:Y:S01]  /*bbd0*/  LDGSTS.E [R245+0x8008], desc[UR8][R152.64], !P2 ;  /* 0x0800800098f57fae */ /* 0x0007e2000d121848 */
[----:B--2---:R-:W-:-:S03]  /*bbe0*/  IMAD.WIDE R190, R246, 0x4, R238 ;  /* 0x00000004f6be7825 */ /* 0x004fc600078e02ee */
[----:B------:R2:W-:Y:S04]  /*bbf0*/  STL.64 [R1+0x5a0], R22 ;  /* 0x0005a01601007387 */ /* 0x0005e80000100a00 */
[----:B------:R2:W-:Y:S01]  /*bc00*/  LDGSTS.E [R245+0xc008], desc[UR8][R22.64], !P2 ;  /* 0x0c00800016f57fae */ /* 0x0005e2000d121848 */
[----:B------:R-:W-:Y:S01]  /*bc10*/  ISETP.GE.U32.AND P2, PT, R243, 0x7fffffa8, PT ;  /* 0x7fffffa8f300780c */ /* 0x000fe20003f46070 */
[----:B---3--:R-:W-:Y:S02]  /*bc20*/  IMAD.WIDE R152, R246, 0x4, R236 ;  /* 0x00000004f6987825 */ /* 0x008fe400078e02ec */
[----:B------:R3:W-:Y:S02]  /*bc30*/  STL.64 [R1+0x598], R192 ;  /* 0x000598c001007387 */ /* 0x0007e40000100a00 */
[----:B------:R-:W-:-:S02]  /*bc40*/  IMAD R243, R242, 0x34, RZ ;  /* 0x00000034f2f37824 */ /* 0x000fc400078e02ff */
[----:B------:R3:W-:Y:S01]  /*bc50*/  LDGSTS.E [R245+0xc], desc[UR8][R192.64], !P3 ;  /* 0x0000c000c0f57fae */ /* 0x0007e2000d921848 */
[----:B--2---:R-:W-:-:S03]  /*bc60*/  IMAD.WIDE R22, R246, 0x4, R234 ;  /* 0x00000004f6167825 */ /* 0x004fc600078e02ea */
[----:B------:R2:W-:Y:S01]  /*bc70*/  STL.64 [R1+0x590], R190 ;  /* 0x000590be01007387 */ /* 0x0005e20000100a00 */
[----:B------:R-:W-:-:S03]  /*bc80*/  VIADD R246, R249, 0xffffffe6 ;  /* 0xffffffe6f9f67836 */ /* 0x000fc60000000000 */
[----:B------:R2:W-:Y:S01]  /*bc90*/  LDGSTS.E [R245+0x400c], desc[UR8][R190.64], !P3 ;  /* 0x0400c000bef57fae */ /* 0x0005e2000d921848 */
[----:B------:R-:W4:Y:S03]  /*bca0*/  LDC R249, c[0x0][0x230] ;  /* 0x00008c00fff97b82 */ /* 0x000f260000000800 */
[----:B------:R1:W-:Y:S01]  /*bcb0*/  STL.64 [R1+0x588], R152 ;  /* 0x0005889801007387 */ /* 0x0003e20000100a00 */
[----:B---3--:R-:W-:-:S03]  /*bcc0*/  IMAD.WIDE R192, R243, 0x4, R240 ;  /* 0x00000004f3c07825 */ /* 0x008fc600078e02f0 */
[----:B------:R1:W-:Y:S04]  /*bcd0*/  LDGSTS.E [R245+0x800c], desc[UR8][R152.64], !P3 ;  /* 0x0800c00098f57fae */ /* 0x0003e8000d921848 */
[----:B------:R3:W-:Y:S01]  /*bce0*/  STL.64 [R1+0x580], R22 ;  /* 0x0005801601007387 */ /* 0x0007e20000100a00 */
[----:B--2---:R-:W-:-:S03]  /*bcf0*/  IMAD.WIDE R190, R243, 0x4, R238 ;  /* 0x00000004f3be7825 */ /* 0x004fc600078e02ee */
[----:B------:R3:W-:Y:S01]  /*bd00*/  LDGSTS.E [R245+0xc00c], desc[UR8][R22.64], !P3 ;  /* 0x0c00c00016f57fae */ /* 0x0007e2000d921848 */
[----:B------:R-:W-:Y:S01]  /*bd10*/  ISETP.GE.U32.AND P3, PT, R246, 0x7fffffa7, PT ;  /* 0x7fffffa7f600780c */ /* 0x000fe20003f66070 */
[C---:B-1----:R-:W-:Y:S02]  /*bd20*/  IMAD.WIDE R152, R243.reuse, 0x4, R236 ;  /* 0x00000004f3987825 */ /* 0x042fe400078e02ec */
[----:B------:R1:W-:Y:S02]  /*bd30*/  STL.64 [R1+0x218], R192 ;  /* 0x000218c001007387 */ /* 0x0003e40000100a00 */
[----:B------:R-:W-:Y:S02]  /*bd40*/  IMAD R246, R242, 0x35, RZ ;  /* 0x00000035f2f67824 */ /* 0x000fe400078e02ff */
        /* <DEDUP_REMOVED lines=28> */
[C---:B---3--:R-:W-:Y:S01]  /*bf10*/  IMAD.WIDE R190, R243.reuse, 0x4, R238 ;  /* 0x00000004f3be7825 */ /* 0x048fe200078e02ee */
        /* <DEDUP_REMOVED lines=17> */
[----:B------:R3:W-:Y:S02]  /*c030*/  STL.64 [R1+0x1b8], R192 ;  /* 0x0001b8c001007387 */ /* 0x0007e40000100a00 */
[----:B------:R-:W-:-:S02]  /*c040*/  VIADD R243, R247, 0xffffffc6 ;  /* 0xffffffc6f7f37836 */ /* 0x000fc40000000000 */
[----:B------:R3:W-:Y:S01]  /*c050*/  LDGSTS.E [R245+0x1000c], desc[UR8][R192.64], !P0 ;  /* 0x1000c000c0f57fae */ /* 0x0007e2000c121848 */
[----:B-1----:R-:W-:-:S03]  /*c060*/  IMAD.WIDE R22, R246, 0x4, R234 ;  /* 0x00000004f6167825 */ /* 0x002fc600078e02ea */
[----:B------:R-:W-:Y:S04]  /*c070*/  STL.64 [R1+0x1b0], R190 ;  /* 0x0001b0be01007387 */ /* 0x000fe80000100a00 */
[----:B------:R-:W-:Y:S04]  /*c080*/  LDGSTS.E [R245+0x1400c], desc[UR8][R190.64], !P0 ;  /* 0x1400c000bef57fae */ /* 0x000fe8000c121848 */
[----:B------:R-:W-:Y:S04]  /*c090*/  STL.64 [R1+0x1a8], R152 ;  /* 0x0001a89801007387 */ /* 0x000fe80000100a00 */
[----:B------:R-:W-:Y:S04]  /*c0a0*/  LDGSTS.E [R245+0x1800c], desc[UR8][R152.64], !P0 ;  /* 0x1800c00098f57fae */ /* 0x000fe8000c121848 */
[----:B------:R1:W-:Y:S04]  /*c0b0*/  STL.64 [R1+0x1a0], R22 ;  /* 0x0001a01601007387 */ /* 0x0003e80000100a00 */
[----:B------:R1:W-:Y:S01]  /*c0c0*/  LDGSTS.E [R245+0x1c00c], desc[UR8][R22.64], !P0 ;  /* 0x1c00c00016f57fae */ /* 0x0003e2000c121848 */
[----:B------:R-:W-:Y:S01]  /*c0d0*/  ISETP.GE.U32.AND P0, PT, R243, 0x7fffff87, PT ;  /* 0x7fffff87f300780c */ /* 0x000fe20003f06070 */
[----:B------:R-:W-:-:S04]  /*c0e0*/  IMAD R243, R242, 0x18, RZ ;  /* 0x00000018f2f37824 */ /* 0x000fc800078e02ff */
[----:B---3--:R-:W-:Y:S01]  /*c0f0*/  IMAD.WIDE R192, R243, 0x4, R240 ;  /* 0x00000004f3c07825 */ /* 0x008fe200078e02f0 */
[----:B-1----:R-:W-:-:S03]  /*c100*/  LOP3.LUT R22, R155, 0x60, RZ, 0x3c, !PT ;  /* 0x000000609b167812 */ /* 0x002fc600078e3cff */
[----:B------:R-:W-:-:S04]  /*c110*/  IMAD.WIDE R190, R243, 0x4, R238 ;  /* 0x00000004f3be7825 */ /* 0x000fc800078e02ee */
[----:B------:R-:W-:Y:S02]  /*c120*/  VIADD R246, R22, UR5 ;  /* 0x0000000516f67c36 */ /* 0x000fe40008000000 */
[C---:B------:R-:W-:Y:S01]  /*c130*/  IMAD.WIDE R152, R243.reuse, 0x4, R236 ;  /* 0x00000004f3987825 */ /* 0x040fe200078e02ec */
[----:B------:R1:W-:Y:S03]  /*c140*/  STL.64 [R1+0x578], R192 ;  /* 0x000578c001007387 */ /* 0x0003e60000100a00 */
[----:B------:R-:W-:Y:S01]  /*c150*/  IMAD.WIDE R22, R243, 0x4, R234 ;  /* 0x00000004f3167825 */ /* 0x000fe200078e02ea */
[----:B------:R1:W-:Y:S03]  /*c160*/  LDGSTS.E [R246], desc[UR8][R192.64], !P2 ;  /* 0x00000000c0f67fae */ /* 0x0003e6000d121848 */
[----:B----4-:R-:W-:Y:S01]  /*c170*/  VIADD R243, R248, 0xffffffc5 ;  /* 0xffffffc5f8f37836 */ /* 0x010fe20000000000 */
[----:B------:R3:W-:Y:S01]  /*c180*/  STL.64 [R1+0x570], R190 ;  /* 0x000570be01007387 */ /* 0x0007e20000100a00 */
[----:B------:R-:W-:Y:S01]  /*c190*/  IMAD R247, R242, 0x19, RZ ;  /* 0x00000019f2f77824 */ /* 0x000fe200078e02ff */
[----:B------:R-:W4:Y:S02]  /*c1a0*/  LDC R248, c[0x0][0x230] ;  /* 0x00008c00fff87b82 */ /* 0x000f240000000800 */
[----:B------:R3:W-:Y:S04]  /*c1b0*/  LDGSTS.E [R246+0x4000], desc[UR8][R190.64], !P2 ;  /* 0x04000000bef67fae */ /* 0x0007e8000d121848 */
[----:B------:R2:W-:Y:S01]  /*c1c0*/  STL.64 [R1+0x568], R152 ;  /* 0x0005689801007387 */ /* 0x0005e20000100a00 */
[----:B-1----:R-:W-:-:S03]  /*c1d0*/  IMAD.WIDE R192, R247, 0x4, R240 ;  /* 0x00000004f7c07825 */ /* 0x002fc600078e02f0 */
[----:B------:R2:W-:Y:S04]  /*c1e0*/  LDGSTS.E [R246+0x8000], desc[UR8][R152.64], !P2 ;  /* 0x0800000098f67fae */ /* 0x0005e8000d121848 */
[----:B------:R1:W-:Y:S01]  /*c1f0*/  STL.64 [R1+0x560], R22 ;  /* 0x0005601601007387 */ /* 0x0003e20000100a00 */
[----:B---3--:R-:W-:-:S03]  /*c200*/  IMAD.WIDE R190, R247, 0x4, R238 ;  /* 0x00000004f7be7825 */ /* 0x008fc600078e02ee */
[----:B------:R1:W-:Y:S01]  /*c210*/  LDGSTS.E [R246+0xc000], desc[UR8][R22.64], !P2 ;  /* 0x0c00000016f67fae */ /* 0x0003e2000d121848 */
[----:B--2---:R-:W-:Y:S01]  /*c220*/  IMAD.WIDE R152, R247, 0x4, R236 ;  /* 0x00000004f7987825 */ /* 0x004fe200078e02ec */
        /* <DEDUP_REMOVED lines=13> */
[----:B---3--:R-:W-:-:S03]  /*c300*/  IMAD.WIDE R190, R243, 0x4, R238 ;  /* 0x00000004f3be7825 */ /* 0x008fc600078e02ee */
[----:B------:R4:W-:Y:S01]  /*c310*/  LDGSTS.E [R246+0xc004], desc[UR8][R22.64], !P3 ;  /* 0x0c00400016f67fae */ /* 0x0009e2000d921848 */
[----:B------:R-:W-:Y:S01]  /*c320*/  ISETP.GE.U32.AND P3, PT, R247, 0x7fffff85, PT ;  /* 0x7fffff85f700780c */ /* 0x000fe20003f66070 */
[----:B------:R-:W-:Y:S02]  /*c330*/  IMAD R247, R242, 0x1b, RZ ;  /* 0x0000001bf2f77824 */ /* 0x000fe400078e02ff */
[C---:B--2---:R-:W-:Y:S01]  /*c340*/  IMAD.WIDE R152, R243.reuse, 0x4, R236 ;  /* 0x00000004f3987825 */ /* 0x044fe200078e02ec */
[----:B------:R2:W-:Y:S04]  /*c350*/  STL.64 [R1+0x538], R192 ;  /* 0x000538c001007387 */ /* 0x0005e80000100a00 */
[----:B------:R2:W-:Y:S01]  /*c360*/  LDGSTS.E [R246+0x8], desc[UR8][R192.64], !P4 ;  /* 0x00008000c0f67fae */ /* 0x0005e2000e121848 */
[----:B----4-:R-:W-:-:S03]  /*c370*/  IMAD.WIDE R22, R243, 0x4, R234 ;  /* 0x00000004f3167825 */ /* 0x010fc600078e02ea */
        /* <DEDUP_REMOVED lines=67> */
[----:B---3--:R-:W-:-:S03]  /*c7b0*/  IMAD.WIDE R192, R247, 0x4, R240 ;  /* 0x00000004f7c07825 */ /* 0x008fc600078e02f0 */
[----:B------:R2:W-:Y:S04]  /*c7c0*/  STL.64 [R1+0x148], R152 ;  /* 0x0001489801007387 */ /* 0x0005e80000100a00 */
[----:B------:R2:W-:Y:S01]  /*c7d0*/  LDGSTS.E [R246+0x18008], desc[UR8][R152.64], !P2 ;  /* 0x1800800098f67fae */ /* 0x0005e2000d121848 */
[----:B-1----:R-:W-:-:S03]  /*c7e0*/  IMAD.WIDE R190, R247, 0x4, R238 ;  /* 0x00000004f7be7825 */ /* 0x002fc600078e02ee */
[----:B------:R1:W-:Y:S04]  /*c7f0*/  STL.64 [R1+0x140], R22 ;  /* 0x0001401601007387 */ /* 0x0003e80000100a00 */
[----:B------:R1:W-:Y:S01]  /*c800*/  LDGSTS.E [R246+0x1c008], desc[UR8][R22.64], !P2 ;  /* 0x1c00800016f67fae */ /* 0x0003e2000d121848 */
[----:B------:R-:W-:Y:S01]  /*c810*/  ISETP.GE.U32.AND P2, PT, R243, 0x7fffff84, PT ;  /* 0x7fffff84f300780c */ /* 0x000fe20003f46070 */
[----:B--2---:R-:W-:Y:S02]  /*c820*/  IMAD.WIDE R152, R247, 0x4, R236 ;  /* 0x00000004f7987825 */ /* 0x004fe400078e02ec */
[----:B------:R2:W-:Y:S02]  /*c830*/  LDGSTS.E [R246+0x1000c], desc[UR8][R192.64], !P3 ;  /* 0x1000c000c0f67fae */ /* 0x0005e4000d921848 */
[----:B------:R-:W-:-:S02]  /*c840*/  VIADD R243, R249, 0xffffffc2 ;  /* 0xffffffc2f9f37836 */ /* 0x000fc40000000000 */
[----:B------:R3:W-:Y:S01]  /*c850*/  LDGSTS.E [R246+0x1400c], desc[UR8][R190.64], !P3 ;  /* 0x1400c000bef67fae */ /* 0x0007e2000d921848 */
[----:B-1----:R-:W-:-:S03]  /*c860*/  IMAD.WIDE R22, R247, 0x4, R234 ;  /* 0x00000004f7167825 */ /* 0x002fc600078e02ea */
[----:B------:R2:W-:Y:S04]  /*c870*/  STL.64 [R1+0x138], R192 ;  /* 0x000138c001007387 */ /* 0x0005e80000100a00 */
[----:B------:R-:W-:Y:S04]  /*c880*/  LDGSTS.E [R246+0x1800c], desc[UR8][R152.64], !P3 ;  /* 0x1800c00098f67fae */ /* 0x000fe8000d921848 */
[----:B------:R3:W-:Y:S04]  /*c890*/  STL.64 [R1+0x130], R190 ;  /* 0x000130be01007387 */ /* 0x0007e80000100a00 */
[----:B------:R1:W-:Y:S01]  /*c8a0*/  LDGSTS.E [R246+0x1c00c], desc[UR8][R22.64], !P3 ;  /* 0x1c00c00016f67fae */ /* 0x0003e2000d921848 */
[----:B------:R-:W-:Y:S01]  /*c8b0*/  ISETP.GE.U32.AND P3, PT, R243, 0x7fffff83, PT ;  /* 0x7fffff83f300780c */ /* 0x000fe20003f66070 */
[----:B------:R-:W-:-:S02]  /*c8c0*/  IMAD R243, R242, 0x1c, RZ ;  /* 0x0000001cf2f37824 */ /* 0x000fc400078e02ff */
[----:B------:R-:W-:Y:S04]  /*c8d0*/  STL.64 [R1+0x128], R152 ;  /* 0x0001289801007387 */ /* 0x000fe80000100a00 */
[----:B------:R1:W-:Y:S01]  /*c8e0*/  STL.64 [R1+0x120], R22 ;  /* 0x0001201601007387 */ /* 0x0003e20000100a00 */
[----:B--2---:R-:W-:-:S04]  /*c8f0*/  IMAD.WIDE R192, R243, 0x4, R240 ;  /* 0x00000004f3c07825 */ /* 0x004fc800078e02f0 */
[----:B---3--:R-:W-:Y:S01]  /*c900*/  IMAD.WIDE R190, R243, 0x4, R238 ;  /* 0x00000004f3be7825 */ /* 0x008fe200078e02ee */
[----:B-1----:R-:W-:-:S03]  /*c910*/  LOP3.LUT R22, R155, 0x70, RZ, 0x3c, !PT ;  /* 0x000000709b167812 */ /* 0x002fc600078e3cff */
[C---:B------:R-:W-:Y:S01]  /*c920*/  IMAD.WIDE R152, R243.reuse, 0x4, R236 ;  /* 0x00000004f3987825 */ /* 0x040fe200078e02ec */
[----:B------:R1:W-:Y:S03]  /*c930*/  STL.64 [R1+0x4f8], R192 ;  /* 0x0004f8c001007387 */ /* 0x0003e60000100a00 */
[----:B------:R-:W-:Y:S02]  /*c940*/  VIADD R247, R22, UR5 ;  /* 0x0000000516f77c36 */ /* 0x000fe40008000000 */
[----:B------:R-:W-:Y:S01]  /*c950*/  IMAD.WIDE R22, R243, 0x4, R234 ;  /* 0x00000004f3167825 */ /* 0x000fe200078e02ea */
[----:B------:R2:W-:Y:S04]  /*c960*/  STL.64 [R1+0x4f0], R190 ;  /* 0x0004f0be01007387 */ /* 0x0005e80000100a00 */
[----:B------:R3:W-:Y:S04]  /*c970*/  STL.64 [R1+0x4e8], R152 ;  /* 0x0004e89801007387 */ /* 0x0007e80000100a00 */
[----:B------:R4:W-:Y:S04]  /*c980*/  STL.64 [R1+0x4e0], R22 ;  /* 0x0004e01601007387 */ /* 0x0009e80000100a00 */
[----:B------:R-:W4:Y:S01]  /*c990*/  LDL R233, [R1+0x1844] ;  /* 0x0018440001e97983 */ /* 0x000f220000100800 */
[----:B------:R-:W-:-:S02]  /*c9a0*/  IMAD R248, R242, 0x1d, RZ ;  /* 0x0000001df2f87824 */ /* 0x000fc400078e02ff */
[----:B------:R-:W-:Y:S01]  /*c9b0*/  IMAD R249, R242, 0x1e, RZ ;  /* 0x0000001ef2f97824 */ /* 0x000fe200078e02ff */
[----:B------:R1:W-:Y:S01]  /*c9c0*/  LDGSTS.E [R247], desc[UR8][R192.64], !P4 ;  /* 0x00000000c0f77fae */ /* 0x0003e2000e121848 */
[----:B------:R-:W-:-:S03]  /*c9d0*/  IMAD.WIDE R200, R248, 0x4, R240 ;  /* 0x00000004f8c87825 */ /* 0x000fc600078e02f0 */
[----:B------:R2:W-:Y:S01]  /*c9e0*/  LDGSTS.E [R247+0x4000], desc[UR8][R190.64], !P4 ;  /* 0x04000000bef77fae */ /* 0x0005e2000e121848 */
[----:B------:R-:W-:-:S03]  /*c9f0*/  IMAD.WIDE R198, R248, 0x4, R238 ;  /* 0x00000004f8c67825 */ /* 0x000fc600078e02ee */
[----:B------:R3:W-:Y:S01]  /*ca00*/  LDGSTS.E [R247+0x8000], desc[UR8][R152.64], !P4 ;  /* 0x0800000098f77fae */ /* 0x0007e2000e121848 */
[----:B------:R-:W-:Y:S02]  /*ca10*/  VIADD R243, R251, 0xffffffc1 ;  /* 0xffffffc1fbf37836 */ /* 0x000fe40000000000 */
[C---:B------:R-:W-:Y:S01]  /*ca20*/  IMAD.WIDE R196, R248.reuse, 0x4, R236 ;  /* 0x00000004f8c47825 */ /* 0x040fe200078e02ec */
[----:B------:R4:W-:Y:S03]  /*ca30*/  LDGSTS.E [R247+0xc000], desc[UR8][R22.64], !P4 ;  /* 0x0c00000016f77fae */ /* 0x0009e6000e121848 */
[----:B------:R-:W-:Y:S01]  /*ca40*/  IMAD.WIDE R194, R248, 0x4, R234 ;  /* 0x00000004f8c27825 */ /* 0x000fe200078e02ea */
[----:B------:R-:W-:Y:S03]  /*ca50*/  LDGSTS.E [R247+0x4], desc[UR8][R200.64], !P5 ;  /* 0x00004000c8f77fae */ /* 0x000fe6000e921848 */
[----:B-1----:R-:W-:Y:S01]  /*ca60*/  IMAD.WIDE R192, R249, 0x4, R240 ;  /* 0x00000004f9c07825 */ /* 0x002fe200078e02f0 */
[----:B------:R-:W-:Y:S01]  /*ca70*/  LDGSTS.E [R247+0x4004], desc[UR8][R198.64], !P5 ;  /* 0x04004000c6f77fae */ /* 0x000fe2000e921848 */
[----:B------:R-:W-:-:S02]  /*ca80*/  ISETP.GE.U32.AND P4, PT, R243, 0x7fffff82, PT ;  /* 0x7fffff82f300780c */ /* 0x000fc40003f86070 */
[C---:B--2---:R-:W-:Y:S01]  /*ca90*/  IMAD.WIDE R190, R249.reuse, 0x4, R238 ;  /* 0x00000004f9be7825 */ /* 0x044fe200078e02ee */
[----:B------:R-:W-:Y:S03]  /*caa0*/  LDGSTS.E [R247+0x8004], desc[UR8][R196.64], !P5 ;  /* 0x08004000c4f77fae */ /* 0x000fe6000e921848 */
[C---:B---3--:R-:W-:Y:S01]  /*cab0*/  IMAD.WIDE R152, R249.reuse, 0x4, R236 ;  /* 0x00000004f9987825 */ /* 0x048fe200078e02ec */
[----:B------:R-:W-:Y:S03]  /*cac0*/  LDGSTS.E [R247+0xc004], desc[UR8][R194.64], !P5 ;  /* 0x0c004000c2f77fae */ /* 0x000fe6000e921848 */
[----:B----4-:R-:W-:Y:S01]  /*cad0*/  IMAD.WIDE R22, R249, 0x4, R234 ;  /* 0x00000004f9167825 */ /* 0x010fe200078e02ea */
[----:B------:R-:W-:Y:S03]  /*cae0*/  LDGSTS.E [R247+0x8], desc[UR8][R192.64], !P6 ;  /* 0x00008000c0f77fae */ /* 0x000fe6000f121848 */
[----:B------:R-:W-:Y:S01]  /*caf0*/  VIADD R243, R250, 0xffffffc0 ;  /* 0xffffffc0faf37836 */ /* 0x000fe20000000000 */
[----:B------:R-:W-:Y:S04]  /*cb00*/  STL.64 [R1+0x4d8], R200 ;  /* 0x0004d8c801007387 */ /* 0x000fe80000100a00 */
[----:B------:R-:W-:Y:S04]  /*cb10*/  LDGSTS.E [R247+0x4008], desc[UR8][R190.64], !P6 ;  /* 0x04008000bef77fae */ /* 0x000fe8000f121848 */
[----:B------:R-:W-:Y:S04]  /*cb20*/  STL.64 [R1+0x4b8], R192 ;  /* 0x0004b8c001007387 */ /* 0x000fe80000100a00 */
[----:B------:R1:W-:Y:S04]  /*cb30*/  LDGSTS.E [R247+0x8008], desc[UR8][R152.64], !P6 ;  /* 0x0800800098f77fae */ /* 0x0003e8000f121848 */
[----:B------:R-:W-:Y:S04]  /*cb40*/  STL.64 [R1+0x4d0], R198 ;  /* 0x0004d0c601007387 */ /* 0x000fe80000100a00 */
[----:B------:R2:W-:Y:S01]  /*cb50*/  LDGSTS.E [R247+0xc008], desc[UR8][R22.64], !P6 ;  /* 0x0c00800016f77fae */ /* 0x0005e2000f121848 */
[----:B------:R-:W-:-:S03]  /*cb60*/  ISETP.GE.AND P6, PT, R252, R243, PT ;  /* 0x000000f3fc00720c */ /* 0x000fc60003fc6270 */
[----:B------:R-:W-:Y:S04]  /*cb70*/  STL.64 [R1+0x4c8], R196 ;  /* 0x0004c8c401007387 */ /* 0x000fe80000100a00 */
[----:B------:R-:W-:Y:S04]  /*cb80*/  STL.64 [R1+0x4c0], R194 ;  /* 0x0004c0c201007387 */ /* 0x000fe80000100a00 */
[----:B------:R-:W-:Y:S04]  /*cb90*/  STL.64 [R1+0x4b0], R190 ;  /* 0x0004b0be01007387 */ /* 0x000fe80000100a00 */
[----:B------:R1:W-:Y:S01]  /*cba0*/  STL.64 [R1+0x4a8], R152 ;  /* 0x0004a89801007387 */ /* 0x0003e20000100a00 */
[----:B------:R-:W-:-:S03]  /*cbb0*/  IMAD R252, R242, 0x1f, RZ ;  /* 0x0000001ff2fc7824 */ /* 0x000fc600078e02ff */
[----:B------:R2:W-:Y:S01]  /*cbc0*/  STL.64 [R1+0x4a0], R22 ;  /* 0x0004a01601007387 */ /* 0x0005e20000100a00 */
[C---:B------:R-:W-:Y:S01]  /*cbd0*/  IMAD R220, R242.reuse, 0x3e, RZ ;  /* 0x0000003ef2dc7824 */ /* 0x040fe200078e02ff */
[----:B-1----:R-:W-:Y:S01]  /*cbe0*/  SEL R152, RZ, 0x4, P6 ;  /* 0x00000004ff987807 */ /* 0x002fe20003000000 */
[----:B--2---:R-:W-:-:S04]  /*cbf0*/  IMAD R23, R242, 0x3c, RZ ;  /* 0x0000003cf2177824 */ /* 0x004fc800078e02ff */
[----:B------:R1:W-:Y:S01]  /*cc00*/  STL [R1+0x868], R152 ;  /* 0x0008689801007387 */ /* 0x0003e20000100800 */
[C---:B------:R-:W-:Y:S02]  /*cc10*/  IMAD R22, R242.reuse, 0x3d, RZ ;  /* 0x0000003df2167824 */ /* 0x040fe400078e02ff */
[----:B------:R-:W-:Y:S02]  /*cc20*/  IMAD R228, R242, 0x3f, RZ ;  /* 0x0000003ff2e47824 */ /* 0x000fe400078e02ff */
[----:B------:R-:W-:-:S04]  /*cc30*/  IMAD.WIDE R198, R23, 0x4, R240 ;  /* 0x0000000417c67825 */ /* 0x000fc800078e02f0 */
        /* <DEDUP_REMOVED lines=11> */
[----:B------:R-:W-:Y:S01]  /*ccf0*/  IMAD.WIDE R212, R22, 0x4, R234 ;  /* 0x0000000416d47825 */ /* 0x000fe200078e02ea */
[C---:B------:R-:W-:Y:S02]  /*cd00*/  LOP3.LUT R190, R233.reuse, 0x20, RZ, 0x3c, !PT ;  /* 0x00000020e9be7812 */ /* 0x040fe400078e3cff */
[C---:B------:R-:W-:Y:S02]  /*cd10*/  LOP3.LUT R153, R233.reuse, 0x40, RZ, 0x3c, !PT ;  /* 0x00000040e9997812 */ /* 0x040fe400078e3cff */
[----:B-1----:R-:W-:Y:S01]  /*cd20*/  LOP3.LUT R152, R233, 0x60, RZ, 0x3c, !PT ;  /* 0x00000060e9987812 */ /* 0x002fe200078e3cff */
[----:B------:R1:W-:Y:S01]  /*cd30*/  STL [R1+0x1afc], R190 ;  /* 0x001afcbe01007387 */ /* 0x0003e20000100800 */
[----:B------:R-:W-:-:S03]  /*cd40*/  VIADD R249, R190, UR5 ;  /* 0x00000005bef97c36 */ /* 0x000fc60008000000 */
[----:B------:R-:W-:Y:S01]  /*cd50*/  STL [R1+0x1af8], R153 ;  /* 0x001af89901007387 */ /* 0x000fe20000100800 */
[----:B-1----:R-:W-:-:S03]  /*cd60*/  IMAD.WIDE R190, R252, 0x4, R240 ;  /* 0x00000004fcbe7825 */ /* 0x002fc600078e02f0 */
[----:B------:R1:W-:Y:S04]  /*cd70*/  STL [R1+0x1af4], R152 ;  /* 0x001af49801007387 */ /* 0x0003e80000100800 */
[----:B------:R2:W-:Y:S04]  /*cd80*/  STL.64 [R1+0x118], R190 ;  /* 0x000118be01007387 */ /* 0x0005e80000100a00 */
[----:B------:R-:W-:Y:S04]  /*cd90*/  STL.64 [R1+0xf8], R198 ;  /* 0x0000f8c601007387 */ /* 0x000fe80000100a00 */
[----:B------:R-:W-:Y:S04]  /*cda0*/  STL.64 [R1+0xd8], R206 ;  /* 0x0000d8ce01007387 */ /* 0x000fe80000100a00 */
[----:B------:R-:W-:Y:S04]  /*cdb0*/  STL.64 [R1+0xb8], R214 ;  /* 0x0000b8d601007387 */ /* 0x000fe80000100a00 */
[----:B------:R3:W-:Y:S04]  /*cdc0*/  STL.64 [R1+0x110], R192 ;  /* 0x000110c001007387 */ /* 0x0007e80000100a00 */
[----:B------:R-:W-:Y:S04]  /*cdd0*/  STL.64 [R1+0x98], R222 ;  /* 0x000098de01007387 */ /* 0x000fe80000100a00 */
[----:B------:R4:W-:Y:S04]  /*cde0*/  STL.64 [R1+0x108], R194 ;  /* 0x000108c201007387 */ /* 0x0009e80000100a00 */
[----:B------:R4:W-:Y:S04]  /*cdf0*/  STL.64 [R1+0x100], R196 ;  /* 0x000100c401007387 */ /* 0x0009e80000100a00 */
[----:B------:R4:W-:Y:S04]  /*ce00*/  STL.64 [R1+0xf0], R200 ;  /* 0x0000f0c801007387 */ /* 0x0009e80000100a00 */
[----:B------:R4:W-:Y:S04]  /*ce10*/  STL.64 [R1+0xe8], R202 ;  /* 0x0000e8ca01007387 */ /* 0x0009e80000100a00 */
[----:B------:R4:W-:Y:S04]  /*ce20*/  STL.64 [R1+0xe0], R204 ;  /* 0x0000e0cc01007387 */ /* 0x0009e80000100a00 */
[----:B------:R-:W4:Y:S01]  /*ce30*/  LDL.64 R230, [R1+0x78] ;  /* 0x0000780001e67983 */ /* 0x000f220000100a00 */
[----:B------:R-:W-:-:S03]  /*ce40*/  VIADD R250, R153, UR5 ;  /* 0x0000000599fa7c36 */ /* 0x000fc60008000000 */
[----:B------:R4:W-:Y:S01]  /*ce50*/  STL.64 [R1+0xd0], R208 ;  /* 0x0000d0d001007387 */ /* 0x0009e20000100a00 */
[----:B------:R-:W-:-:S03]  /*ce60*/  VIADD R251, R152, UR5 ;  /* 0x0000000598fb7c36 */ /* 0x000fc60008000000 */
[----:B------:R-:W4:Y:S01]  /*ce70*/  LDL.64 R22, [R1+0x58] ;  /* 0x0000580001167983 */ /* 0x000f220000100a00 */
[----:B------:R-:W-:-:S03]  /*ce80*/  VIADD R248, R233, UR5 ;  /* 0x00000005e9f87c36 */ /* 0x000fc60008000000 */
[----:B------:R4:W-:Y:S04]  /*ce90*/  STL.64 [R1+0xc8], R210 ;  /* 0x0000c8d201007387 */ /* 0x0009e80000100a00 */
[----:B-1----:R-:W4:Y:S04]  /*cea0*/  LDL.64 R152, [R1+0x38] ;  /* 0x0000380001987983 */ /* 0x002f280000100a00 */
[----:B------:R1:W-:Y:S04]  /*ceb0*/  STL.64 [R1+0xc0], R212 ;  /* 0x0000c0d401007387 */ /* 0x0003e80000100a00 */
[----:B------:R-:W4:Y:S01]  /*cec0*/  LDL.64 R232, [R1+0x18] ;  /* 0x0000180001e87983 */ /* 0x000f220000100a00 */
[----:B------:R-:W-:-:S03]  /*ced0*/  IMAD.WIDE R216, R220, 0x4, R238 ;  /* 0x00000004dcd87825 */ /* 0x000fc600078e02ee */
[----:B------:R-:W-:Y:S01]  /*cee0*/  LDGSTS.E [R247+0xc], desc[UR8][R190.64], !P0 ;  /* 0x0000c000bef77fae */ /* 0x000fe2000c121848 */
[----:B------:R-:W-:-:S03]  /*cef0*/  IMAD.WIDE R218, R220, 0x4, R236 ;  /* 0x00000004dcda7825 */ /* 0x000fc600078e02ec */
[----:B------:R1:W-:Y:S01]  /*cf00*/  STL.64 [R1+0xb0], R216 ;  /* 0x0000b0d801007387 */ /* 0x0003e20000100a00 */
[----:B------:R-:W-:-:S04]  /*cf10*/  IMAD.WIDE R220, R220, 0x4, R234 ;  /* 0x00000004dcdc7825 */ /* 0x000fc800078e02ea */
[C---:B------:R-:W-:Y:S01]  /*cf20*/  IMAD.WIDE R224, R228.reuse, 0x4, R238 ;  /* 0x00000004e4e07825 */ /* 0x040fe200078e02ee */
[----:B------:R1:W-:Y:S03]  /*cf30*/  STL.64 [R1+0xa8], R218 ;  /* 0x0000a8da01007387 */ /* 0x0003e60000100a00 */
[C---:B------:R-:W-:Y:S01]  /*cf40*/  IMAD.WIDE R226, R228.reuse, 0x4, R236 ;  /* 0x00000004e4e27825 */ /* 0x040fe200078e02ec */
[----:B------:R1:W-:Y:S03]  /*cf50*/  STL.64 [R1+0xa0], R220 ;  /* 0x0000a0dc01007387 */ /* 0x0003e60000100a00 */
[----:B------:R-:W-:Y:S01]  /*cf60*/  IMAD.WIDE R228, R228, 0x4, R234 ;  /* 0x00000004e4e47825 */ /* 0x000fe200078e02ea */
[----:B--2---:R-:W2:Y:S01]  /*cf70*/  LDL.LU.64 R190, [R1+0x1be0] ;  /* 0x001be00001be7983 */ /* 0x004ea20000300a00 */
[----:B------:R-:W-:-:S02]  /*cf80*/  ISETP.GE.U32.AND P5, PT, R243, 0x7fffff81, PT ;  /* 0x7fffff81f300780c */ /* 0x000fc40003fa6070 */
[----:B------:R-:W2:Y:S01]  /*cf90*/  LDC.64 R242, c[0x0][0x238] ;  /* 0x00008e00fff27b82 */ /* 0x000ea20000000a00 */
[----:B------:R1:W-:Y:S04]  /*cfa0*/  STL.64 [R1+0x90], R224 ;  /* 0x000090e001007387 */ /* 0x0003e80000100a00 */
[----:B------:R-:W-:Y:S04]  /*cfb0*/  LDGSTS.E [R247+0x400c], desc[UR8][R192.64], !P0 ;  /* 0x0400c000c0f77fae */ /* 0x000fe8000c121848 */
[----:B------:R-:W-:Y:S04]  /*cfc0*/  LDGSTS.E [R247+0x800c], desc[UR8][R194.64], !P0 ;  /* 0x0800c000c2f77fae */ /* 0x000fe8000c121848 */
[----:B------:R-:W-:Y:S04]  /*cfd0*/  LDGSTS.E [R247+0xc00c], desc[UR8][R196.64], !P0 ;  /* 0x0c00c000c4f77fae */ /* 0x000fe8000c121848 */
[----:B---3--:R-:W3:Y:S04]  /*cfe0*/  LDL.LU.64 R192, [R1+0x1bd8] ;  /* 0x001bd80001c07983 */ /* 0x008ee80000300a00 */
[----:B------:R1:W-:Y:S04]  /*cff0*/  STL.64 [R1+0x88], R226 ;  /* 0x000088e201007387 */ /* 0x0003e80000100a00 */
[----:B----4-:R-:W4:Y:S04]  /*d000*/  LDL.LU.64 R194, [R1+0x1bd0] ;  /* 0x001bd00001c27983 */ /* 0x010f280000300a00 */
[----:B------:R1:W-:Y:S04]  /*d010*/  STL.64 [R1+0x80], R228 ;  /* 0x000080e401007387 */ /* 0x0003e80000100a00 */
[----:B------:R-:W-:Y:S04]  /*d020*/  LDGSTS.E [R247+0x10000], desc[UR8][R198.64], !P2 ;  /* 0x10000000c6f77fae */ /* 0x000fe8000d121848 */
[----:B------:R-:W3:Y:S04]  /*d030*/  LDL.LU.64 R196, [R1+0x1bc8] ;  /* 0x001bc80001c47983 */ /* 0x000ee80000300a00 */
[----:B------:R-:W-:Y:S04]  /*d040*/  LDGSTS.E [R247+0x14000], desc[UR8][R200.64], !P2 ;  /* 0x14000000c8f77fae */ /* 0x000fe8000d121848 */
[----:B------:R-:W2:Y:S04]  /*d050*/  LDL.LU.64 R198, [R1+0x1bc0] ;  /* 0x001bc00001c67983 */ /* 0x000ea80000300a00 */
[----:B------:R-:W-:Y:S04]  /*d060*/  LDGSTS.E [R247+0x18000], desc[UR8][R202.64], !P2 ;  /* 0x18000000caf77fae */ /* 0x000fe8000d121848 */
[----:B------:R-:W4:Y:S04]  /*d070*/  LDL.LU.64 R200, [R1+0x1bb8] ;  /* 0x001bb80001c87983 */ /* 0x000f280000300a00 */
[----:B------:R-:W-:Y:S04]  /*d080*/  LDGSTS.E [R247+0x1c000], desc[UR8][R204.64], !P2 ;  /* 0x1c000000ccf77fae */ /* 0x000fe8000d121848 */
[----:B------:R-:W4:Y:S04]  /*d090*/  LDL.LU.64 R202, [R1+0x1bb0] ;  /* 0x001bb00001ca7983 */ /* 0x000f280000300a00 */
        /* <DEDUP_REMOVED lines=9> */
[----:B-1----:R-:W3:Y:S04]  /*d130*/  LDL.LU.64 R212, [R1+0x1b88] ;  /* 0x001b880001d47983 */ /* 0x002ee80000300a00 */
        /* <DEDUP_REMOVED lines=14> */
[----:B------:R-:W0:Y:S04]  /*d220*/  LDGDEPBAR ;  /* 0x00000000000079af */ /* 0x000e280000000000 */
[----:B------:R-:W3:Y:S04]  /*d230*/  LDL.LU.64 R228, [R1+0x1b48] ;  /* 0x001b480001e47983 */ /* 0x000ee80000300a00 */
[----:B------:R-:W-:Y:S04]  /*d240*/  LDGSTS.E [R248+0x60000], desc[UR8][R230.64], P1 ;  /* 0x60000000e6f87fae */ /* 0x000fe80008921848 */
[----:B------:R-:W-:Y:S04]  /*d250*/  LDGSTS.E [R248+0x60400], desc[UR8][R22.64], P1 ;  /* 0x6040000016f87fae */ /* 0x000fe80008921848 */
[----:B------:R-:W2:Y:S04]  /*d260*/  LDL.LU.64 R230, [R1+0x1b40] ;  /* 0x001b400001e67983 */ /* 0x000ea80000300a00 */
[----:B------:R-:W-:Y:S04]  /*d270*/  LDGSTS.E [R248+0x60800], desc[UR8][R152.64], P1 ;  /* 0x6080000098f87fae */ /* 0x000fe80008921848 */
[----:B------:R-:W4:Y:S04]  /*d280*/  LDL.64 R22, [R1+0x50] ;  /* 0x0000500001167983 */ /* 0x000f280000100a00 */
[----:B------:R-:W-:Y:S04]  /*d290*/  LDGSTS.E [R248+0x60c00], desc[UR8][R232.64], P1 ;  /* 0x60c00000e8f87fae */ /* 0x000fe80008921848 */
[----:B------:R-:W3:Y:S04]  /*d2a0*/  LDL.64 R152, [R1+0x30] ;  /* 0x0000300001987983 */ /* 0x000ee80000100a00 */
[----:B------:R-:W4:Y:S04]  /*d2b0*/  LDL.64 R232, [R1+0x70] ;  /* 0x0000700001e87983 */ /* 0x000f280000100a00 */
[----:B--2---:R-:W-:Y:S04]  /*d2c0*/  LDGSTS.E [R248+0x61000], desc[UR8][R230.64], P1 ;  /* 0x61000000e6f87fae */ /* 0x004fe80008921848 */
[----:B------:R-:W-:Y:S04]  /*d2d0*/  LDGSTS.E [R248+0x61400], desc[UR8][R222.64], P1 ;  /* 0x61400000def87fae */ /* 0x000fe80008921848 */
        /* <DEDUP_REMOVED lines=26> */
[----:B----4-:R-:W-:Y:S04]  /*d480*/  LDGSTS.E [R249+0x60100], desc[UR8][R232.64], P1 ;  /* 0x60100000e8f97fae */ /* 0x010fe80008921848 */
[----:B------:R-:W-:Y:S04]  /*d490*/  LDGSTS.E [R249+0x60500], desc[UR8][R22.64], P1 ;  /* 0x6050000016f97fae */ /* 0x000fe80008921848 */
[----:B---3--:R-:W-:Y:S04]  /*d4a0*/  LDGSTS.E [R249+0x60900], desc[UR8][R152.64], P1 ;  /* 0x6090000098f97fae */ /* 0x008fe80008921848 */
[----:B------:R-:W2:Y:S04]  /*d4b0*/  LDL.LU.64 R232, [R1+0x1b38] ;  /* 0x001b380001e87983 */ /* 0x000ea80000300a00 */
[----:B------:R-:W3:Y:S04]  /*d4c0*/  LDL.64 R22, [R1+0x68] ;  /* 0x0000680001167983 */ /* 0x000ee80000100a00 */
[----:B------:R-:W4:Y:S04]  /*d4d0*/  LDL.64 R152, [R1+0x28] ;  /* 0x0000280001987983 */ /* 0x000f280000100a00 */
[----:B--2---:R-:W-:Y:S04]  /*d4e0*/  LDGSTS.E [R249+0x60d00], desc[UR8][R232.64], P1 ;  /* 0x60d00000e8f97fae */ /* 0x004fe80008921848 */
[----:B------:R-:W-:Y:S04]  /*d4f0*/  LDGSTS.E [R249+0x61100], desc[UR8][R228.64], P1 ;  /* 0x61100000e4f97fae */ /* 0x000fe80008921848 */
[----:B------:R-:W-:Y:S04]  /*d500*/  LDGSTS.E [R249+0x61500], desc[UR8][R220.64], P1 ;  /* 0x61500000dcf97fae */ /* 0x000fe80008921848 */
[----:B------:R-:W2:Y:S04]  /*d510*/  LDL.64 R232, [R1+0x48] ;  /* 0x0000480001e87983 */ /* 0x000ea80000100a00 */
        /* <DEDUP_REMOVED lines=26> */
[----:B---3--:R-:W-:Y:S04]  /*d6c0*/  LDGSTS.E [R250+0x60200], desc[UR8][R22.64], P1 ;  /* 0x6020000016fa7fae */ /* 0x008fe80008921848 */
[----:B------:R-:W3:Y:S04]  /*d6d0*/  LDL.LU.64 R22, [R1+0x1b30] ;  /* 0x001b300001167983 */ /* 0x000ee80000300a00 */
[----:B--2---:R-:W-:Y:S04]  /*d6e0*/  LDGSTS.E [R250+0x60600], desc[UR8][R232.64], P1 ;  /* 0x60600000e8fa7fae */ /* 0x004fe80008921848 */
[----:B----4-:R-:W-:Y:S04]  /*d6f0*/  LDGSTS.E [R250+0x60a00], desc[UR8][R152.64], P1 ;  /* 0x60a0000098fa7fae */ /* 0x010fe80008921848 */
[----:B------:R-:W2:Y:S04]  /*d700*/  LDL.64 R232, [R1+0x60] ;  /* 0x0000600001e87983 */ /* 0x000ea80000100a00 */
[----:B------:R-:W4:Y:S04]  /*d710*/  LDL.LU.64 R152, [R1+0x1b28] ;  /* 0x001b280001987983 */ /* 0x000f280000300a00 */
[----:B----4-:R-:W-:Y:S04]  /*d720*/  LDGSTS.E [R250+0x60e00], desc[UR8][R152.64], P1 ;  /* 0x60e0000098fa7fae */ /* 0x010fe80008921848 */
        /* <DEDUP_REMOVED lines=28> */
[----:B------:R-:W4:Y:S04]  /*d8f0*/  LDL.LU.64 R152, [R1+0x1b20] ;  /* 0x001b200001987983 */ /* 0x000f280000300a00 */
[----:B--2---:R-:W-:Y:S04]  /*d900*/  LDGSTS.E [R251+0x60300], desc[UR8][R232.64], P1 ;  /* 0x60300000e8fb7fae */ /* 0x004fe80008921848 */
[----:B------:R-:W2:Y:S04]  /*d910*/  LDL.LU.64 R232, [R1+0x1b18] ;  /* 0x001b180001e87983 */ /* 0x000ea80000300a00 */
[----:B--2---:R-:W-:Y:S04]  /*d920*/  LDGSTS.E [R251+0x60700], desc[UR8][R232.64], P1 ;  /* 0x60700000e8fb7fae */ /* 0x004fe80008921848 */
[----:B----4-:R-:W-:Y:S04]  /*d930*/  LDGSTS.E [R251+0x60b00], desc[UR8][R152.64], P1 ;  /* 0x60b0000098fb7fae */ /* 0x010fe80008921848 */
[----:B---3--:R-:W-:Y:S04]  /*d940*/  LDGSTS.E [R251+0x60f00], desc[UR8][R22.64], P1 ;  /* 0x60f0000016fb7fae */ /* 0x008fe80008921848 */
[----:B------:R-:W2:Y:S04]  /*d950*/  LDL.LU.64 R232, [R1+0x1b10] ;  /* 0x001b100001e87983 */ /* 0x000ea80000300a00 */
[----:B------:R-:W3:Y:S04]  /*d960*/  LDL.LU.64 R152, [R1+0x1b08] ;  /* 0x001b080001987983 */ /* 0x000ee80000300a00 */
[----:B------:R-:W4:Y:S04]  /*d970*/  LDL.LU.64 R22, [R1+0x1b00] ;  /* 0x001b000001167983 */ /* 0x000f280000300a00 */
[----:B------:R-:W-:Y:S04]  /*d980*/  LDGSTS.E [R251+0x61300], desc[UR8][R224.64], P1 ;  /* 0x61300000e0fb7fae */ /* 0x000fe80008921848 */
[----:B------:R-:W-:Y:S04]  /*d990*/  LDGSTS.E [R251+0x61700], desc[UR8][R216.64], P1 ;  /* 0x61700000d8fb7fae */ /* 0x000fe80008921848 */
[----:B------:R-:W-:Y:S04]  /*d9a0*/  LDGSTS.E [R251+0x61b00], desc[UR8][R208.64], P1 ;  /* 0x61b00000d0fb7fae */ /* 0x000fe80008921848 */
[----:B------:R-:W-:Y:S04]  /*d9b0*/  LDGSTS.E [R251+0x61f00], desc[UR8][R200.64], P1 ;  /* 0x61f00000c8fb7fae */ /* 0x000fe80008921848 */
[----:B------:R-:W-:Y:S04]  /*d9c0*/  LDGSTS.E [R251+0x62300], desc[UR8][R192.64], P1 ;  /* 0x62300000c0fb7fae */ /* 0x000fe80008921848 */
[----:B------:R1:W-:Y:S04]  /*d9d0*/  LDGSTS.E [R251+0x62700], desc[UR8][R184.64], P1 ;  /* 0x62700000b8fb7fae */ /* 0x0003e80008921848 */
[----:B------:R1:W-:Y:S04]  /*d9e0*/  LDGSTS.E [R251+0x62b00], desc[UR8][R176.64], P1 ;  /* 0x62b00000b0fb7fae */ /* 0x0003e80008921848 */
        /* <DEDUP_REMOVED lines=18> */
[----:B------:R1:W-:Y:S04]  /*db10*/  LDGSTS.E [R251+0x67700], desc[UR8][R18.64], P1 ;  /* 0x6770000012fb7fae */ /* 0x0003e80008921848 */
[----:B------:R1:W-:Y:S01]  /*db20*/  LDGSTS.E [R251+0x67b00], desc[UR8][R10.64], P1 ;  /* 0x67b000000afb7fae */ /* 0x0003e20008921848 */
[----:B------:R-:W-:-:S02]  /*db30*/  UISETP.GE.AND UP0, UPT, UR4, 0x40, UPT ;  /* 0x000000400400788c */ /* 0x000fc4000bf06270 */
[----:B------:R-:W-:Y:S01]  /*db40*/  UISETP.GT.AND UP1, UPT, UR4, 0x7f, UPT ;  /* 0x0000007f0400788c */ /* 0x000fe2000bf24270 */
[----:B--2---:R-:W-:Y:S04]  /*db50*/  LDGSTS.E [R251+0x67f00], desc[UR8][R232.64], P1 ;  /* 0x67f00000e8fb7fae */ /* 0x004fe80008921848 */
[----:B------:R-:W0:Y:S04]  /*db60*/  LDGDEPBAR ;  /* 0x00000000000079af */ /* 0x000e280000000000 */
[----:B------:R-:W2:Y:S01]  /*db70*/  LDL.LU R252, [R1+0x868] ;  /* 0x0008680001fc7983 */ /* 0x000ea20000300800 */
[----:B------:R-:W-:Y:S01]  /*db80*/  BAR.SYNC.DEFER_BLOCKING 0x0 ;  /* 0x0000000000007b1d */ /* 0x000fe20000010000 */
[----:B------:R-:W-:-:S05]  /*db90*/  PLOP3.LUT P0, PT, PT, PT, UP1, 0x80, 0x0 ;  /* 0x000000000000781c */ /* 0x000fca0003f0f018 */
[----:B------:R-:W-:Y:S01]  /*dba0*/  ULDC UR48, c[0x0][0x230] ;  /* 0x00008c0000307ab9 */ /* 0x000fe20000000800 */
[----:B------:R1:W-:Y:S04]  /*dbb0*/  STL.64 [R1+0x1bc8], R184 ;  /* 0x001bc8b801007387 */ /* 0x0003e80000100a00 */
[----:B------:R3:W-:Y:S04]  /*dbc0*/  STL.64 [R1+0x1bc0], R176 ;  /* 0x001bc0b001007387 */ /* 0x0007e80000100a00 */
[----:B------:R-:W-:Y:S01]  /*dbd0*/  STL.64 [R1+0x1bb8], R168 ;  /* 0x001bb8a801007387 */ /* 0x000fe20000100a00 */
[----:B-1----:R-:W1:Y:S03]  /*dbe0*/  LDC R185, c[0x0][0x230] ;  /* 0x00008c00ffb97b82 */ /* 0x002e660000000800 */
[----:B------:R-:W-:Y:S04]  /*dbf0*/  STL.64 [R1+0x1bb0], R160 ;  /* 0x001bb0a001007387 */ /* 0x000fe80000100a00 */
[----:B------:R-:W-:Y:S01]  /*dc00*/  STL.64 [R1+0x1ba8], R148 ;  /* 0x001ba89401007387 */ /* 0x000fe20000100a00 */
[----:B------:R-:W4:Y:S03]  /*dc10*/  LDC R184, c[0x0][0x230] ;  /* 0x00008c00ffb87b82 */ /* 0x000f260000000800 */
[----:B------:R-:W-:Y:S04]  /*dc20*/  STL.64 [R1+0x1ba0], R140 ;  /* 0x001ba08c01007387 */ /* 0x000fe80000100a00 */
[----:B------:R-:W-:Y:S01]  /*dc30*/  STL.64 [R1+0x1b98], R132 ;  /* 0x001b988401007387 */ /* 0x000fe20000100a00 */
[----:B---3--:R-:W3:Y:S03]  /*dc40*/  LDC R177, c[0x0][0x230] ;  /* 0x00008c00ffb17b82 */ /* 0x008ee60000000800 */
[----:B------:R-:W-:Y:S04]  /*dc50*/  STL.64 [R1+0x1b90], R124 ;  /* 0x001b907c01007387 */ /* 0x000fe80000100a00 */
        /* <DEDUP_REMOVED lines=12> */
[----:B------:R3:W-:Y:S04]  /*dd20*/  STL.64 [R1+0x1b28], R18 ;  /* 0x001b281201007387 */ /* 0x0007e80000100a00 */
[----:B------:R1:W-:Y:S04]  /*dd30*/  STL.64 [R1+0x1b20], R10 ;  /* 0x001b200a01007387 */ /* 0x0003e80000100a00 */
[----:B------:R-:W-:Y:S04]  /*dd40*/  STL.64 [R1+0x1b18], R232 ;  /* 0x001b18e801007387 */ /* 0x000fe80000100a00 */
[----:B------:R-:W-:Y:S01]  /*dd50*/  STL.64 [R1+0x1b10], R154 ;  /* 0x001b109a01007387 */ /* 0x000fe20000100a00 */
[----:B---3--:R-:W-:-:S02]  /*dd60*/  VIADD R18, R177, 0xffffffbf ;  /* 0xffffffbfb1127836 */ /* 0x008fc40000000000 */
[----:B------:R-:W3:Y:S01]  /*dd70*/  LDC R177, c[0x0][0x230] ;  /* 0x00008c00ffb17b82 */ /* 0x000ee20000000800 */
[----:B-1----:R-:W-:Y:S01]  /*dd80*/  VIADD R10, R185, 0xffffffbd ;  /* 0xffffffbdb90a7836 */ /* 0x002fe20000000000 */
[----:B------:R-:W-:Y:S01]  /*dd90*/  STL.64 [R1+0x1b08], R152 ;  /* 0x001b089801007387 */ /* 0x000fe20000100a00 */
[----:B----4-:R-:W-:Y:S01]  /*dda0*/  VIADD R11, R184, 0xffffffbe ;  /* 0xffffffbeb80b7836 */ /* 0x010fe20000000000 */
[----:B------:R-:W-:Y:S02]  /*ddb0*/  ISETP.GE.U32.AND P3, PT, R18, 0x7fffff80, PT ;  /* 0x7fffff801200780c */ /* 0x000fe40003f66070 */
[----:B------:R-:W-:Y:S01]  /*ddc0*/  ISETP.GE.U32.AND P5, PT, R10, 0x7fffff7e, PT ;  /* 0x7fffff7e0a00780c */ /* 0x000fe20003fa6070 */
[----:B------:R1:W-:Y:S01]  /*ddd0*/  STL.64 [R1+0x1b00], R22 ;  /* 0x001b001601007387 */ /* 0x0003e20000100a00 */
[----:B------:R-:W4:Y:S01]  /*dde0*/  LDC R185, c[0x0][0x230] ;  /* 0x00008c00ffb97b82 */ /* 0x000f220000000800 */
[----:B------:R-:W-:Y:S02]  /*ddf0*/  ISETP.GE.U32.AND P4, PT, R11, 0x7fffff7f, PT ;  /* 0x7fffff7f0b00780c */ /* 0x000fe40003f86070 */
[----:B------:R-:W3:Y:S04]  /*de00*/  LDL.LU.64 R92, [R1+0x858] ;  /* 0x00085800015c7983 */ /* 0x000ee80000300a00 */
[----:B------:R-:W3:Y:S01]  /*de10*/  LDL.LU.64 R140, [R1+0x850] ;  /* 0x00085000018c7983 */ /* 0x000ee20000300a00 */
[----:B------:R-:W4:Y:S03]  /*de20*/  LDC R184, c[0x0][0x230] ;  /* 0x00008c00ffb87b82 */ /* 0x000f260000000800 */
[----:B------:R-:W3:Y:S01]  /*de30*/  LDL.LU.64 R148, [R1+0x848] ;  /* 0x0008480001947983 */ /* 0x000ee20000300a00 */
[----:B-1----:R-:W-:-:S03]  /*de40*/  IMAD.SHL.U32 R22, R242, 0x40, RZ ;  /* 0x00000040f2167824 */ /* 0x002fc600078e00ff */
[----:B------:R-:W3:Y:S01]  /*de50*/  LDL.LU.64 R168, [R1+0x840] ;  /* 0x0008400001a87983 */ /* 0x000ee20000300a00 */
[----:B------:R-:W1:Y:S01]  /*de60*/  LDC R23, c[0x0][0x230] ;  /* 0x00008c00ff177b82 */ /* 0x000e620000000800 */
[----:B----4-:R-:W-:-:S07]  /*de70*/  VIADD R10, R185, 0xffffffba ;  /* 0xffffffbab90a7836 */ /* 0x010fce0000000000 */
[----:B------:R-:W4:Y:S01]  /*de80*/  LDC R185, c[0x0][0x230] ;  /* 0x00008c00ffb97b82 */ /* 0x000f220000000800 */
[----:B------:R-:W-:Y:S04]  /*de90*/  STL [R1+0x1040], R22 ;  /* 0x0010401601007387 */ /* 0x000fe80000100800 */
[----:B------:R-:W3:Y:S01]  /*dea0*/  LDL.LU.64 R160, [R1+0x838] ;  /* 0x0008380001a07983 */ /* 0x000ee20000300a00 */
[----:B------:R-:W-:Y:S02]  /*deb0*/  VIADD R11, R184, 0xffffffbb ;  /* 0xffffffbbb80b7836 */ /* 0x000fe40000000000 */
[----:B----4-:R-:W-:Y:S02]  /*dec0*/  VIADD R242, R185, 0xffffffb9 ;  /* 0xffffffb9b9f27836 */ /* 0x010fe40000000000 */
[----:B------:R-:W4:Y:S01]  /*ded0*/  LDL.LU.64 R184, [R1+0x830] ;  /* 0x0008300001b87983 */ /* 0x000f220000300a00 */
[----:B------:R-:W1:Y:S01]  /*dee0*/  S2R R176, SR_TID.X ;  /* 0x0000000000b07919 */ /* 0x000e620000002100 */
[----:B------:R-:W-:Y:S01]  /*def0*/  IMAD.WIDE R36, R22, 0x4, R240 ;  /* 0x0000000416247825 */ /* 0x000fe200078e02f0 */
[----:B------:R-:W-:-:S03]  /*df00*/  ISETP.GE.U32.AND P1, PT, R11, 0x7fffff7c, PT ;  /* 0x7fffff7c0b00780c */ /* 0x000fc60003f26070 */
[----:B------:R-:W-:Y:S01]  /*df10*/  IMAD.WIDE R28, R22, 0x4, R238 ;  /* 0x00000004161c7825 */ /* 0x000fe200078e02ee */
[----:B------:R-:W-:Y:S01]  /*df20*/  ISETP.GE.U32.AND P2, PT, R10, 0x7fffff7b, PT ;  /* 0x7fffff7b0a00780c */ /* 0x000fe20003f46070 */
[----:B------:R1:W-:Y:S01]  /*df30*/  STL.64 [R1+0x1048], R36 ;  /* 0x0010482401007387 */ /* 0x0003e20000100a00 */
[----:B------:R-:W4:Y:S01]  /*df40*/  LDC R238, c[0x0][0x230] ;  /* 0x00008c00ffee7b82 */ /* 0x000f220000000800 */
[C---:B------:R-:W-:Y:S02]  /*df50*/  IMAD.WIDE R18, R22.reuse, 0x4, R236 ;  /* 0x0000000416127825 */ /* 0x040fe400078e02ec */
[----:B------:R-:W4:Y:S02]  /*df60*/  LDL.LU.64 R100, [R1+0x828] ;  /* 0x0008280001647983 */ /* 0x000f240000300a00 */
[----:B------:R-:W-:Y:S02]  /*df70*/  IMAD.WIDE R10, R22, 0x4, R234 ;  /* 0x00000004160a7825 */ /* 0x000fe400078e02ea */
[----:B------:R1:W-:Y:S01]  /*df80*/  STL.64 [R1+0x1050], R28 ;  /* 0x0010501c01007387 */ /* 0x0003e20000100a00 */
[----:B------:R-:W4:Y:S03]  /*df90*/  LDC R237, c[0x0][0x230] ;  /* 0x00008c00ffed7b82 */ /* 0x000f260000000800 */
[----:B------:R-:W4:Y:S04]  /*dfa0*/  LDL.LU.64 R108, [R1+0x820] ;  /* 0x00082000016c7983 */ /* 0x000f280000300a00 */
[----:B------:R1:W-:Y:S01]  /*dfb0*/  STL.64 [R1+0x1058], R18 ;  /* 0x0010581201007387 */ /* 0x0003e20000100a00 */
[----:B------:R-:W4:Y:S03]  /*dfc0*/  LDC R236, c[0x0][0x230] ;  /* 0x00008c00ffec7b82 */ /* 0x000f260000000800 */
[----:B------:R1:W-:Y:S04]  /*dfd0*/  STL.64 [R1+0x1060], R10 ;  /* 0x0010600a01007387 */ /* 0x0003e80000100a00 */
[----:B------:R-:W4:Y:S01]  /*dfe0*/  LDL.LU.64 R116, [R1+0x818] ;  /* 0x0008180001747983 */ /* 0x000f220000300a00 */
[----:B------:R-:W4:Y:S03]  /*dff0*/  LDC R235, c[0x0][0x230] ;  /* 0x00008c00ffeb7b82 */ /* 0x000f260000000800 */
[----:B------:R-:W4:Y:S04]  /*e000*/  LDL.LU.64 R124, [R1+0x810] ;  /* 0x00081000017c7983 */ /* 0x000f280000300a00 */
[----:B------:R-:W4:Y:S01]  /*e010*/  LDL.LU.64 R132, [R1+0x808] ;  /* 0x0008080001847983 */ /* 0x000f220000300a00 */
[----:B--2---:R-:W-:-:S04]  /*e020*/  SEL R252, R252, RZ, P0 ;  /* 0x000000fffcfc7207 */ /* 0x004fc80000000000 */
[----:B------:R-:W-:Y:S01]  /*e030*/  ISETP.NE.U32.AND P0, PT, R252, RZ, PT ;  /* 0x000000fffc00720c */ /* 0x000fe20003f05070 */
[----:B---3--:R-:W-:Y:S02]  /*e040*/  VIADD R252, R177, 0xffffffbc ;  /* 0xffffffbcb1fc7836 */ /* 0x008fe40000000000 */
[C---:B-1----:R-:W-:Y:S01]  /*e050*/  IMAD.SHL.U32 R177, R176.reuse, 0x10, RZ ;  /* 0x00000010b0b17824 */ /* 0x042fe200078e00ff */
[----:B------:R-:W-:-:S04]  /*e060*/  LOP3.LUT R176, R176, 0x7f, RZ, 0xc0, !PT ;  /* 0x0000007fb0b07812 */ /* 0x000fc800078ec0ff */
[----:B------:R-:W-:-:S05]  /*e070*/  LOP3.LUT R177, R177, 0x70, RZ, 0xc0, !PT ;  /* 0x00000070b1b17812 */ /* 0x000fca00078ec0ff */
[----:B------:R-:W-:-:S04]  /*e080*/  IMAD R177, R176, 0x80, R177 ;  /* 0x00000080b0b17824 */ /* 0x000fc800078e02b1 */
[----:B------:R-:W-:-:S05]  /*e090*/  VIADD R177, R177, UR5 ;  /* 0x00000005b1b17c36 */ /* 0x000fca0008000000 */
[----:B------:R-:W-:Y:S01]  /*e0a0*/  @!PT LDS RZ, [RZ] ;  /* 0x00000000fffff984 */ /* 0x000fe20000000800 */
[----:B------:R-:W-:Y:S01]  /*e0b0*/  @!PT LDS RZ, [RZ] ;  /* 0x00000000fffff984 */ /* 0x000fe20000000800 */
[----:B------:R-:W-:Y:S01]  /*e0c0*/  @!PT LDS RZ, [RZ] ;  /* 0x00000000fffff984 */ /* 0x000fe20000000800 */
[----:B------:R1:W-:Y:S04]  /*e0d0*/  LDGSTS.E [R177+0x20000], desc[UR8][R36.64], !P3 ;  /* 0x2000000024b17fae */ /* 0x0003e8000d921848 */
[----:B------:R2:W-:Y:S04]  /*e0e0*/  LDGSTS.E [R177+0x24000], desc[UR8][R28.64], !P3 ;  /* 0x240000001cb17fae */ /* 0x0005e8000d921848 */
[----:B------:R3:W-:Y:S04]  /*e0f0*/  LDGSTS.E [R177+0x28000], desc[UR8][R18.64], !P3 ;  /* 0x2800000012b17fae */ /* 0x0007e8000d921848 */
[----:B------:R3:W-:Y:S01]  /*e100*/  LDGSTS.E [R177+0x2c000], desc[UR8][R10.64], !P3 ;  /* 0x2c0000000ab17fae */ /* 0x0007e2000d921848 */
[----:B-1----:R-:W-:-:S04]  /*e110*/  IMAD.WIDE R36, R22, 0x4, R92 ;  /* 0x0000000416247825 */ /* 0x002fc800078e025c */
[C---:B--2---:R-:W-:Y:S01]  /*e120*/  IMAD.WIDE R28, R22.reuse, 0x4, R140 ;  /* 0x00000004161c7825 */ /* 0x044fe200078e028c */
[----:B------:R1:W-:Y:S03]  /*e130*/  STL.64 [R1+0xfa8], R36 ;  /* 0x000fa82401007387 */ /* 0x0003e60000100a00 */
[C---:B---3--:R-:W-:Y:S01]  /*e140*/  IMAD.WIDE R18, R22.reuse, 0x4, R148 ;  /* 0x0000000416127825 */ /* 0x048fe200078e0294 */
[----:B------:R4:W-:Y:S03]  /*e150*/  STL.64 [R1+0xfe0], R28 ;  /* 0x000fe01c01007387 */ /* 0x0009e60000100a00 */
[C---:B------:R-:W-:Y:S01]  /*e160*/  IMAD.WIDE R10, R22.reuse, 0x4, R168 ;  /* 0x00000004160a7825 */ /* 0x040fe200078e02a8 */
[----:B------:R2:W-:Y:S04]  /*e170*/  STL.64 [R1+0x1018], R18 ;  /* 0x0010181201007387 */ /* 0x0005e80000100a00 */
[----:B------:R-:W3:Y:S04]  /*e180*/  LDL.LU.64 R168, [R1+0x800] ;  /* 0x0008000001a87983 */ /* 0x000ee80000300a00 */
[----:B------:R1:W-:Y:S04]  /*e190*/  LDGSTS.E [R177+0x20004], desc[UR8][R36.64], !P4 ;  /* 0x2000400024b17fae */ /* 0x0003e8000e121848 */
[----:B------:R2:W-:Y:S04]  /*e1a0*/  STL.64 [R1+0x1080], R10 ;  /* 0x0010800a01007387 */ /* 0x0005e80000100a00 */
[----:B------:R-:W3:Y:S01]  /*e1b0*/  LDL.LU.64 R140, [R1+0x498] ;  /* 0x00049800018c7983 */ /* 0x000ee20000300a00 */
[----:B-1----:R-:W-:-:S03]  /*e1c0*/  IMAD.WIDE R36, R22, 0x4, R160 ;  /* 0x0000000416247825 */ /* 0x002fc600078e02a0 */
[----:B------:R4:W-:Y:S04]  /*e1d0*/  LDGSTS.E [R177+0x24004], desc[UR8][R28.64], !P4 ;  /* 0x240040001cb17fae */ /* 0x0009e8000e121848 */
[----:B------:R-:W3:Y:S04]  /*e1e0*/  LDL.LU.64 R148, [R1+0x490] ;  /* 0x0004900001947983 */ /* 0x000ee80000300a00 */
[----:B------:R1:W-:Y:S04]  /*e1f0*/  STL.64 [R1+0x1088], R36 ;  /* 0x0010882401007387 */ /* 0x0003e80000100a00 */
[----:B------:R-:W3:Y:S01]  /*e200*/  LDL.LU.64 R160, [R1+0x488] ;  /* 0x0004880001a07983 */ /* 0x000ee20000300a00 */
[----:B----4-:R-:W-:-:S03]  /*e210*/  IMAD.WIDE R28, R22, 0x4, R184 ;  /* 0x00000004161c7825 */ /* 0x010fc600078e02b8 */
[----:B------:R2:W-:Y:S04]  /*e220*/  LDGSTS.E [R177+0x28004], desc[UR8][R18.64], !P4 ;  /* 0x2800400012b17fae */ /* 0x0005e8000e121848 */
[----:B------:R4:W-:Y:S04]  /*e230*/  STL.64 [R1+0x1090], R28 ;  /* 0x0010901c01007387 */ /* 0x0009e80000100a00 */
[----:B------:R-:W3:Y:S04]  /*e240*/  LDL.LU.64 R184, [R1+0x480] ;  /* 0x0004800001b87983 */ /* 0x000ee80000300a00 */
[----:B------:R1:W-:Y:S01]  /*e250*/  LDGSTS.E [R177+0x2c004], desc[UR8][R10.64], !P4 ;  /* 0x2c0040000ab17fae */ /* 0x0003e2000e121848 */
[----:B--2---:R-:W-:-:S03]  /*e260*/  IMAD.WIDE R18, R22, 0x4, R100 ;  /* 0x0000000416127825 */ /* 0x004fc600078e0264 */
[----:B------:R2:W-:Y:S01]  /*e270*/  LDGSTS.E [R177+0x20008], desc[UR8][R36.64], !P5 ;  /* 0x2000800024b17fae */ /* 0x0005e2000e921848 */
[----:B------:R-:W-:Y:S02]  /*e280*/  ISETP.GE.U32.AND P6, PT, R252, 0x7fffff7d, PT ;  /* 0x7fffff7dfc00780c */ /* 0x000fe40003fc6070 */
[----:B------:R-:W3:Y:S01]  /*e290*/  LDC R252, c[0x0][0x230] ;  /* 0x00008c00fffc7b82 */ /* 0x000ee20000000800 */
[----:B------:R4:W-:Y:S01]  /*e2a0*/  LDGSTS.E [R177+0x24008], desc[UR8][R28.64], !P5 ;  /* 0x240080001cb17fae */ /* 0x0009e2000e921848 */
[----:B-1----:R-:W-:-:S03]  /*e2b0*/  IMAD.WIDE R10, R22, 0x4, R108 ;  /* 0x00000004160a7825 */ /* 0x002fc600078e026c */
[----:B------:R1:W-:Y:S04]  /*e2c0*/  STL.64 [R1+0x1098], R18 ;  /* 0x0010981201007387 */ /* 0x0003e80000100a00 */
[----:B------:R3:W-:Y:S04]  /*e2d0*/  STL.64 [R1+0x10a0], R10 ;  /* 0x0010a00a01007387 */ /* 0x0007e80000100a00 */
[----:B------:R1:W-:Y:S01]  /*e2e0*/  LDGSTS.E [R177+0x28008], desc[UR8][R18.64], !P5 ;  /* 0x2800800012b17fae */ /* 0x0003e2000e921848 */
[----:B--2---:R-:W-:-:S03]  /*e2f0*/  IMAD.WIDE R36, R22, 0x4, R116 ;  /* 0x0000000416247825 */ /* 0x004fc600078e0274 */
[----:B------:R-:W2:Y:S01]  /*e300*/  LDL.LU.64 R84, [R1+0x478] ;  /* 0x0004780001547983 */ /* 0x000ea20000300a00 */
[----:B----4-:R-:W-:-:S03]  /*e310*/  IMAD.WIDE R28, R22, 0x4, R124 ;  /* 0x00000004161c7825 */ /* 0x010fc600078e027c */
[----:B------:R3:W-:Y:S01]  /*e320*/  LDGSTS.E [R177+0x2c008], desc[UR8][R10.64], !P5 ;  /* 0x2c0080000ab17fae */ /* 0x0007e2000e921848 */
[----:B-1----:R-:W-:-:S03]  /*e330*/  IMAD.WIDE R18, R22, 0x4, R132 ;  /* 0x0000000416127825 */ /* 0x002fc600078e0284 */
[----:B------:R1:W-:Y:S04]  /*e340*/  STL.64 [R1+0x10a8], R36 ;  /* 0x0010a82401007387 */ /* 0x0003e80000100a00 */
[----:B------:R-:W4:Y:S04]  /*e350*/  LDL.LU.64 R92, [R1+0x470] ;  /* 0x00047000015c7983 */ /* 0x000f280000300a00 */
[----:B------:R1:W-:Y:S04]  /*e360*/  STL.64 [R1+0x10b0], R28 ;  /* 0x0010b01c01007387 */ /* 0x0003e80000100a00 */
[----:B------:R-:W4:Y:S04]  /*e370*/  LDL.LU.64 R100, [R1+0x468] ;  /* 0x0004680001647983 */ /* 0x000f280000300a00 */
[----:B------:R1:W-:Y:S04]  /*e380*/  STL.64 [R1+0x10b8], R18 ;  /* 0x0010b81201007387 */ /* 0x0003e80000100a00 */
[----:B------:R-:W4:Y:S04]  /*e390*/  LDL.LU.64 R108, [R1+0x460] ;  /* 0x00046000016c7983 */ /* 0x000f280000300a00 */
[----:B------:R1:W-:Y:S04]  /*e3a0*/  LDGSTS.E [R177+0x2000c], desc[UR8][R36.64], !P6 ;  /* 0x2000c00024b17fae */ /* 0x0003e8000f121848 */
[----:B------:R1:W-:Y:S04]  /*e3b0*/  LDGSTS.E [R177+0x2400c], desc[UR8][R28.64], !P6 ;  /* 0x2400c0001cb17fae */ /* 0x0003e8000f121848 */
[----:B------:R1:W-:Y:S01]  /*e3c0*/  LDGSTS.E [R177+0x2800c], desc[UR8][R18.64], !P6 ;  /* 0x2800c00012b17fae */ /* 0x0003e2000f121848 */
[----:B---3--:R-:W-:-:S05]  /*e3d0*/  IMAD.WIDE R10, R22, 0x4, R168 ;  /* 0x00000004160a7825 */ /* 0x008fca00078e02a8 */
[----:B------:R3:W-:Y:S04]  /*e3e0*/  STL.64 [R1+0x10c0], R10 ;  /* 0x0010c00a01007387 */ /* 0x0007e80000100a00 */
[----:B------:R-:W4:Y:S01]  /*e3f0*/  LDL.LU.64 R124, [R1+0x458] ;  /* 0x00045800017c7983 */ /* 0x000f220000300a00 */
[----:B-1----:R-:W-:-:S03]  /*e400*/  IMAD.WIDE R36, R22, 0x4, R140 ;  /* 0x0000000416247825 */ /* 0x002fc600078e028c */
[----:B------:R-:W4:Y:S04]  /*e410*/  LDL.LU.64 R132, [R1+0x450] ;  /* 0x0004500001847983 */ /* 0x000f280000300a00 */
[----:B------:R-:W4:Y:S01]  /*e420*/  LDL.LU.64 R168, [R1+0x448] ;  /* 0x0004480001a87983 */ /* 0x000f220000300a00 */
[----:B------:R-:W-:-:S03]  /*e430*/  IMAD.WIDE R28, R22, 0x4, R148 ;  /* 0x00000004161c7825 */ /* 0x000fc600078e0294 */
[----:B------:R2:W-:Y:S04]  /*e440*/  STL.64 [R1+0x1448], R36 ;  /* 0x0014482401007387 */ /* 0x0005e80000100a00 */
[----:B------:R3:W-:Y:S01]  /*e450*/  LDGSTS.E [R177+0x2c00c], desc[UR8][R10.64], !P6 ;  /* 0x2c00c0000ab17fae */ /* 0x0007e2000f121848 */
[----:B------:R-:W-:-:S03]  /*e460*/  IMAD.WIDE R18, R22, 0x4, R160 ;  /* 0x0000000416127825 */ /* 0x000fc600078e02a0 */
[----:B------:R4:W-:Y:S04]  /*e470*/  STL.64 [R1+0x1450], R28 ;  /* 0x0014501c01007387 */ /* 0x0009e80000100a00 */
[----:B------:R1:W-:Y:S01]  /*e480*/  STL.64 [R1+0x1458], R18 ;  /* 0x0014581201007387 */ /* 0x0003e20000100a00 */
[----:B---3--:R-:W-:-:S03]  /*e490*/  IMAD.WIDE R10, R22, 0x4, R184 ;  /* 0x00000004160a7825 */ /* 0x008fc600078e02b8 */
[----:B------:R-:W3:Y:S01]  /*e4a0*/  LDL.LU.64 R184, [R1+0x440] ;  /* 0x0004400001b87983 */ /* 0x000ee20000300a00 */
[----:B------:R-:W-:-:S05]  /*e4b0*/  VIADD R234, R23, 0xffffffb8 ;  /* 0xffffffb817ea7836 */ /* 0x000fca0000000000 */
[----:B------:R-:W-:Y:S01]  /*e4c0*/  ISETP.GE.U32.AND P4, PT, R234, 0x7fffff79, PT ;  /* 0x7fffff79ea00780c */ /* 0x000fe20003f86070 */
[----:B------:R-:W-:-:S05]  /*e4d0*/  VIADD R234, R252, 0xffffff9f ;  /* 0xffffff9ffcea7836 */ /* 0x000fca0000000000 */
[----:B------:R-:W-:Y:S01]  /*e4e0*/  ISETP.GE.U32.AND P5, PT, R234, 0x7fffff60, PT ;  /* 0x7fffff60ea00780c */ /* 0x000fe20003fa6070 */
[----:B------:R-:W-:Y:S01]  /*e4f0*/  VIADD R234, R237, 0xffffff9e ;  /* 0xffffff9eedea7836 */ /* 0x000fe20000000000 */
[----:B------:R1:W-:Y:S01]  /*e500*/  STL.64 [R1+0x1460], R10 ;  /* 0x0014600a01007387 */ /* 0x0003e20000100a00 */
[----:B------:R-:W-:Y:S01]  /*e510*/  ISETP.GE.U32.AND P3, PT, R242, 0x7fffff7a, PT ;  /* 0x7fffff7af200780c */ /* 0x000fe20003f66070 */
[----:B------:R-:W3:Y:S02]  /*e520*/  LDC R237, c[0x0][0x230] ;  /* 0x00008c00ffed7b82 */ /* 0x000ee40000000800 */
[----:B------:R-:W-:Y:S01]  /*e530*/  ISETP.GE.U32.AND P6, PT, R234, 0x7fffff5f, PT ;  /* 0x7fffff5fea00780c */ /* 0x000fe20003fc6070 */
[----:B------:R-:W3:Y:S04]  /*e540*/  LDL.LU.64 R116, [R1+0x438] ;  /* 0x0004380001747983 */ /* 0x000ee80000300a00 */
[----:B------:R-:W3:Y:S04]  /*e550*/  LDL.LU.64 R140, [R1+0x430] ;  /* 0x00043000018c7983 */ /* 0x000ee80000300a00 */
[----:B------:R-:W3:Y:S04]  /*e560*/  LDL.LU.64 R148, [R1+0x428] ;  /* 0x0004280001947983 */ /* 0x000ee80000300a00 */
[----:B------:R2:W-:Y:S04]  /*e570*/  LDGSTS.E [R177+0x30000], desc[UR8][R36.64], !P5 ;  /* 0x3000000024b17fae */ /* 0x0005e8000e921848 */
[----:B------:R-:W3:Y:S04]  /*e580*/  LDL.LU.64 R160, [R1+0x420] ;  /* 0x0004200001a07983 */ /* 0x000ee80000300a00 */
[----:B------:R4:W-:Y:S01]  /*e590*/  LDGSTS.E [R177+0x34000], desc[UR8][R28.64], !P5 ;  /* 0x340000001cb17fae */ /* 0x0009e2000e921848 */
[----:B--2---:R-:W-:-:S03]  /*e5a0*/  IMAD.WIDE R36, R22, 0x4, R84 ;  /* 0x0000000416247825 */ /* 0x004fc600078e0254 */
[----:B------:R1:W-:Y:S04]  /*e5b0*/  LDGSTS.E [R177+0x38000], desc[UR8][R18.64], !P5 ;  /* 0x3800000012b17fae */ /* 0x0003e8000e921848 */
[----:B------:R2:W-:Y:S01]  /*e5c0*/  LDGSTS.E [R177+0x3c000], desc[UR8][R10.64], !P5 ;  /* 0x3c0000000ab17fae */ /* 0x0005e2000e921848 */
[----:B----4-:R-:W-:-:S03]  /*e5d0*/  IMAD.WIDE R28, R22, 0x4, R92 ;  /* 0x00000004161c7825 */ /* 0x010fc600078e025c */
[----:B------:R4:W-:Y:S01]  /*e5e0*/  STL.64 [R1+0x1468], R36 ;  /* 0x0014682401007387 */ /* 0x0009e20000100a00 */
[----:B-1----:R-:W-:-:S03]  /*e5f0*/  IMAD.WIDE R18, R22, 0x4, R100 ;  /* 0x0000000416127825 */ /* 0x002fc600078e0264 */
[----:B------:R4:W-:Y:S01]  /*e600*/  LDGSTS.E [R177+0x30004], desc[UR8][R36.64], !P6 ;  /* 0x3000400024b17fae */ /* 0x0009e2000f121848 */
[----:B--2---:R-:W-:-:S03]  /*e610*/  IMAD.WIDE R10, R22, 0x4, R108 ;  /* 0x00000004160a7825 */ /* 0x004fc600078e026c */
[----:B------:R1:W-:Y:S04]  /*e620*/  STL.64 [R1+0x1470], R28 ;  /* 0x0014701c01007387 */ /* 0x0003e80000100a00 */
[----:B------:R1:W-:Y:S04]  /*e630*/  LDGSTS.E [R177+0x34004], desc[UR8][R28.64], !P6 ;  /* 0x340040001cb17fae */ /* 0x0003e8000f121848 */
[----:B------:R2:W-:Y:S04]  /*e640*/  STL.64 [R1+0x1478], R18 ;  /* 0x0014781201007387 */ /* 0x0005e80000100a00 */
[----:B------:R3:W-:Y:S04]  /*e650*/  STL.64 [R1+0x1480], R10 ;  /* 0x0014800a01007387 */ /* 0x0007e80000100a00 */
[----:B------:R2:W-:Y:S04]  /*e660*/  LDGSTS.E [R177+0x38004], desc[UR8][R18.64], !P6 ;  /* 0x3800400012b17fae */ /* 0x0005e8000f121848 */
[----:B------:R-:W3:Y:S04]  /*e670*/  LDL.LU.64 R92, [R1+0x7f8] ;  /* 0x0007f800015c7983 */ /* 0x000ee80000300a00 */
[----:B------:R3:W-:Y:S01]  /*e680*/  LDGSTS.E [R177+0x3c004], desc[UR8][R10.64], !P6 ;  /* 0x3c0040000ab17fae */ /* 0x0007e2000f121848 */
[----:B----4-:R-:W-:-:S04]  /*e690*/  IMAD.WIDE R36, R22, 0x4, R124 ;  /* 0x0000000416247825 */ /* 0x010fc800078e027c */
[C---:B-1----:R-:W-:Y:S01]  /*e6a0*/  IMAD.WIDE R28, R22.reuse, 0x4, R132 ;  /* 0x00000004161c7825 */ /* 0x042fe200078e0284 */
[----:B------:R1:W-:Y:S03]  /*e6b0*/  STL.64 [R1+0x1488], R36 ;  /* 0x0014882401007387 */ /* 0x0003e60000100a00 */
[C---:B--2---:R-:W-:Y:S01]  /*e6c0*/  IMAD.WIDE R18, R22.reuse, 0x4, R168 ;  /* 0x0000000416127825 */ /* 0x044fe200078e02a8 */
[----:B------:R-:W2:Y:S04]  /*e6d0*/  LDL.LU.64 R124, [R1+0x7f0] ;  /* 0x0007f000017c7983 */ /* 0x000ea80000300a00 */
[----:B------:R4:W-:Y:S04]  /*e6e0*/  STL.64 [R1+0x1490], R28 ;  /* 0x0014901c01007387 */ /* 0x0009e80000100a00 */
[----:B------:R-:W2:Y:S04]  /*e6f0*/  LDL.LU.64 R132, [R1+0x7e8] ;  /* 0x0007e80001847983 */ /* 0x000ea80000300a00 */
[----:B------:R4:W-:Y:S04]  /*e700*/  STL.64 [R1+0x1498], R18 ;  /* 0x0014981201007387 */ /* 0x0009e80000100a00 */
[----:B------:R-:W2:Y:S01]  /*e710*/  LDL.LU.64 R168, [R1+0x7e0] ;  /* 0x0007e00001a87983 */ /* 0x000ea20000300a00 */
[----:B---3--:R-:W-:-:S05]  /*e720*/  IMAD.WIDE R10, R22, 0x4, R184 ;  /* 0x00000004160a7825 */ /* 0x008fca00078e02b8 */
[----:B------:R3:W-:Y:S04]  /*e730*/  STL.64 [R1+0x14a0], R10 ;  /* 0x0014a00a01007387 */ /* 0x0007e80000100a00 */
[----:B------:R-:W2:Y:S01]  /*e740*/  LDL.LU.64 R184, [R1+0x7d8] ;  /* 0x0007d80001b87983 */ /* 0x000ea20000300a00 */
[----:B------:R-:W-:Y:S02]  /*e750*/  VIADD R234, R236, 0xffffff9d ;  /* 0xffffff9decea7836 */ /* 0x000fe40000000000 */
[----:B------:R-:W2:Y:S03]  /*e760*/  LDC R236, c[0x0][0x230] ;  /* 0x00008c00ffec7b82 */ /* 0x000ea60000000800 */
[----:B------:R-:W-:Y:S01]  /*e770*/  ISETP.GE.U32.AND P5, PT, R234, 0x7fffff5e, PT ;  /* 0x7fffff5eea00780c */ /* 0x000fe20003fa6070 */
[----:B------:R-:W-:-:S04]  /*e780*/  VIADD R234, R235, 0xffffff9c ;  /* 0xffffff9cebea7836 */ /* 0x000fc80000000000 */
[----:B------:R-:W2:Y:S01]  /*e790*/  LDC R235, c[0x0][0x230] ;  /* 0x00008c00ffeb7b82 */ /* 0x000ea20000000800 */
[----:B------:R-:W-:-:S07]  /*e7a0*/  ISETP.GE.U32.AND P6, PT, R234, 0x7fffff5d, PT ;  /* 0x7fffff5dea00780c */ /* 0x000fce0003fc6070 */
[----:B------:R1:W-:Y:S04]  /*e7b0*/  LDGSTS.E [R177+0x30008], desc[UR8][R36.64], !P5 ;  /* 0x3000800024b17fae */ /* 0x0003e8000e921848 */
[----:B------:R4:W-:Y:S04]  /*e7c0*/  LDGSTS.E [R177+0x34008], desc[UR8][R28.64], !P5 ;  /* 0x340080001cb17fae */ /* 0x0009e8000e921848 */
[----:B------:R4:W-:Y:S01]  /*e7d0*/  LDGSTS.E [R177+0x38008], desc[UR8][R18.64], !P5 ;  /* 0x3800800012b17fae */ /* 0x0009e2000e921848 */
[----:B-1----:R-:W-:-:S03]  /*e7e0*/  IMAD.WIDE R36, R22, 0x4, R116 ;  /* 0x0000000416247825 */ /* 0x002fc600078e0274 */
[----:B------:R3:W-:Y:S01]  /*e7f0*/  LDGSTS.E [R177+0x3c008], desc[UR8][R10.64], !P5 ;  /* 0x3c0080000ab17fae */ /* 0x0007e2000e921848 */
[----:B----4-:R-:W-:-:S03]  /*e800*/  IMAD.WIDE R28, R22, 0x4, R140 ;  /* 0x00000004161c7825 */ /* 0x010fc600078e028c */
[----:B------:R1:W-:Y:S01]  /*e810*/  STL.64 [R1+0x14a8], R36 ;  /* 0x0014a82401007387 */ /* 0x0003e20000100a00 */
[----:B------:R-:W-:-:S03]  /*e820*/  IMAD.WIDE R18, R22, 0x4, R148 ;  /* 0x0000000416127825 */ /* 0x000fc600078e0294 */
[----:B------:R-:W4:Y:S01]  /*e830*/  LDL.LU.64 R100, [R1+0x7d0] ;  /* 0x0007d00001647983 */ /* 0x000f220000300a00 */
[----:B---3--:R-:W-:-:S03]  /*e840*/  IMAD.WIDE R10, R22, 0x4, R160 ;  /* 0x00000004160a7825 */ /* 0x008fc600078e02a0 */
[----:B------:R2:W-:Y:S04]  /*e850*/  STL.64 [R1+0x14b0], R28 ;  /* 0x0014b01c01007387 */ /* 0x0005e80000100a00 */
[----:B------:R-:W3:Y:S04]  /*e860*/  LDL.LU.64 R108, [R1+0x7c8] ;  /* 0x0007c800016c7983 */ /* 0x000ee80000300a00 */
[----:B------:R2:W-:Y:S04]  /*e870*/  STL.64 [R1+0x14b8], R18 ;  /* 0x0014b81201007387 */ /* 0x0005e80000100a00 */
[----:B------:R-:W3:Y:S04]  /*e880*/  LDL.LU.64 R140, [R1+0x7c0] ;  /* 0x0007c000018c7983 */ /* 0x000ee80000300a00 */
[----:B------:R2:W-:Y:S04]  /*e890*/  STL.64 [R1+0x14c0], R10 ;  /* 0x0014c00a01007387 */ /* 0x0005e80000100a00 */
[----:B------:R-:W3:Y:S04]  /*e8a0*/  LDL.LU.64 R116, [R1+0x7b8] ;  /* 0x0007b80001747983 */ /* 0x000ee80000300a00 */
[----:B------:R-:W3:Y:S04]  /*e8b0*/  LDL.LU.64 R148, [R1+0x7b0] ;  /* 0x0007b00001947983 */ /* 0x000ee80000300a00 */
[----:B------:R1:W-:Y:S04]  /*e8c0*/  LDGSTS.E [R177+0x3000c], desc[UR8][R36.64], !P6 ;  /* 0x3000c00024b17fae */ /* 0x0003e8000f121848 */
[----:B------:R2:W-:Y:S04]  /*e8d0*/  LDGSTS.E [R177+0x3400c], desc[UR8][R28.64], !P6 ;  /* 0x3400c0001cb17fae */ /* 0x0005e8000f121848 */
[----:B------:R-:W3:Y:S04]  /*e8e0*/  LDL.LU.64 R160, [R1+0x7a8] ;  /* 0x0007a80001a07983 */ /* 0x000ee80000300a00 */
[----:B------:R2:W-:Y:S01]  /*e8f0*/  LDGSTS.E [R177+0x3800c], desc[UR8][R18.64], !P6 ;  /* 0x3800c00012b17fae */ /* 0x0005e2000f121848 */
[----:B-1----:R-:W-:-:S03]  /*e900*/  IMAD.WIDE R36, R22, 0x4, R92 ;  /* 0x0000000416247825 */ /* 0x002fc600078e025c */
[----:B------:R1:W-:Y:S04]  /*e910*/  LDGSTS.E [R177+0x3c00c], desc[UR8][R10.64], !P6 ;  /* 0x3c00c0000ab17fae */ /* 0x0003e8000f121848 */
[----:B------:R1:W-:Y:S04]  /*e920*/  LDGSTS.E [R0+0x20000], desc[UR8][R36.64], !P1 ;  /* 0x2000000024007fae */ /* 0x0003e8000c921848 */
[----:B------:R-:W3:Y:S04]  /*e930*/  LDL.LU.64 R176, [R1+0x7a0] ;  /* 0x0007a00001b07983 */ /* 0x000ee80000300a00 */
[----:B------:R1:W-:Y:S01]  /*e940*/  STL.64 [R1+0xec0], R36 ;  /* 0x000ec02401007387 */ /* 0x0003e20000100a00 */
[----:B--2---:R-:W-:-:S04]  /*e950*/  IMAD.WIDE R28, R22, 0x4, R124 ;  /* 0x00000004161c7825 */ /* 0x004fc800078e027c */
[C---:B------:R-:W-:Y:S01]  /*e960*/  IMAD.WIDE R18, R22.reuse, 0x4, R132 ;  /* 0x0000000416127825 */ /* 0x040fe200078e0284 */
[----:B------:R4:W-:Y:S03]  /*e970*/  STL.64 [R1+0xef0], R28 ;  /* 0x000ef01c01007387 */ /* 0x0009e60000100a00 */
[C---:B-1----:R-:W-:Y:S01]  /*e980*/  IMAD.WIDE R10, R22.reuse, 0x4, R168 ;  /* 0x00000004160a7825 */ /* 0x042fe200078e02a8 */
[----:B------:R3:W-:Y:S04]  /*e990*/  STL.64 [R1+0xf28], R18 ;  /* 0x000f281201007387 */ /* 0x0007e80000100a00 */
[----:B------:R1:W-:Y:S04]  /*e9a0*/  STL.64 [R1+0xf60], R10 ;  /* 0x000f600a01007387 */ /* 0x0003e80000100a00 */
[----:B------:R-:W2:Y:S04]  /*e9b0*/  LDL.LU.64 R124, [R1+0x798] ;  /* 0x00079800017c7983 */ /* 0x000ea80000300a00 */
[----:B------:R-:W2:Y:S04]  /*e9c0*/  LDL.LU.64 R132, [R1+0x790] ;  /* 0x0007900001847983 */ /* 0x000ea80000300a00 */
[----:B------:R-:W2:Y:S01]  /*e9d0*/  LDL.LU.64 R168, [R1+0x788] ;  /* 0x0007880001a87983 */ /* 0x000ea20000300a00 */
[----:B------:R-:W-:-:S03]  /*e9e0*/  IMAD.WIDE R36, R22, 0x4, R184 ;  /* 0x0000000416247825 */ /* 0x000fc600078e02b8 */
[----:B------:R4:W-:Y:S04]  /*e9f0*/  LDGSTS.E [R0+0x24000], desc[UR8][R28.64], !P1 ;  /* 0x240000001c007fae */ /* 0x0009e8000c921848 */
[----:B------:R1:W-:Y:S04]  /*ea00*/  STL.64 [R1+0xfa0], R36 ;  /* 0x000fa02401007387 */ /* 0x0003e80000100a00 */
[----:B------:R-:W2:Y:S04]  /*ea10*/  LDL.LU.64 R184, [R1+0x780] ;  /* 0x0007800001b87983 */ /* 0x000ea80000300a00 */
[----:B------:R3:W-:Y:S04]  /*ea20*/  LDGSTS.E [R0+0x28000], desc[UR8][R18.64], !P1 ;  /* 0x2800000012007fae */ /* 0x0007e8000c921848 */
[----:B------:R1:W-:Y:S04]  /*ea30*/  LDGSTS.E [R0+0x2c000], desc[UR8][R10.64], !P1 ;  /* 0x2c0000000a007fae */ /* 0x0003e8000c921848 */
[----:B------:R1:W-:Y:S01]  /*ea40*/  LDGSTS.E [R0+0x20004], desc[UR8][R36.64], !P2 ;  /* 0x2000400024007fae */ /* 0x0003e2000d121848 */
[----:B----4-:R-:W-:-:S05]  /*ea50*/  IMAD.WIDE R28, R22, 0x4, R100 ;  /* 0x00000004161c7825 */ /* 0x010fca00078e0264 */
[----:B------:R4:W-:Y:S01]  /*ea60*/  STL.64 [R1+0xfd8], R28 ;  /* 0x000fd81c01007387 */ /* 0x0009e20000100a00 */
[----:B---3--:R-:W-:-:S03]  /*ea70*/  IMAD.WIDE R18, R22, 0x4, R108 ;  /* 0x0000000416127825 */ /* 0x008fc600078e026c */
[----:B------:R4:W-:Y:S01]  /*ea80*/  LDGSTS.E [R0+0x24004], desc[UR8][R28.64], !P2 ;  /* 0x240040001c007fae */ /* 0x0009e2000d121848 */
[----:B-1----:R-:W-:-:S03]  /*ea90*/  IMAD.WIDE R10, R22, 0x4, R140 ;  /* 0x00000004160a7825 */ /* 0x002fc600078e028c */
[----:B------:R1:W-:Y:S04]  /*eaa0*/  STL.64 [R1+0x1010], R18 ;  /* 0x0010101201007387 */ /* 0x0003e80000100a00 */
[----:B------:R3:W-:Y:S01]  /*eab0*/  STL.64 [R1+0x1100], R10 ;  /* 0x0011000a01007387 */ /* 0x0007e20000100a00 */
[----:B------:R-:W-:-:S03]  /*eac0*/  IMAD.WIDE R36, R22, 0x4, R116 ;  /* 0x0000000416247825 */ /* 0x000fc600078e0274 */
[----:B------:R1:W-:Y:S01]  /*ead0*/  LDGSTS.E [R0+0x28004], desc[UR8][R18.64], !P2 ;  /* 0x2800400012007fae */ /* 0x0003e2000d121848 */
[----:B----4-:R-:W-:-:S03]  /*eae0*/  IMAD.WIDE R28, R22, 0x4, R148 ;  /* 0x00000004161c7825 */ /* 0x010fc600078e0294 */
[----:B------:R-:W4:Y:S04]  /*eaf0*/  LDL.LU.64 R140, [R1+0x418] ;  /* 0x00041800018c7983 */ /* 0x000f280000300a00 */
[----:B------:R2:W-:Y:S04]  /*eb00*/  STL.64 [R1+0x1108], R36 ;  /* 0x0011082401007387 */ /* 0x0005e80000100a00 */
[----:B------:R3:W-:Y:S01]  /*eb10*/  LDGSTS.E [R0+0x2c004], desc[UR8][R10.64], !P2 ;  /* 0x2c0040000a007fae */ /* 0x0007e2000d121848 */
[----:B-1----:R-:W-:-:S03]  /*eb20*/  IMAD.WIDE R18, R22, 0x4, R160 ;  /* 0x0000000416127825 */ /* 0x002fc600078e02a0 */
[----:B------:R-:W4:Y:S04]  /*eb30*/  LDL.LU.64 R100, [R1+0x410] ;  /* 0x0004100001647983 */ /* 0x000f280000300a00 */
[----:B------:R1:W-:Y:S04]  /*eb40*/  STL.64 [R1+0x1110], R28 ;  /* 0x0011101c01007387 */ /* 0x0003e80000100a00 */
[----:B------:R-:W4:Y:S04]  /*eb50*/  LDL.LU.64 R108, [R1+0x408] ;  /* 0x00040800016c7983 */ /* 0x000f280000300a00 */
[----:B------:R1:W-:Y:S04]  /*eb60*/  STL.64 [R1+0x1118], R18 ;  /* 0x0011181201007387 */ /* 0x0003e80000100a00 */
[----:B------:R-:W4:Y:S01]  /*eb70*/  LDL.LU.64 R148, [R1+0x400] ;  /* 0x0004000001947983 */ /* 0x000f220000300a00 */
[----:B---3--:R-:W-:-:S03]  /*eb80*/  IMAD.WIDE R10, R22, 0x4, R176 ;  /* 0x00000004160a7825 */ /* 0x008fc600078e02b0 */
[----:B------:R2:W-:Y:S04]  /*eb90*/  LDGSTS.E [R0+0x20008], desc[UR8][R36.64], !P3 ;  /* 0x2000800024007fae */ /* 0x0005e8000d921848 */
[----:B------:R3:W-:Y:S04]  /*eba0*/  STL.64 [R1+0x1120], R10 ;  /* 0x0011200a01007387 */ /* 0x0007e80000100a00 */
[----:B------:R-:W4:Y:S04]  /*ebb0*/  LDL.LU.64 R160, [R1+0x3f8] ;  /* 0x0003f80001a07983 */ /* 0x000f280000300a00 */
[----:B------:R1:W-:Y:S04]  /*ebc0*/  LDGSTS.E [R0+0x24008], desc[UR8][R28.64], !P3 ;  /* 0x240080001c007fae */ /* 0x0003e8000d921848 */
[----:B------:R-:W4:Y:S04]  /*ebd0*/  LDL.LU.64 R176, [R1+0x3f0] ;  /* 0x0003f00001b07983 */ /* 0x000f280000300a00 */
[----:B------:R3:W-:Y:S04]  /*ebe0*/  LDGSTS.E [R0+0x28008], desc[UR8][R18.64], !P3 ;  /* 0x2800800012007fae */ /* 0x0007e8000d921848 */
[----:B------:R3:W-:Y:S01]  /*ebf0*/  LDGSTS.E [R0+0x2c008], desc[UR8][R10.64], !P3 ;  /* 0x2c0080000a007fae */ /* 0x0007e2000d921848 */
[----:B--2---:R-:W-:-:S04]  /*ec00*/  IMAD.WIDE R36, R22, 0x4, R124 ;  /* 0x0000000416247825 */ /* 0x004fc800078e027c */
[C---:B-1----:R-:W-:Y:S01]  /*ec10*/  IMAD.WIDE R28, R22.reuse, 0x4, R132 ;  /* 0x00000004161c7825 */ /* 0x042fe200078e0284 */
[----:B------:R4:W-:Y:S03]  /*ec20*/  STL.64 [R1+0x1128], R36 ;  /* 0x0011282401007387 */ /* 0x0009e60000100a00 */
[C---:B---3--:R-:W-:Y:S01]  /*ec30*/  IMAD.WIDE R18, R22.reuse, 0x4, R168 ;  /* 0x0000000416127825 */ /* 0x048fe200078e02a8 */
[----:B------:R4:W-:Y:S04]  /*ec40*/  LDGSTS.E [R0+0x2000c], desc[UR8][R36.64], !P4 ;  /* 0x2000c00024007fae */ /* 0x0009e8000e121848 */
[----:B------:R-:W2:Y:S04]  /*ec50*/  LDL.LU.64 R168, [R1+0x3e8] ;  /* 0x0003e80001a87983 */ /* 0x000ea80000300a00 */
[----:B------:R1:W-:Y:S01]  /*ec60*/  STL.64 [R1+0x1130], R28 ;  /* 0x0011301c01007387 */ /* 0x0003e20000100a00 */
[----:B------:R-:W-:-:S03]  /*ec70*/  IMAD.WIDE R10, R22, 0x4, R184 ;  /* 0x00000004160a7825 */ /* 0x000fc600078e02b8 */
[----:B------:R1:W-:Y:S04]  /*ec80*/  LDGSTS.E [R0+0x2400c], desc[UR8][R28.64], !P4 ;  /* 0x2400c0001c007fae */ /* 0x0003e8000e121848 */
[----:B------:R-:W3:Y:S01]  /*ec90*/  LDL.LU.64 R184, [R1+0x3e0] ;  /* 0x0003e00001b87983 */ /* 0x000ee20000300a00 */
[----:B------:R-:W-:Y:S02]  /*eca0*/  VIADD R234, R237, 0xffffffb7 ;  /* 0xffffffb7edea7836 */ /* 0x000fe40000000000 */
[----:B------:R-:W1:Y:S01]  /*ecb0*/  LDC R237, c[0x0][0x230] ;  /* 0x00008c00ffed7b82 */ /* 0x000e620000000800 */
[----:B------:R4:W-:Y:S02]  /*ecc0*/  LDGSTS.E [R0+0x2800c], desc[UR8][R18.64], !P4 ;  /* 0x2800c00012007fae */ /* 0x0009e4000e121848 */
[----:B------:R-:W-:Y:S01]  /*ecd0*/  ISETP.GE.U32.AND P5, PT, R234, 0x7fffff78, PT ;  /* 0x7fffff78ea00780c */ /* 0x000fe20003fa6070 */
[----:B------:R-:W-:Y:S01]  /*ece0*/  VIADD R234, R236, 0xffffffb6 ;  /* 0xffffffb6ecea7836 */ /* 0x000fe20000000000 */
[----:B------:R4:W-:Y:S03]  /*ecf0*/  STL.64 [R1+0x1138], R18 ;  /* 0x0011381201007387 */ /* 0x0009e60000100a00 */
[----:B------:R-:W3:Y:S01]  /*ed00*/  LDC R236, c[0x0][0x230] ;  /* 0x00008c00ffec7b82 */ /* 0x000ee20000000800 */
[----:B------:R-:W-:Y:S01]  /*ed10*/  ISETP.GE.U32.AND P6, PT, R234, 0x7fffff77, PT ;  /* 0x7fffff77ea00780c */ /* 0x000fe20003fc6070 */
[----:B------:R-:W-:Y:S01]  /*ed20*/  VIADD R234, R235, 0xffffffb5 ;  /* 0xffffffb5ebea7836 */ /* 0x000fe20000000000 */
[----:B------:R4:W-:Y:S04]  /*ed30*/  LDGSTS.E [R0+0x2c00c], desc[UR8][R10.64], !P4 ;  /* 0x2c00c0000a007fae */ /* 0x0009e8000e121848 */
[----:B------:R-:W-:Y:S01]  /*ed40*/  ISETP.GE.U32.AND P1, PT, R234, 0x7fffff76, PT ;  /* 0x7fffff76ea00780c */ /* 0x000fe20003f26070 */
[----:B------:R-:W-:Y:S01]  /*ed50*/  VIADD R234, R238, 0xffffffb4 ;  /* 0xffffffb4eeea7836 */ /* 0x000fe20000000000 */
[----:B------:R4:W-:Y:S01]  /*ed60*/  STL.64 [R1+0x1140], R10 ;  /* 0x0011400a01007387 */ /* 0x0009e20000100a00 */
[----:B------:R-:W3:Y:S03]  /*ed70*/  LDC R235, c[0x0][0x230] ;  /* 0x00008c00ffeb7b82 */ /* 0x000ee60000000800 */
[----:B------:R-:W-:Y:S01]  /*ed80*/  ISETP.GE.U32.AND P2, PT, R234, 0x7fffff75, PT ;  /* 0x7fffff75ea00780c */ /* 0x000fe20003f46070 */
[----:B------:R-:W3:Y:S01]  /*ed90*/  LDL.LU.64 R116, [R1+0x3d8] ;  /* 0x0003d80001747983 */ /* 0x000ee20000300a00 */
[----:B-1----:R-:W-:-:S03]  /*eda0*/  VIADD R234, R237, 0xffffff9b ;  /* 0xffffff9bedea7836 */ /* 0x002fc60000000000 */
[----:B------:R-:W3:Y:S01]  /*edb0*/  LDL.LU.64 R124, [R1+0x3d0] ;  /* 0x0003d000017c7983 */ /* 0x000ee20000300a00 */
[----:B------:R-:W1:Y:S01]  /*edc0*/  LDC R237, c[0x0][0x230] ;  /* 0x00008c00ffed7b82 */ /* 0x000e620000000800 */
[----:B------:R-:W-:Y:S02]  /*edd0*/  ISETP.GE.U32.AND P3, PT, R234, 0x7fffff5c, PT ;  /* 0x7fffff5cea00780c */ /* 0x000fe40003f66070 */
[----:B------:R-:W3:Y:S05]  /*ede0*/  LDL.LU.64 R132, [R1+0x3c8] ;  /* 0x0003c80001847983 */ /* 0x000eea0000300a00 */
[----:B------:R-:W1:Y:S01]  /*edf0*/  LDC R238, c[0x0][0x230] ;  /* 0x00008c00ffee7b82 */ /* 0x000e620000000800 */
[----:B----4-:R-:W-:-:S05]  /*ee00*/  IMAD.WIDE R36, R22, 0x4, R140 ;  /* 0x0000000416247825 */ /* 0x010fca00078e028c */
[----:B------:R4:W-:Y:S04]  /*ee10*/  STL.64 [R1+0x14c8], R36 ;  /* 0x0014c82401007387 */ /* 0x0009e80000100a00 */
[----:B------:R-:W3:Y:S01]  /*ee20*/  LDL.LU.64 R140, [R1+0x3c0] ;  /* 0x0003c000018c7983 */ /* 0x000ee20000300a00 */
[----:B------:R-:W-:-:S03]  /*ee30*/  IMAD.WIDE R28, R22, 0x4, R100 ;  /* 0x00000004161c7825 */ /* 0x000fc600078e0264 */
[----:B------:R4:W-:Y:S01]  /*ee40*/  LDGSTS.E [R0+0x30000], desc[UR8][R36.64], !P3 ;  /* 0x3000000024007fae */ /* 0x0009e2000d921848 */
[----:B------:R-:W-:-:S03]  /*ee50*/  IMAD.WIDE R18, R22, 0x4, R108 ;  /* 0x0000000416127825 */ /* 0x000fc600078e026c */
[----:B------:R4:W-:Y:S01]  /*ee60*/  STL.64 [R1+0x14d0], R28 ;  /* 0x0014d01c01007387 */ /* 0x0009e20000100a00 */
[----:B------:R-:W-:-:S03]  /*ee70*/  IMAD.WIDE R10, R22, 0x4, R148 ;  /* 0x00000004160a7825 */ /* 0x000fc600078e0294 */
[----:B------:R2:W-:Y:S04]  /*ee80*/  STL.64 [R1+0x14d8], R18 ;  /* 0x0014d81201007387 */ /* 0x0005e80000100a00 */
[----:B------:R3:W-:Y:S04]  /*ee90*/  STL.64 [R1+0x14e0], R10 ;  /* 0x0014e00a01007387 */ /* 0x0007e80000100a00 */
[----:B------:R-:W3:Y:S01]  /*eea0*/  LDL.LU.64 R100, [R1+0x3b8] ;  /* 0x0003b80001647983 */ /* 0x000ee20000300a00 */
[----:B----4-:R-:W-:-:S03]  /*eeb0*/  IMAD.WIDE R36, R22, 0x4, R160 ;  /* 0x0000000416247825 */ /* 0x010fc600078e02a0 */
[----:B------:R4:W-:Y:S04]  /*eec0*/  LDGSTS.E [R0+0x34000], desc[UR8][R28.64], !P3 ;  /* 0x340000001c007fae */ /* 0x0009e8000d921848 */
[----:B------:R-:W3:Y:S04]  /*eed0*/  LDL.LU.64 R148, [R1+0x3b0] ;  /* 0x0003b00001947983 */ /* 0x000ee80000300a00 */
[----:B------:R1:W-:Y:S01]  /*eee0*/  STL.64 [R1+0x14e8], R36 ;  /* 0x0014e82401007387 */ /* 0x0003e20000100a00 */
[----:B----4-:R-:W-:-:S03]  /*eef0*/  IMAD.WIDE R28, R22, 0x4, R176 ;  /* 0x00000004161c7825 */ /* 0x010fc600078e02b0 */
[----:B------:R-:W4:Y:S04]  /*ef00*/  LDL.LU.64 R160, [R1+0x3a8] ;  /* 0x0003a80001a07983 */ /* 0x000f280000300a00 */
[----:B------:R2:W-:Y:S04]  /*ef10*/  LDGSTS.E [R0+0x38000], desc[UR8][R18.64], !P3 ;  /* 0x3800000012007fae */ /* 0x0005e8000d921848 */
[----:B------:R3:W-:Y:S04]  /*ef20*/  LDGSTS.E [R0+0x3c000], desc[UR8][R10.64], !P3 ;  /* 0x3c0000000a007fae */ /* 0x0007e8000d921848 */
[----:B------:R1:W-:Y:S04]  /*ef30*/  STL.64 [R1+0x14f0], R28 ;  /* 0x0014f01c01007387 */ /* 0x0003e80000100a00 */
[----:B------:R-:W4:Y:S01]  /*ef40*/  LDL.LU.64 R176, [R1+0x3a0] ;  /* 0x0003a00001b07983 */ /* 0x000f220000300a00 */
[----:B--2---:R-:W-:-:S05]  /*ef50*/  IMAD.WIDE R18, R22, 0x4, R168 ;  /* 0x0000000416127825 */ /* 0x004fca00078e02a8 */
[----:B------:R2:W-:Y:S01]  /*ef60*/  STL.64 [R1+0x14f8], R18 ;  /* 0x0014f81201007387 */ /* 0x0005e20000100a00 */
[----:B---3--:R-:W-:-:S05]  /*ef70*/  IMAD.WIDE R10, R22, 0x4, R184 ;  /* 0x00000004160a7825 */ /* 0x008fca00078e02b8 */
[----:B------:R3:W-:Y:S04]  /*ef80*/  STL.64 [R1+0x1500], R10 ;  /* 0x0015000a01007387 */ /* 0x0007e80000100a00 */
[----:B------:R-:W4:Y:S04]  /*ef90*/  LDL.LU.64 R168, [R1+0x778] ;  /* 0x0007780001a87983 */ /* 0x000f280000300a00 */
[----:B------:R-:W4:Y:S01]  /*efa0*/  LDL.LU.64 R184, [R1+0x770] ;  /* 0x0007700001b87983 */ /* 0x000f220000300a00 */
[----:B------:R-:W-:Y:S02]  /*efb0*/  VIADD R234, R236, 0xffffff9a ;  /* 0xffffff9aecea7836 */ /* 0x000fe40000000000 */
[----:B------:R-:W4:Y:S03]  /*efc0*/  LDC R236, c[0x0][0x230] ;  /* 0x00008c00ffec7b82 */ /* 0x000f260000000800 */
[----:B------:R-:W-:Y:S01]  /*efd0*/  ISETP.GE.U32.AND P4, PT, R234, 0x7fffff5b, PT ;  /* 0x7fffff5bea00780c */ /* 0x000fe20003f86070 */
[----:B------:R-:W-:-:S04]  /*efe0*/  VIADD R234, R235, 0xffffff99 ;  /* 0xffffff99ebea7836 */ /* 0x000fc80000000000 */
[----:B------:R-:W4:Y:S01]  /*eff0*/  LDC R235, c[0x0][0x230] ;  /* 0x00008c00ffeb7b82 */ /* 0x000f220000000800 */
[----:B------:R-:W-:Y:S01]  /*f000*/  ISETP.GE.U32.AND P3, PT, R234, 0x7fffff5a, PT ;  /* 0x7fffff5aea00780c */ /* 0x000fe20003f66070 */
[----:B-1----:R-:W-:-:S06]  /*f010*/  VIADD R234, R237, 0xffffff98 ;  /* 0xffffff98edea7836 */ /* 0x002fcc0000000000 */
[----:B------:R1:W-:Y:S01]  /*f020*/  LDGSTS.E [R0+0x30004], desc[UR8][R36.64], !P4 ;  /* 0x3000400024007fae */ /* 0x0003e2000e121848 */
[----:B------:R-:W4:Y:S03]  /*f030*/  LDC R237, c[0x0][0x230] ;  /* 0x00008c00ffed7b82 */ /* 0x000f260000000800 */
[----:B------:R2:W-:Y:S04]  /*f040*/  LDGSTS.E [R0+0x34004], desc[UR8][R28.64], !P4 ;  /* 0x340040001c007fae */ /* 0x0005e8000e121848 */
[----:B------:R2:W-:Y:S01]  /*f050*/  LDGSTS.E [R0+0x38004], desc[UR8][R18.64], !P4 ;  /* 0x3800400012007fae */ /* 0x0005e2000e121848 */
[----:B-1----:R-:W-:-:S03]  /*f060*/  IMAD.WIDE R36, R22, 0x4, R116 ;  /* 0x0000000416247825 */ /* 0x002fc600078e0274 */
[----:B------:R3:W-:Y:S01]  /*f070*/  LDGSTS.E [R0+0x3c004], desc[UR8][R10.64], !P4 ;  /* 0x3c0040000a007fae */ /* 0x0007e2000e121848 */
[----:B--2---:R-:W-:-:S03]  /*f080*/  IMAD.WIDE R28, R22, 0x4, R124 ;  /* 0x00000004161c7825 */ /* 0x004fc600078e027c */
[----:B------:R1:W-:Y:S01]  /*f090*/  STL.64 [R1+0x1508], R36 ;  /* 0x0015082401007387 */ /* 0x0003e20000100a00 */
[----:B------:R-:W-:-:S03]  /*f0a0*/  IMAD.WIDE R18, R22, 0x4, R132 ;  /* 0x0000000416127825 */ /* 0x000fc600078e0284 */
[----:B------:R-:W2:Y:S01]  /*f0b0*/  LDL.LU.64 R108, [R1+0x768] ;  /* 0x00076800016c7983 */ /* 0x000ea20000300a00 */
[----:B------:R-:W-:-:S03]  /*f0c0*/  ISETP.GE.U32.AND P4, PT, R234, 0x7fffff59, PT ;  /* 0x7fffff59ea00780c */ /* 0x000fc60003f86070 */
[----:B------:R1:W-:Y:S04]  /*f0d0*/  STL.64 [R1+0x1510], R28 ;  /* 0x0015101c01007387 */ /* 0x0003e80000100a00 */
[----:B------:R-:W2:Y:S01]  /*f0e0*/  LDL.LU.64 R116, [R1+0x760] ;  /* 0x0007600001747983 */ /* 0x000ea20000300a00 */
[----:B---3--:R-:W-:-:S03]  /*f0f0*/  IMAD.WIDE R10, R22, 0x4, R140 ;  /* 0x00000004160a7825 */ /* 0x008fc600078e028c */
[----:B------:R1:W-:Y:S04]  /*f100*/  LDGSTS.E [R0+0x30008], desc[UR8][R36.64], !P3 ;  /* 0x3000800024007fae */ /* 0x0003e8000d921848 */
[----:B------:R4:W-:Y:S04]  /*f110*/  STL.64 [R1+0x1518], R18 ;  /* 0x0015181201007387 */ /* 0x0009e80000100a00 */
[----:B------:R3:W-:Y:S04]  /*f120*/  LDGSTS.E [R0+0x34008], desc[UR8][R28.64], !P3 ;  /* 0x340080001c007fae */ /* 0x0007e8000d921848 */
[----:B------:R4:W-:Y:S04]  /*f130*/  STL.64 [R1+0x1520], R10 ;  /* 0x0015200a01007387 */ /* 0x0009e80000100a00 */
[----:B------:R4:W-:Y:S04]  /*f140*/  LDGSTS.E [R0+0x38008], desc[UR8][R18.64], !P3 ;  /* 0x3800800012007fae */ /* 0x0009e8000d921848 */
[----:B------:R-:W2:Y:S04]  /*f150*/  LDL.LU.64 R124, [R1+0x758] ;  /* 0x00075800017c7983 */ /* 0x000ea80000300a00 */
[----:B------:R-:W2:Y:S01]  /*f160*/  LDL.LU.64 R132, [R1+0x750] ;  /* 0x0007500001847983 */ /* 0x000ea20000300a00 */
[----:B-1----:R-:W-:-:S03]  /*f170*/  IMAD.WIDE R36, R22, 0x4, R100 ;  /* 0x0000000416247825 */ /* 0x002fc600078e0264 */
[----:B------:R-:W2:Y:S01]  /*f180*/  LDL.LU.64 R140, [R1+0x748] ;  /* 0x00074800018c7983 */ /* 0x000ea20000300a00 */
[----:B---3--:R-:W-:-:S03]  /*f190*/  IMAD.WIDE R28, R22, 0x4, R148 ;  /* 0x00000004161c7825 */ /* 0x008fc600078e0294 */
[----:B------:R1:W-:Y:S04]  /*f1a0*/  STL.64 [R1+0x1528], R36 ;  /* 0x0015282401007387 */ /* 0x0003e80000100a00 */
[----:B------:R3:W-:Y:S01]  /*f1b0*/  LDGSTS.E [R0+0x3c008], desc[UR8][R10.64], !P3 ;  /* 0x3c0080000a007fae */ /* 0x0007e2000d921848 */
[----:B----4-:R-:W-:-:S03]  /*f1c0*/  IMAD.WIDE R18, R22, 0x4, R160 ;  /* 0x0000000416127825 */ /* 0x010fc600078e02a0 */
[----:B------:R4:W-:Y:S04]  /*f1d0*/  STL.64 [R1+0x1530], R28 ;  /* 0x0015301c01007387 */ /* 0x0009e80000100a00 */
[----:B------:R2:W-:Y:S04]  /*f1e0*/  STL.64 [R1+0x1538], R18 ;  /* 0x0015381201007387 */ /* 0x0005e80000100a00 */
[----:B------:R1:W-:Y:S04]  /*f1f0*/  LDGSTS.E [R0+0x3000c], desc[UR8][R36.64], !P4 ;  /* 0x3000c00024007fae */ /* 0x0003e8000e121848 */
[----:B------:R4:W-:Y:S01]  /*f200*/  LDGSTS.E [R0+0x3400c], desc[UR8][R28.64], !P4 ;  /* 0x3400c0001c007fae */ /* 0x0009e2000e121848 */
[----:B---3--:R-:W-:-:S03]  /*f210*/  IMAD.WIDE R10, R22, 0x4, R176 ;  /* 0x00000004160a7825 */ /* 0x008fc600078e02b0 */
[----:B------:R2:W-:Y:S04]  /*f220*/  LDGSTS.E [R0+0x3800c], desc[UR8][R18.64], !P4 ;  /* 0x3800c00012007fae */ /* 0x0005e8000e121848 */
[----:B------:R-:W3:Y:S04]  /*f230*/  LDL.LU.64 R176, [R1+0x740] ;  /* 0x0007400001b07983 */ /* 0x000ee80000300a00 */
[----:B------:R2:W-:Y:S04]  /*f240*/  STL.64 [R1+0x1540], R10 ;  /* 0x0015400a01007387 */ /* 0x0005e80000100a00 */
[----:B------:R-:W3:Y:S04]  /*f250*/  LDL.LU.64 R148, [R1+0x738] ;  /* 0x0007380001947983 */ /* 0x000ee80000300a00 */
[----:B------:R-:W3:Y:S04]  /*f260*/  LDL.LU.64 R160, [R1+0x730] ;  /* 0x0007300001a07983 */ /* 0x000ee80000300a00 */
[----:B------:R2:W-:Y:S01]  /*f270*/  LDGSTS.E [R0+0x3c00c], desc[UR8][R10.64], !P4 ;  /* 0x3c00c0000a007fae */ /* 0x0005e2000e121848 */
[----:B-1----:R-:W-:-:S04]  /*f280*/  IMAD.WIDE R36, R22, 0x4, R168 ;  /* 0x0000000416247825 */ /* 0x002fc800078e02a8 */
[C---:B----4-:R-:W-:Y:S01]  /*f290*/  IMAD.WIDE R28, R22.reuse, 0x4, R184 ;  /* 0x00000004161c7825 */ /* 0x050fe200078e02b8 */
[----:B------:R1:W-:Y:S04]  /*f2a0*/  STL.64 [R1+0xe90], R36 ;  /* 0x000e902401007387 */ /* 0x0003e80000100a00 */
[----:B------:R-:W4:Y:S04]  /*f2b0*/  LDL.LU.64 R168, [R1+0x728] ;  /* 0x0007280001a87983 */ /* 0x000f280000300a00 */
[----:B------:R1:W-:Y:S04]  /*f2c0*/  STL.64 [R1+0xeb8], R28 ;  /* 0x000eb81c01007387 */ /* 0x0003e80000100a00 */
[----:B------:R-:W4:Y:S04]  /*f2d0*/  LDL.LU.64 R184, [R1+0x720] ;  /* 0x0007200001b87983 */ /* 0x000f280000300a00 */
[----:B------:R1:W-:Y:S04]  /*f2e0*/  LDGSTS.E [R4+0x20000], desc[UR8][R36.64], !P5 ;  /* 0x2000000024047fae */ /* 0x0003e8000e921848 */
[----:B------:R1:W-:Y:S01]  /*f2f0*/  LDGSTS.E [R4+0x24000], desc[UR8][R28.64], !P5 ;  /* 0x240000001c047fae */ /* 0x0003e2000e921848 */
[----:B--2---:R-:W-:-:S04]  /*f300*/  IMAD.WIDE R18, R22, 0x4, R108 ;  /* 0x0000000416127825 */ /* 0x004fc800078e026c */
[C---:B------:R-:W-:Y:S01]  /*f310*/  IMAD.WIDE R10, R22.reuse, 0x4, R116 ;  /* 0x00000004160a7825 */ /* 0x040fe200078e0274 */
[----:B------:R2:W-:Y:S04]  /*f320*/  STL.64 [R1+0xee8], R18 ;  /* 0x000ee81201007387 */ /* 0x0005e80000100a00 */
[----:B------:R3:W-:Y:S04]  /*f330*/  STL.64 [R1+0xf20], R10 ;  /* 0x000f200a01007387 */ /* 0x0007e80000100a00 */
[----:B------:R2:W-:Y:S04]  /*f340*/  LDGSTS.E [R4+0x28000], desc[UR8][R18.64], !P5 ;  /* 0x2800000012047fae */ /* 0x0005e8000e921848 */
[----:B------:R-:W4:Y:S04]  /*f350*/  LDL.LU.64 R92, [R1+0x718] ;  /* 0x00071800015c7983 */ /* 0x000f280000300a00 */
[----:B------:R3:W-:Y:S01]  /*f360*/  LDGSTS.E [R4+0x2c000], desc[UR8][R10.64], !P5 ;  /* 0x2c0000000a047fae */ /* 0x0007e2000e921848 */
[----:B-1----:R-:W-:-:S04]  /*f370*/  IMAD.WIDE R36, R22, 0x4, R124 ;  /* 0x0000000416247825 */ /* 0x002fc800078e027c */
[C---:B------:R-:W-:Y:S01]  /*f380*/  IMAD.WIDE R28, R22.reuse, 0x4, R132 ;  /* 0x00000004161c7825 */ /* 0x040fe200078e0284 */
[----:B------:R1:W-:Y:S03]  /*f390*/  STL.64 [R1+0xf58], R36 ;  /* 0x000f582401007387 */ /* 0x0003e60000100a00 */
[C---:B--2---:R-:W-:Y:S01]  /*f3a0*/  IMAD.WIDE R18, R22.reuse, 0x4, R140 ;  /* 0x0000000416127825 */ /* 0x044fe200078e028c */
[----:B------:R-:W2:Y:S04]  /*f3b0*/  LDL.LU.64 R100, [R1+0x710] ;  /* 0x0007100001647983 */ /* 0x000ea80000300a00 */
[----:B------:R1:W-:Y:S04]  /*f3c0*/  STL.64 [R1+0xf98], R28 ;  /* 0x000f981c01007387 */ /* 0x0003e80000100a00 */
[----:B------:R-:W2:Y:S04]  /*f3d0*/  LDL.LU.64 R108, [R1+0x708] ;  /* 0x00070800016c7983 */ /* 0x000ea80000300a00 */
[----:B------:R4:W-:Y:S04]  /*f3e0*/  STL.64 [R1+0xfd0], R18 ;  /* 0x000fd01201007387 */ /* 0x0009e80000100a00 */
[----:B------:R-:W2:Y:S04]  /*f3f0*/  LDL.LU.64 R116, [R1+0x700] ;  /* 0x0007000001747983 */ /* 0x000ea80000300a00 */
[----:B------:R1:W-:Y:S04]  /*f400*/  LDGSTS.E [R4+0x20004], desc[UR8][R36.64], !P6 ;  /* 0x2000400024047fae */ /* 0x0003e8000f121848 */
[----:B------:R1:W-:Y:S04]  /*f410*/  LDGSTS.E [R4+0x24004], desc[UR8][R28.64], !P6 ;  /* 0x240040001c047fae */ /* 0x0003e8000f121848 */
[----:B------:R4:W-:Y:S01]  /*f420*/  LDGSTS.E [R4+0x28004], desc[UR8][R18.64], !P6 ;  /* 0x2800400012047fae */ /* 0x0009e2000f121848 */
[----:B---3--:R-:W-:-:S05]  /*f430*/  IMAD.WIDE R10, R22, 0x4, R176 ;  /* 0x00000004160a7825 */ /* 0x008fca00078e02b0 */
[----:B------:R3:W-:Y:S04]  /*f440*/  STL.64 [R1+0x1008], R10 ;  /* 0x0010080a01007387 */ /* 0x0007e80000100a00 */
[----:B------:R-:W2:Y:S01]  /*f450*/  LDL.LU.64 R124, [R1+0x398] ;  /* 0x00039800017c7983 */ /* 0x000ea20000300a00 */
[----:B-1----:R-:W-:-:S03]  /*f460*/  IMAD.WIDE R36, R22, 0x4, R148 ;  /* 0x0000000416247825 */ /* 0x002fc600078e0294 */
[----:B------:R-:W2:Y:S01]  /*f470*/  LDL.LU.64 R132, [R1+0x390] ;  /* 0x0003900001847983 */ /* 0x000ea20000300a00 */
[----:B------:R-:W-:-:S03]  /*f480*/  IMAD.WIDE R28, R22, 0x4, R160 ;  /* 0x00000004161c7825 */ /* 0x000fc600078e02a0 */
[----:B------:R-:W2:Y:S04]  /*f490*/  LDL.LU.64 R176, [R1+0x388] ;  /* 0x0003880001b07983 */ /* 0x000ea80000300a00 */
[----:B------:R1:W-:Y:S04]  /*f4a0*/  STL.64 [R1+0x1188], R36 ;  /* 0x0011882401007387 */ /* 0x0003e80000100a00 */
[----:B------:R3:W-:Y:S04]  /*f4b0*/  LDGSTS.E [R4+0x2c004], desc[UR8][R10.64], !P6 ;  /* 0x2c0040000a047fae */ /* 0x0007e8000f121848 */
[----:B------:R2:W-:Y:S04]  /*f4c0*/  STL.64 [R1+0x1190], R28 ;  /* 0x0011901c01007387 */ /* 0x0005e80000100a00 */
[----:B------:R1:W-:Y:S04]  /*f4d0*/  LDGSTS.E [R4+0x20008], desc[UR8][R36.64], !P1 ;  /* 0x2000800024047fae */ /* 0x0003e8000c921848 */
[----:B------:R2:W-:Y:S01]  /*f4e0*/  LDGSTS.E [R4+0x24008], desc[UR8][R28.64], !P1 ;  /* 0x240080001c047fae */ /* 0x0005e2000c921848 */
[----:B----4-:R-:W-:-:S05]  /*f4f0*/  IMAD.WIDE R18, R22, 0x4, R168 ;  /* 0x0000000416127825 */ /* 0x010fca00078e02a8 */
[----:B------:R4:W-:Y:S01]  /*f500*/  STL.64 [R1+0x1198], R18 ;  /* 0x0011981201007387 */ /* 0x0009e20000100a00 */
[----:B---3--:R-:W-:-:S03]  /*f510*/  IMAD.WIDE R10, R22, 0x4, R184 ;  /* 0x00000004160a7825 */ /* 0x008fc600078e02b8 */
[----:B------:R4:W-:Y:S04]  /*f520*/  LDGSTS.E [R4+0x28008], desc[UR8][R18.64], !P1 ;  /* 0x2800800012047fae */ /* 0x0009e8000c921848 */
[----:B------:R-:W3:Y:S04]  /*f530*/  LDL.LU.64 R184, [R1+0x380] ;  /* 0x0003800001b87983 */ /* 0x000ee80000300a00 */
[----:B------:R4:W-:Y:S04]  /*f540*/  STL.64 [R1+0x11a0], R10 ;  /* 0x0011a00a01007387 */ /* 0x0009e80000100a00 */
[----:B------:R-:W3:Y:S04]  /*f550*/  LDL.LU.64 R140, [R1+0x378] ;  /* 0x00037800018c7983 */ /* 0x000ee80000300a00 */
[----:B------:R-:W3:Y:S04]  /*f560*/  LDL.LU.64 R148, [R1+0x370] ;  /* 0x0003700001947983 */ /* 0x000ee80000300a00 */
[----:B------:R-:W3:Y:S04]  /*f570*/  LDL.LU.64 R160, [R1+0x368] ;  /* 0x0003680001a07983 */ /* 0x000ee80000300a00 */
[----:B------:R-:W3:Y:S04]  /*f580*/  LDL.LU.64 R168, [R1+0x360] ;  /* 0x0003600001a87983 */ /* 0x000ee80000300a00 */
[----:B------:R4:W-:Y:S01]  /*f590*/  LDGSTS.E [R4+0x2c008], desc[UR8][R10.64], !P1 ;  /* 0x2c0080000a047fae */ /* 0x0009e2000c921848 */
[----:B-1----:R-:W-:-:S05]  /*f5a0*/  IMAD.WIDE R36, R22, 0x4, R92 ;  /* 0x0000000416247825 */ /* 0x002fca00078e025c */
[----:B------:R1:W-:Y:S04]  /*f5b0*/  STL.64 [R1+0x11a8], R36 ;  /* 0x0011a82401007387 */ /* 0x0003e80000100a00 */
[----:B------:R1:W-:Y:S01]  /*f5c0*/  LDGSTS.E [R4+0x2000c], desc[UR8][R36.64], !P2 ;  /* 0x2000c00024047fae */ /* 0x0003e2000d121848 */
[----:B--2---:R-:W-:-:S04]  /*f5d0*/  IMAD.WIDE R28, R22, 0x4, R100 ;  /* 0x00000004161c7825 */ /* 0x004fc800078e0264 */
[C---:B----4-:R-:W-:Y:S01]  /*f5e0*/  IMAD.WIDE R18, R22.reuse, 0x4, R108 ;  /* 0x0000000416127825 */ /* 0x050fe200078e026c */
[----:B------:R2:W-:Y:S04]  /*f5f0*/  STL.64 [R1+0x11b0], R28 ;  /* 0x0011b01c01007387 */ /* 0x0005e80000100a00 */
[----:B------:R2:W-:Y:S01]  /*f600*/  LDGSTS.E [R4+0x2400c], desc[UR8][R28.64], !P2 ;  /* 0x2400c0001c047fae */ /* 0x0005e2000d121848 */
[----:B------:R-:W-:-:S03]  /*f610*/  IMAD.WIDE R10, R22, 0x4, R116 ;  /* 0x00000004160a7825 */ /* 0x000fc600078e0274 */
[----:B------:R4:W-:Y:S04]  /*f620*/  STL.64 [R1+0x11b8], R18 ;  /* 0x0011b81201007387 */ /* 0x0009e80000100a00 */
[----:B------:R3:W-:Y:S04]  /*f630*/  STL.64 [R1+0x11c0], R10 ;  /* 0x0011c00a01007387 */ /* 0x0007e80000100a00 */
[----:B------:R4:W-:Y:S04]  /*f640*/  LDGSTS.E [R4+0x2800c], desc[UR8][R18.64], !P2 ;  /* 0x2800c00012047fae */ /* 0x0009e8000d121848 */
[----:B------:R-:W3:Y:S04]  /*f650*/  LDL.LU.64 R92, [R1+0x358] ;  /* 0x00035800015c7983 */ /* 0x000ee80000300a00 */
[----:B------:R3:W-:Y:S01]  /*f660*/  LDGSTS.E [R4+0x2c00c], desc[UR8][R10.64], !P2 ;  /* 0x2c00c0000a047fae */ /* 0x0007e2000d121848 */
[----:B-1----:R-:W-:-:S04]  /*f670*/  IMAD.WIDE R36, R22, 0x4, R124 ;  /* 0x0000000416247825 */ /* 0x002fc800078e027c */
[C---:B--2---:R-:W-:Y:S01]  /*f680*/  IMAD.WIDE R28, R22.reuse, 0x4, R132 ;  /* 0x00000004161c7825 */ /* 0x044fe200078e0284 */
[----:B------:R1:W-:Y:S03]  /*f690*/  STL.64 [R1+0x1548], R36 ;  /* 0x0015482401007387 */ /* 0x0003e60000100a00 */
[C---:B----4-:R-:W-:Y:S01]  /*f6a0*/  IMAD.WIDE R18, R22.reuse, 0x4, R176 ;  /* 0x0000000416127825 */ /* 0x050fe200078e02b0 */
        /* <DEDUP_REMOVED lines=8> */
[----:B------:R-:W-:-:S05]  /*f730*/  VIADD R234, R238, 0xffffffb3 ;  /* 0xffffffb3eeea7836 */ /* 0x000fca0000000000 */
[----:B------:R-:W-:Y:S01]  /*f740*/  ISETP.GE.U32.AND P3, PT, R234, 0x7fffff74, PT ;  /* 0x7fffff74ea00780c */ /* 0x000fe20003f66070 */
[----:B------:R-:W-:Y:S02]  /*f750*/  VIADD R234, R235, 0xffffffb2 ;  /* 0xffffffb2ebea7836 */ /* 0x000fe40000000000 */
[----:B------:R-:W-:Y:S01]  /*f760*/  VIADD R0, R236, 0xffffffb1 ;  /* 0xffffffb1ec007836 */ /* 0x000fe20000000000 */
[----:B------:R-:W3:Y:S02]  /*f770*/  LDC R235, c[0x0][0x230] ;  /* 0x00008c00ffeb7b82 */ /* 0x000ee40000000800 */
[----:B------:R-:W-:-:S06]  /*f780*/  ISETP.GE.U32.AND P4, PT, R234, 0x7fffff73, PT ;  /* 0x7fffff73ea00780c */ /* 0x000fcc0003f86070 */
[----:B------:R-:W1:Y:S01]  /*f790*/  LDC R234, c[0x0][0x230] ;  /* 0x00008c00ffea7b82 */ /* 0x000e620000000800 */
[----:B------:R-:W-:Y:S01]  /*f7a0*/  ISETP.GE.U32.AND P5, PT, R0, 0x7fffff72, PT ;  /* 0x7fffff720000780c */ /* 0x000fe20003fa6070 */
[----:B------:R-:W-:-:S06]  /*f7b0*/  VIADD R0, R237, 0xffffffb0 ;  /* 0xffffffb0ed007836 */ /* 0x000fcc0000000000 */
[----:B------:R-:W4:Y:S01]  /*f7c0*/  LDC R236, c[0x0][0x230] ;  /* 0x00008c00ffec7b82 */ /* 0x000f220000000800 */
[----:B------:R-:W-:Y:S01]  /*f7d0*/  ISETP.GE.U32.AND P6, PT, R0, 0x7fffff71, PT ;  /* 0x7fffff710000780c */ /* 0x000fe20003fc6070 */
[----:B-1----:R-:W-:-:S06]  /*f7e0*/  VIADD R0, R234, 0xffffff97 ;  /* 0xffffff97ea007836 */ /* 0x002fcc0000000000 */
[----:B------:R-:W1:Y:S01]  /*f7f0*/  LDC R234, c[0x0][0x230] ;  /* 0x00008c00ffea7b82 */ /* 0x000e620000000800 */
[----:B------:R-:W-:Y:S01]  /*f800*/  ISETP.GE.U32.AND P1, PT, R0, 0x7fffff58, PT ;  /* 0x7fffff580000780c */ /* 0x000fe20003f26070 */
[----:B----4-:R-:W-:-:S06]  /*f810*/  VIADD R0, R236, 0xffffff96 ;  /* 0xffffff96ec007836 */ /* 0x010fcc0000000000 */
[----:B------:R-:W4:Y:S06]  /*f820*/  LDC R236, c[0x0][0x230] ;  /* 0x00008c00ffec7b82 */ /* 0x000f2c0000000800 */
[----:B------:R3:W-:Y:S04]  /*f830*/  LDGSTS.E [R4+0x30000], desc[UR8][R36.64], !P1 ;  /* 0x3000000024047fae */ /* 0x0007e8000c921848 */
[----:B------:R3:W-:Y:S01]  /*f840*/  LDGSTS.E [R4+0x34000], desc[UR8][R28.64], !P1 ;  /* 0x340000001c047fae */ /* 0x0007e2000c921848 */
[----:B------:R-:W-:-:S03]  /*f850*/  ISETP.GE.U32.AND P2, PT, R0, 0x7fffff57, PT ;  /* 0x7fffff570000780c */ /* 0x000fc60003f46070 */
[----:B------:R3:W-:Y:S02]  /*f860*/  LDGSTS.E [R4+0x38000], desc[UR8][R18.64], !P1 ;  /* 0x3800000012047fae */ /* 0x0007e4000c921848 */
[C---:B---3--:R-:W-:Y:S02]  /*f870*/  IMAD.WIDE R36, R22.reuse, 0x4, R140 ;  /* 0x0000000416247825 */ /* 0x048fe400078e028c */
[----:B------:R3:W-:Y:S02]  /*f880*/  LDGSTS.E [R4+0x3c000], desc[UR8][R10.64], !P1 ;  /* 0x3c0000000a047fae */ /* 0x0007e4000c921848 */
[C---:B------:R-:W-:Y:S02]  /*f890*/  IMAD.WIDE R28, R22.reuse, 0x4, R148 ;  /* 0x00000004161c7825 */ /* 0x040fe400078e0294 */
[----:B------:R1:W-:Y:S02]  /*f8a0*/  STL.64 [R1+0x1568], R36 ;  /* 0x0015682401007387 */ /* 0x0003e40000100a00 */
[----:B------:R-:W-:-:S02]  /*f8b0*/  IMAD.WIDE R18, R22, 0x4, R160 ;  /* 0x0000000416127825 */ /* 0x000fc400078e02a0 */
[----:B------:R-:W4:Y:S02]  /*f8c0*/  LDL.LU.64 R100, [R1+0x330] ;  /* 0x0003300001647983 */ /* 0x000f240000300a00 */
[----:B---3--:R-:W-:Y:S02]  /*f8d0*/  IMAD.WIDE R10, R22, 0x4, R168 ;  /* 0x00000004160a7825 */ /* 0x008fe400078e02a8 */
[----:B------:R2:W-:Y:S04]  /*f8e0*/  STL.64 [R1+0x1570], R28 ;  /* 0x0015701c01007387 */ /* 0x0005e80000100a00 */
[----:B------:R-:W3:Y:S01]  /*f8f0*/  LDL.LU.64 R108, [R1+0x328] ;  /* 0x00032800016c7983 */ /* 0x000ee20000300a00 */
[----:B------:R-:W-:Y:S02]  /*f900*/  VIADD R0, R235, 0xffffff95 ;  /* 0xffffff95eb007836 */ /* 0x000fe40000000000 */
[----:B------:R-:W3:Y:S01]  /*f910*/  LDC R235, c[0x0][0x230] ;  /* 0x00008c00ffeb7b82 */ /* 0x000ee20000000800 */
[----:B------:R2:W-:Y:S04]  /*f920*/  STL.64 [R1+0x1578], R18 ;  /* 0x0015781201007387 */ /* 0x0005e80000100a00 */
[----:B------:R-:W3:Y:S04]  /*f930*/  LDL.LU.64 R140, [R1+0x320] ;  /* 0x00032000018c7983 */ /* 0x000ee80000300a00 */
[----:B------:R2:W-:Y:S01]  /*f940*/  STL.64 [R1+0x1580], R10 ;  /* 0x0015800a01007387 */ /* 0x0005e20000100a00 */
[----:B------:R-:W-:-:S03]  /*f950*/  ISETP.GE.U32.AND P1, PT, R0, 0x7fffff56, PT ;  /* 0x7fffff560000780c */ /* 0x000fc60003f26070 */
[----:B------:R-:W3:Y:S04]  /*f960*/  LDL.LU.64 R116, [R1+0x6f8] ;  /* 0x0006f80001747983 */ /* 0x000ee80000300a00 */
[----:B------:R-:W3:Y:S04]  /*f970*/  LDL.LU.64 R148, [R1+0x6f0] ;  /* 0x0006f00001947983 */ /* 0x000ee80000300a00 */
[----:B------:R-:W3:Y:S04]  /*f980*/  LDL.LU.64 R160, [R1+0x6e8] ;  /* 0x0006e80001a07983 */ /* 0x000ee80000300a00 */
[----:B------:R1:W-:Y:S04]  /*f990*/  LDGSTS.E [R4+0x30004], desc[UR8][R36.64], !P2 ;  /* 0x3000400024047fae */ /* 0x0003e8000d121848 */
[----:B------:R2:W-:Y:S04]  /*f9a0*/  LDGSTS.E [R4+0x34004], desc[UR8][R28.64], !P2 ;  /* 0x340040001c047fae */ /* 0x0005e8000d121848 */
[----:B------:R-:W3:Y:S01]  /*f9b0*/  LDL.LU.64 R168, [R1+0x6e0] ;  /* 0x0006e00001a87983 */ /* 0x000ee20000300a00 */
[----:B-1----:R-:W-:-:S03]  /*f9c0*/  IMAD.WIDE R36, R22, 0x4, R92 ;  /* 0x0000000416247825 */ /* 0x002fc600078e025c */
[----:B------:R1:W-:Y:S01]  /*f9d0*/  LDGSTS.E [R4+0x38004], desc[UR8][R18.64], !P2 ;  /* 0x3800400012047fae */ /* 0x0003e2000d121848 */
[----:B--2---:R-:W-:-:S03]  /*f9e0*/  IMAD.WIDE R28, R22, 0x4, R124 ;  /* 0x00000004161c7825 */ /* 0x004fc600078e027c */
[----:B------:R2:W-:Y:S04]  /*f9f0*/  LDGSTS.E [R4+0x3c004], desc[UR8][R10.64], !P2 ;  /* 0x3c0040000a047fae */ /* 0x0005e8000d121848 */
[----:B------:R2:W-:Y:S01]  /*fa00*/  STL.64 [R1+0x1588], R36 ;  /* 0x0015882401007387 */ /* 0x0005e20000100a00 */
[----:B-1----:R-:W-:-:S03]  /*fa10*/  IMAD.WIDE R18, R22, 0x4, R132 ;  /* 0x0000000416127825 */ /* 0x002fc600078e0284 */
[----:B------:R4:W-:Y:S01]  /*fa20*/  STL.64 [R1+0x1590], R28 ;  /* 0x0015901c01007387 */ /* 0x0009e20000100a00 */
[----:B--2---:R-:W-:-:S03]  /*fa30*/  IMAD.WIDE R10, R22, 0x4, R176 ;  /* 0x00000004160a7825 */ /* 0x004fc600078e02b0 */
[----:B------:R3:W-:Y:S04]  /*fa40*/  STL.64 [R1+0x1598], R18 ;  /* 0x0015981201007387 */ /* 0x0007e80000100a00 */
[----:B------:R1:W-:Y:S04]  /*fa50*/  STL.64 [R1+0x15a0], R10 ;  /* 0x0015a00a01007387 */ /* 0x0003e80000100a00 */
[----:B------:R2:W-:Y:S04]  /*fa60*/  LDGSTS.E [R4+0x30008], desc[UR8][R36.64], !P1 ;  /* 0x3000800024047fae */ /* 0x0005e8000c921848 */
[----:B------:R-:W3:Y:S04]  /*fa70*/  LDL.LU.64 R124, [R1+0x6d8] ;  /* 0x0006d800017c7983 */ /* 0x000ee80000300a00 */
[----:B------:R-:W3:Y:S04]  /*fa80*/  LDL.LU.64 R132, [R1+0x6d0] ;  /* 0x0006d00001847983 */ /* 0x000ee80000300a00 */
[----:B------:R-:W3:Y:S01]  /*fa90*/  LDL.LU.64 R176, [R1+0x6c8] ;  /* 0x0006c80001b07983 */ /* 0x000ee20000300a00 */
[----:B------:R-:W-:-:S02]  /*faa0*/  VIADD R0, R234, 0xffffff94 ;  /* 0xffffff94ea007836 */ /* 0x000fc40000000000 */
[----:B------:R-:W1:Y:S01]  /*fab0*/  LDC R234, c[0x0][0x230] ;  /* 0x00008c00ffea7b82 */ /* 0x000e620000000800 */
[----:B------:R4:W-:Y:S01]  /*fac0*/  LDGSTS.E [R4+0x34008], desc[UR8][R28.64], !P1 ;  /* 0x340080001c047fae */ /* 0x0009e2000c921848 */
[----:B--2---:R-:W-:Y:S01]  /*fad0*/  IMAD.WIDE R36, R22, 0x4, R184 ;  /* 0x0000000416247825 */ /* 0x004fe200078e02b8 */
[----:B------:R-:W-:Y:S02]  /*fae0*/  ISETP.GE.U32.AND P2, PT, R0, 0x7fffff55, PT ;  /* 0x7fffff550000780c */ /* 0x000fe40003f46070 */
[----:B------:R3:W-:Y:S04]  /*faf0*/  LDGSTS.E [R4+0x38008], desc[UR8][R18.64], !P1 ;  /* 0x3800800012047fae */ /* 0x0007e8000c921848 */
[----:B------:R2:W-:Y:S04]  /*fb00*/  STL.64 [R1+0x15a8], R36 ;  /* 0x0015a82401007387 */ /* 0x0005e80000100a00 */
[----:B------:R-:W2:Y:S04]  /*fb10*/  LDL.LU.64 R184, [R1+0x6c0] ;  /* 0x0006c00001b87983 */ /* 0x000ea80000300a00 */
        /* <DEDUP_REMOVED lines=9> */
[----:B--2---:R-:W-:-:S03]  /*fbb0*/  IMAD.WIDE R36, R22, 0x4, R116 ;  /* 0x0000000416247825 */ /* 0x004fc600078e0274 */
[----:B------:R1:W-:Y:S01]  /*fbc0*/  LDGSTS.E [R4+0x3800c], desc[UR8][R18.64], !P2 ;  /* 0x3800c00012047fae */ /* 0x0003e2000d121848 */
[----:B----4-:R-:W-:-:S03]  /*fbd0*/  IMAD.WIDE R28, R22, 0x4, R148 ;  /* 0x00000004161c7825 */ /* 0x010fc600078e0294 */
[----:B------:R-:W2:Y:S04]  /*fbe0*/  LDL.LU.64 R140, [R1+0x6b8] ;  /* 0x0006b800018c7983 */ /* 0x000ea80000300a00 */
[----:B------:R4:W-:Y:S01]  /*fbf0*/  STL.64 [R1+0xe60], R36 ;  /* 0x000e602401007387 */ /* 0x0009e20000100a00 */
[----:B-1----:R-:W-:-:S03]  /*fc00*/  IMAD.WIDE R18, R22, 0x4, R160 ;  /* 0x0000000416127825 */ /* 0x002fc600078e02a0 */
[----:B------:R3:W-:Y:S04]  /*fc10*/  LDGSTS.E [R4+0x3c00c], desc[UR8][R10.64], !P2 ;  /* 0x3c00c0000a047fae */ /* 0x0007e8000d121848 */
[----:B------:R-:W2:Y:S04]  /*fc20*/  LDL.LU.64 R100, [R1+0x6b0] ;  /* 0x0006b00001647983 */ /* 0x000ea80000300a00 */
[----:B------:R1:W-:Y:S01]  /*fc30*/  STL.64 [R1+0xe88], R28 ;  /* 0x000e881c01007387 */ /* 0x0003e20000100a00 */
[----:B---3--:R-:W-:-:S03]  /*fc40*/  IMAD.WIDE R10, R22, 0x4, R168 ;  /* 0x00000004160a7825 */ /* 0x008fc600078e02a8 */
[----:B------:R-:W3:Y:S01]  /*fc50*/  LDL.LU.64 R108, [R1+0x6a8] ;  /* 0x0006a800016c7983 */ /* 0x000ee20000300a00 */
[----:B------:R-:W3:Y:S03]  /*fc60*/  LDC R4, c[0x0][0x230] ;  /* 0x00008c00ff047b82 */ /* 0x000ee60000000800 */
[----:B------:R1:W-:Y:S04]  /*fc70*/  STL.64 [R1+0xeb0], R18 ;  /* 0x000eb01201007387 */ /* 0x0003e80000100a00 */
[----:B------:R-:W3:Y:S04]  /*fc80*/  LDL.LU.64 R148, [R1+0x6a0] ;  /* 0x0006a00001947983 */ /* 0x000ee80000300a00 */
[----:B------:R1:W-:Y:S04]  /*fc90*/  STL.64 [R1+0xee0], R10 ;  /* 0x000ee00a01007387 */ /* 0x0003e80000100a00 */
[----:B------:R-:W3:Y:S04]  /*fca0*/  LDL.LU.64 R160, [R1+0x698] ;  /* 0x0006980001a07983 */ /* 0x000ee80000300a00 */
[----:B------:R4:W-:Y:S04]  /*fcb0*/  LDGSTS.E [R5+0x20000], desc[UR8][R36.64], !P3 ;  /* 0x2000000024057fae */ /* 0x0009e8000d921848 */
[----:B------:R1:W-:Y:S04]  /*fcc0*/  LDGSTS.E [R5+0x24000], desc[UR8][R28.64], !P3 ;  /* 0x240000001c057fae */ /* 0x0003e8000d921848 */
[----:B------:R-:W3:Y:S01]  /*fcd0*/  LDL.LU.64 R168, [R1+0x690] ;  /* 0x0006900001a87983 */ /* 0x000ee20000300a00 */
[----:B----4-:R-:W-:-:S03]  /*fce0*/  IMAD.WIDE R36, R22, 0x4, R124 ;  /* 0x0000000416247825 */ /* 0x010fc600078e027c */
[----:B------:R4:W-:Y:S01]  /*fcf0*/  LDGSTS.E [R5+0x28000], desc[UR8][R18.64], !P3 ;  /* 0x2800000012057fae */ /* 0x0009e2000d921848 */
[----:B-1----:R-:W-:-:S03]  /*fd00*/  IMAD.WIDE R28, R22, 0x4, R132 ;  /* 0x00000004161c7825 */ /* 0x002fc600078e0284 */
[----:B------:R2:W-:Y:S04]  /*fd10*/  STL.64 [R1+0xf18], R36 ;  /* 0x000f182401007387 */ /* 0x0005e80000100a00 */
[----:B------:R1:W-:Y:S01]  /*fd20*/  LDGSTS.E [R5+0x2c000], desc[UR8][R10.64], !P3 ;  /* 0x2c0000000a057fae */ /* 0x0003e2000d921848 */
[----:B----4-:R-:W-:-:S03]  /*fd30*/  IMAD.WIDE R18, R22, 0x4, R176 ;  /* 0x0000000416127825 */ /* 0x010fc600078e02b0 */
[----:B------:R2:W-:Y:S04]  /*fd40*/  LDGSTS.E [R5+0x20004], desc[UR8][R36.64], !P4 ;  /* 0x2000400024057fae */ /* 0x0005e8000e121848 */
[----:B------:R-:W4:Y:S04]  /*fd50*/  LDL.LU.64 R176, [R1+0x688] ;  /* 0x0006880001b07983 */ /* 0x000f280000300a00 */
[----:B------:R2:W-:Y:S04]  /*fd60*/  STL.64 [R1+0xf50], R28 ;  /* 0x000f501c01007387 */ /* 0x0005e80000100a00 */
[----:B------:R2:W-:Y:S04]  /*fd70*/  LDGSTS.E [R5+0x24004], desc[UR8][R28.64], !P4 ;  /* 0x240040001c057fae */ /* 0x0005e8000e121848 */
[----:B------:R3:W-:Y:S01]  /*fd80*/  LDGSTS.E [R5+0x28004], desc[UR8][R18.64], !P4 ;  /* 0x2800400012057fae */ /* 0x0007e2000e121848 */
[----:B-1----:R-:W-:-:S03]  /*fd90*/  IMAD.WIDE R10, R22, 0x4, R184 ;  /* 0x00000004160a7825 */ /* 0x002fc600078e02b8 */
[----:B------:R-:W4:Y:S04]  /*fda0*/  LDL.LU.64 R184, [R1+0x680] ;  /* 0x0006800001b87983 */ /* 0x000f280000300a00 */
[----:B------:R3:W-:Y:S04]  /*fdb0*/  STL.64 [R1+0xf90], R18 ;  /* 0x000f901201007387 */ /* 0x0007e80000100a00 */
[----:B------:R1:W-:Y:S04]  /*fdc0*/  STL.64 [R1+0xfc8], R10 ;  /* 0x000fc80a01007387 */ /* 0x0003e80000100a00 */
[----:B------:R-:W4:Y:S04]  /*fdd0*/  LDL.LU.64 R116, [R1+0x318] ;  /* 0x0003180001747983 */ /* 0x000f280000300a00 */
[----:B------:R1:W-:Y:S04]  /*fde0*/  LDGSTS.E [R5+0x2c004], desc[UR8][R10.64], !P4 ;  /* 0x2c0040000a057fae */ /* 0x0003e8000e121848 */
[----:B------:R-:W4:Y:S04]  /*fdf0*/  LDL.LU.64 R124, [R1+0x310] ;  /* 0x00031000017c7983 */ /* 0x000f280000300a00 */
[----:B------:R-:W4:Y:S01]  /*fe00*/  LDL.LU.64 R132, [R1+0x308] ;  /* 0x0003080001847983 */ /* 0x000f220000300a00 */
[----:B--2---:R-:W-:-:S05]  /*fe10*/  IMAD.WIDE R36, R22, 0x4, R140 ;  /* 0x0000000416247825 */ /* 0x004fca00078e028c */
[----:B------:R2:W-:Y:S04]  /*fe20*/  STL.64 [R1+0x1000], R36 ;  /* 0x0010002401007387 */ /* 0x0005e80000100a00 */
[----:B------:R-:W4:Y:S01]  /*fe30*/  LDL.LU.64 R140, [R1+0x300] ;  /* 0x00030000018c7983 */ /* 0x000f220000300a00 */
[----:B------:R-:W-:-:S03]  /*fe40*/  IMAD.WIDE R28, R22, 0x4, R100 ;  /* 0x00000004161c7825 */ /* 0x000fc600078e0264 */
[----:B------:R2:W-:Y:S04]  /*fe50*/  LDGSTS.E [R5+0x20008], desc[UR8][R36.64], !P5 ;  /* 0x2000800024057fae */ /* 0x0005e8000e921848 */
[----:B------:R2:W-:Y:S01]  /*fe60*/  STL.64 [R1+0x1038], R28 ;  /* 0x0010381c01007387 */ /* 0x0005e20000100a00 */
[----:B---3--:R-:W-:-:S03]  /*fe70*/  IMAD.WIDE R18, R22, 0x4, R108 ;  /* 0x0000000416127825 */ /* 0x008fc600078e026c */
[----:B------:R3:W-:Y:S01]  /*fe80*/  LDGSTS.E [R5+0x24008], desc[UR8][R28.64], !P5 ;  /* 0x240080001c057fae */ /* 0x0007e2000e921848 */
[----:B-1----:R-:W-:-:S03]  /*fe90*/  IMAD.WIDE R10, R22, 0x4, R148 ;  /* 0x00000004160a7825 */ /* 0x002fc600078e0294 */
[----:B------:R4:W-:Y:S04]  /*fea0*/  STL.64 [R1+0x1218], R18 ;  /* 0x0012181201007387 */ /* 0x0009e80000100a00 */
[----:B------:R1:W-:Y:S01]  /*feb0*/  STL.64 [R1+0x1220], R10 ;  /* 0x0012200a01007387 */ /* 0x0003e20000100a00 */
[----:B--2---:R-:W-:-:S03]  /*fec0*/  IMAD.WIDE R36, R22, 0x4, R160 ;  /* 0x0000000416247825 */ /* 0x004fc600078e02a0 */
[----:B------:R-:W2:Y:S04]  /*fed0*/  LDL.LU.64 R100, [R1+0x2f8] ;  /* 0x0002f80001647983 */ /* 0x000ea80000300a00 */
[----:B------:R-:W2:Y:S04]  /*fee0*/  LDL.LU.64 R148, [R1+0x2f0] ;  /* 0x0002f00001947983 */ /* 0x000ea80000300a00 */
[----:B------:R1:W-:Y:S01]  /*fef0*/  STL.64 [R1+0x1228], R36 ;  /* 0x0012282401007387 */ /* 0x0003e20000100a00 */
[----:B---3--:R-:W-:-:S03]  /*ff00*/  IMAD.WIDE R28, R22, 0x4, R168 ;  /* 0x00000004161c7825 */ /* 0x008fc600078e02a8 */
[----:B------:R-:W3:Y:S04]  /*ff10*/  LDL.LU.64 R160, [R1+0x2e8] ;  /* 0x0002e80001a07983 */ /* 0x000ee80000300a00 */
[----:B------:R4:W-:Y:S04]  /*ff20*/  LDGSTS.E [R5+0x28008], desc[UR8][R18.64], !P5 ;  /* 0x2800800012057fae */ /* 0x0009e8000e921848 */
[----:B------:R1:W-:Y:S04]  /*ff30*/  LDGSTS.E [R5+0x2c008], desc[UR8][R10.64], !P5 ;  /* 0x2c0080000a057fae */ /* 0x0003e8000e921848 */
[----:B------:R1:W-:Y:S04]  /*ff40*/  STL.64 [R1+0x1230], R28 ;  /* 0x0012301c01007387 */ /* 0x0003e80000100a00 */
[----:B------:R-:W3:Y:S01]  /*ff50*/  LDL.LU.64 R168, [R1+0x2e0] ;  /* 0x0002e00001a87983 */ /* 0x000ee20000300a00 */
[----:B------:R-:W-:-:S02]  /*ff60*/  VIADD R0, R236, 0xffffffaf ;  /* 0xffffffafec007836 */ /* 0x000fc40000000000 */
[----:B------:R-:W1:Y:S01]  /*ff70*/  LDC R236, c[0x0][0x230] ;  /* 0x00008c00ffec7b82 */ /* 0x000e620000000800 */
[----:B------:R1:W-:Y:S01]  /*ff80*/  LDGSTS.E [R5+0x2000c], desc[UR8][R36.64], !P6 ;  /* 0x2000c00024057fae */ /* 0x0003e2000f121848 */
[----:B----4-:R-:W-:-:S04]  /*ff90*/  IMAD.WIDE R18, R22, 0x4, R176 ;  /* 0x0000000416127825 */ /* 0x010fc800078e02b0 */
[----:B-1----:R-:W-:Y:S01]  /*ffa0*/  IMAD.WIDE R10, R22, 0x4, R184 ;  /* 0x00000004160a7825 */ /* 0x002fe200078e02b8 */
[----:B------:R1:W-:Y:S04]  /*ffb0*/  STL.64 [R1+0x1238], R18 ;  /* 0x0012381201007387 */ /* 0x0003e80000100a00 */
[----:B------:R4:W-:Y:S04]  /*ffc0*/  STL.64 [R1+0x1240], R10 ;  /* 0x0012400a01007387 */ /* 0x0009e80000100a00 */
[----:B------:R-:W3:Y:S01]  /*ffd0*/  LDL.LU.64 R176, [R1+0x2d8] ;  /* 0x0002d80001b07983 */ /* 0x000ee20000300a00 */
[----:B------:R-:W-:Y:S01]  /*ffe0*/  ISETP.GE.U32.AND P1, PT, R0, 0x7fffff70, PT ;  /* 0x7fffff700000780c */ /* 0x000fe20003f26070 */
[----:B------:R-:W-:-:S02]  /*fff0*/  VIADD R0, R235, 0xffffffae ;  /* 0xffffffaeeb007836 */ /* 0x000fc40000000000 */
[----:B------:R-:W1:Y:S01]  /*10000*/  LDC R235, c[0x0][0x230] ;  /* 0x00008c00ffeb7b82 */ /* 0x000e620000000800 */
[----:B------:R-:W3:Y:S02]  /*10010*/  LDL.LU.64 R184, [R1+0x2d0] ;  /* 0x0002d00001b87983 */ /* 0x000ee40000300a00 */
[----:B------:R-:W-:Y:S01]  /*10020*/  ISETP.GE.U32.AND P2, PT, R0, 0x7fffff6f, PT ;  /* 0x7fffff6f0000780c */ /* 0x000fe20003f46070 */
[----:B------:R-:W-:Y:S01]  /*10030*/  VIADD R0, R234, 0xffffffad ;  /* 0xffffffadea007836 */ /* 0x000fe20000000000 */
[----:B------:R1:W-:Y:S03]  /*10040*/  LDGSTS.E [R5+0x2400c], desc[UR8][R28.64], !P6 ;  /* 0x2400c0001c057fae */ /* 0x0003e6000f121848 */
[----:B------:R-:W1:Y:S01]  /*10050*/  LDC R234, c[0x0][0x230] ;  /* 0x00008c00ffea7b82 */ /* 0x000e620000000800 */
[----:B------:R-:W-:Y:S01]  /*10060*/  ISETP.GE.U32.AND P3, PT, R0, 0x7fffff6e, PT ;  /* 0x7fffff6e0000780c */ /* 0x000fe20003f66070 */
[----:B------:R-:W-:Y:S01]  /*10070*/  VIADD R0, R236, 0xffffffac ;  /* 0xffffffacec007836 */ /* 0x000fe20000000000 */
[----:B------:R1:W-:Y:S04]  /*10080*/  LDGSTS.E [R5+0x2800c], desc[UR8][R18.64], !P6 ;  /* 0x2800c00012057fae */ /* 0x0003e8000f121848 */
[----:B------:R-:W-:Y:S01]  /*10090*/  ISETP.GE.U32.AND P4, PT, R0, 0x7fffff6d, PT ;  /* 0x7fffff6d0000780c */ /* 0x000fe20003f86070 */
[----:B------:R-:W-:Y:S01]  /*100a0*/  IMAD.WIDE R36, R22, 0x4, R116 ;  /* 0x0000000416247825 */ /* 0x000fe200078e0274 */
[----:B------:R4:W-:Y:S01]  /*100b0*/  LDGSTS.E [R5+0x2c00c], desc[UR8][R10.64], !P6 ;  /* 0x2c00c0000a057fae */ /* 0x0009e2000f121848 */
[----:B------:R-:W3:Y:S02]  /*100c0*/  LDC R236, c[0x0][0x230] ;  /* 0x00008c00ffec7b82 */ /* 0x000ee40000000800 */
[----:B-1----:R-:W-:-:S02]  /*100d0*/  VIADD R0, R235, 0xffffff93 ;  /* 0xffffff93eb007836 */ /* 0x002fc40000000000 */
[----:B------:R-:W-:Y:S01]  /*100e0*/  IMAD.WIDE R28, R22, 0x4, R124 ;  /* 0x00000004161c7825 */ /* 0x000fe200078e027c */
[----:B------:R2:W-:Y:S03]  /*100f0*/  STL.64 [R1+0x15c8], R36 ;  /* 0x0015c82401007387 */ /* 0x0005e60000100a00 */
[----:B------:R-:W1:Y:S01]  /*10100*/  LDC R235, c[0x0][0x230] ;  /* 0x00008c00ffeb7b82 */ /* 0x000e620000000800 */
[----:B------:R-:W-:Y:S01]  /*10110*/  ISETP.GE.U32.AND P5, PT, R0, 0x7fffff54, PT ;  /* 0x7fffff540000780c */ /* 0x000fe20003fa6070 */
[----:B------:R-:W-:Y:S01]  /*10120*/  IMAD.WIDE R18, R22, 0x4, R132 ;  /* 0x0000000416127825 */ /* 0x000fe200078e0284 */
[----:B------:R-:W3:Y:S03]  /*10130*/  LDL.LU.64 R108, [R1+0x2c8] ;  /* 0x0002c800016c7983 */ /* 0x000ee60000300a00 */
[----:B------:R-:W-:Y:S01]  /*10140*/  VIADD R0, R234, 0xffffff92 ;  /* 0xffffff92ea007836 */ /* 0x000fe20000000000 */
[----:B------:R2:W-:Y:S01]  /*10150*/  STL.64 [R1+0x15d0], R28 ;  /* 0x0015d01c01007387 */ /* 0x0005e20000100a00 */
[----:B------:R-:W1:Y:S03]  /*10160*/  LDC R234, c[0x0][0x230] ;  /* 0x00008c00ffea7b82 */ /* 0x000e660000000800 */
[----:B------:R-:W-:Y:S01]  /*10170*/  ISETP.GE.U32.AND P6, PT, R0, 0x7fffff53, PT ;  /* 0x7fffff530000780c */ /* 0x000fe20003fc6070 */
[----:B------:R-:W3:Y:S04]  /*10180*/  LDL.LU.64 R116, [R1+0x2c0] ;  /* 0x0002c00001747983 */ /* 0x000ee80000300a00 */
[----:B------:R2:W-:Y:S04]  /*10190*/  LDGSTS.E [R5+0x30000], desc[UR8][R36.64], !P5 ;  /* 0x3000000024057fae */ /* 0x0005e8000e921848 */
[----:B------:R3:W-:Y:S04]  /*101a0*/  STL.64 [R1+0x15d8], R18 ;  /* 0x0015d81201007387 */ /* 0x0007e80000100a00 */
[----:B------:R2:W-:Y:S04]  /*101b0*/  LDGSTS.E [R5+0x34000], desc[UR8][R28.64], !P5 ;  /* 0x340000001c057fae */ /* 0x0005e8000e921848 */
[----:B------:R3:W-:Y:S01]  /*101c0*/  LDGSTS.E [R5+0x38000], desc[UR8][R18.64], !P5 ;  /* 0x3800000012057fae */ /* 0x0007e2000e921848 */
[----:B----4-:R-:W-:-:S05]  /*101d0*/  IMAD.WIDE R10, R22, 0x4, R140 ;  /* 0x00000004160a7825 */ /* 0x010fca00078e028c */
[----:B------:R4:W-:Y:S04]  /*101e0*/  STL.64 [R1+0x15e0], R10 ;  /* 0x0015e00a01007387 */ /* 0x0009e80000100a00 */
[----:B------:R-:W4:Y:S04]  /*101f0*/  LDL.LU.64 R124, [R1+0x2b8] ;  /* 0x0002b800017c7983 */ /* 0x000f280000300a00 */
[----:B------:R-:W4:Y:S04]  /*10200*/  LDL.LU.64 R132, [R1+0x2b0] ;  /* 0x0002b00001847983 */ /* 0x000f280000300a00 */
[----:B------:R-:W4:Y:S04]  /*10210*/  LDL.LU.64 R140, [R1+0x2a8] ;  /* 0x0002a800018c7983 */ /* 0x000f280000300a00 */
[----:B------:R4:W-:Y:S01]  /*10220*/  LDGSTS.E [R5+0x3c000], desc[UR8][R10.64], !P5 ;  /* 0x3c0000000a057fae */ /* 0x0009e2000e921848 */
[----:B--2---:R-:W-:-:S04]  /*10230*/  IMAD.WIDE R36, R22, 0x4, R100 ;  /* 0x0000000416247825 */ /* 0x004fc800078e0264 */
[C---:B------:R-:W-:Y:S01]  /*10240*/  IMAD.WIDE R28, R22.reuse, 0x4, R148 ;  /* 0x00000004161c7825 */ /* 0x040fe200078e0294 */
[----:B------:R2:W-:Y:S03]  /*10250*/  STL.64 [R1+0x15e8], R36 ;  /* 0x0015e82401007387 */ /* 0x0005e60000100a00 */
[----:B---3--:R-:W-:Y:S01]  /*10260*/  IMAD.WIDE R18, R22, 0x4, R160 ;  /* 0x0000000416127825 */ /* 0x008fe200078e02a0 */
[----:B------:R3:W-:Y:S04]  /*10270*/  STL.64 [R1+0x15f0], R28 ;  /* 0x0015f01c01007387 */ /* 0x0007e80000100a00 */
[----:B------:R1:W-:Y:S04]  /*10280*/  STL.64 [R1+0x15f8], R18 ;  /* 0x0015f81201007387 */ /* 0x0003e80000100a00 */
[----:B------:R2:W-:Y:S01]  /*10290*/  LDGSTS.E [R5+0x30004], desc[UR8][R36.64], !P6 ;  /* 0x3000400024057fae */ /* 0x0005e2000f121848 */
[----:B------:R-:W-:-:S02]  /*102a0*/  VIADD R0, R4, 0xffffff91 ;  /* 0xffffff9104007836 */ /* 0x000fc40000000000 */
[----:B------:R-:W1:Y:S01]  /*102b0*/  LDC R4, c[0x0][0x230] ;  /* 0x00008c00ff047b82 */ /* 0x000e620000000800 */
[----:B------:R3:W-:Y:S01]  /*102c0*/  LDGSTS.E [R5+0x34004], desc[UR8][R28.64], !P6 ;  /* 0x340040001c057fae */ /* 0x0007e2000f121848 */
[----:B----4-:R-:W-:-:S04]  /*102d0*/  IMAD.WIDE R10, R22, 0x4, R168 ;  /* 0x00000004160a7825 */ /* 0x010fc800078e02a8 */
[----:B--2---:R-:W-:Y:S01]  /*102e0*/  IMAD.WIDE R36, R22, 0x4, R176 ;  /* 0x0000000416247825 */ /* 0x004fe200078e02b0 */
[----:B------:R-:W2:Y:S04]  /*102f0*/  LDL.LU.64 R168, [R1+0x2a0] ;  /* 0x0002a00001a87983 */ /* 0x000ea80000300a00 */
[----:B------:R4:W-:Y:S04]  /*10300*/  STL.64 [R1+0x1600], R10 ;  /* 0x0016000a01007387 */ /* 0x0009e80000100a00 */
[----:B------:R-:W2:Y:S04]  /*10310*/  LDL.LU.64 R148, [R1+0x678] ;  /* 0x0006780001947983 */ /* 0x000ea80000300a00 */
[----:B------:R-:W2:Y:S04]  /*10320*/  LDL.LU.64 R160, [R1+0x670] ;  /* 0x0006700001a07983 */ /* 0x000ea80000300a00 */
[----:B------:R4:W-:Y:S04]  /*10330*/  STL.64 [R1+0x1608], R36 ;  /* 0x0016082401007387 */ /* 0x0009e80000100a00 */
[----:B------:R-:W2:Y:S01]  /*10340*/  LDL.LU.64 R176, [R1+0x668] ;  /* 0x0006680001b07983 */ /* 0x000ea20000300a00 */
[----:B------:R-:W-:Y:S01]  /*10350*/  ISETP.GE.U32.AND P5, PT, R0, 0x7fffff52, PT ;  /* 0x7fffff520000780c */ /* 0x000fe20003fa6070 */
[----:B---3--:R-:W-:-:S02]  /*10360*/  IMAD.WIDE R28, R22, 0x4, R184 ;  /* 0x00000004161c7825 */ /* 0x008fc400078e02b8 */
[----:B------:R3:W-:Y:S04]  /*10370*/  LDGSTS.E [R5+0x38004], desc[UR8][R18.64], !P6 ;  /* 0x3800400012057fae */ /* 0x0007e8000f121848 */
[----:B------:R4:W-:Y:S01]  /*10380*/  STL.64 [R1+0x1610], R28 ;  /* 0x0016101c01007387 */ /* 0x0009e20000100a00 */
[----:B-1----:R-:W-:Y:S02]  /*10390*/  VIADD R0, R235, 0xffffff90 ;  /* 0xffffff90eb007836 */ /* 0x002fe40000000000 */
[----:B------:R-:W1:Y:S01]  /*103a0*/  LDC R235, c[0x0][0x230] ;  /* 0x00008c00ffeb7b82 */ /* 0x000e620000000800 */
[----:B------:R-:W2:Y:S04]  /*103b0*/  LDL.LU.64 R184, [R1+0x660] ;  /* 0x0006600001b87983 */ /* 0x000ea80000300a00 */
[----:B------:R4:W-:Y:S01]  /*103c0*/  LDGSTS.E [R5+0x3c004], desc[UR8][R10.64], !P6 ;  /* 0x3c0040000a057fae */ /* 0x0009e2000f121848 */
[----:B---3--:R-:W-:Y:S01]  /*103d0*/  IMAD.WIDE R18, R22, 0x4, R108 ;  /* 0x0000000416127825 */ /* 0x008fe200078e026c */
[----:B------:R-:W-:-:S02]  /*103e0*/  ISETP.GE.U32.AND P6, PT, R0, 0x7fffff51, PT ;  /* 0x7fffff510000780c */ /* 0x000fc40003fc6070 */
[----:B------:R3:W-:Y:S04]  /*103f0*/  LDGSTS.E [R5+0x30008], desc[UR8][R36.64], !P5 ;  /* 0x3000800024057fae */ /* 0x0007e8000e921848 */
[----:B------:R1:W-:Y:S01]  /*10400*/  LDGSTS.E [R5+0x34008], desc[UR8][R28.64], !P5 ;  /* 0x340080001c057fae */ /* 0x0003e2000e921848 */
[----:B----4-:R-:W-:-:S03]  /*10410*/  IMAD.WIDE R10, R22, 0x4, R116 ;  /* 0x00000004160a7825 */ /* 0x010fc600078e0274 */
[----:B------:R4:W-:Y:S04]  /*10420*/  STL.64 [R1+0x1618], R18 ;  /* 0x0016181201007387 */ /* 0x0009e80000100a00 */
[----:B------:R2:W-:Y:S04]  /*10430*/  STL.64 [R1+0x1620], R10 ;  /* 0x0016200a01007387 */ /* 0x0005e80000100a00 */
[----:B------:R4:W-:Y:S04]  /*10440*/  LDGSTS.E [R5+0x38008], desc[UR8][R18.64], !P5 ;  /* 0x3800800012057fae */ /* 0x0009e8000e921848 */
[----:B------:R-:W2:Y:S04]  /*10450*/  LDL.LU.64 R92, [R1+0x658] ;  /* 0x00065800015c7983 */ /* 0x000ea80000300a00 */
[----:B------:R2:W-:Y:S01]  /*10460*/  LDGSTS.E [R5+0x3c008], desc[UR8][R10.64], !P5 ;  /* 0x3c0080000a057fae */ /* 0x0005e2000e921848 */
[----:B---3--:R-:W-:-:S04]  /*10470*/  IMAD.WIDE R36, R22, 0x4, R124 ;  /* 0x0000000416247825 */ /* 0x008fc800078e027c */
[C---:B-1----:R-:W-:Y:S01]  /*10480*/  IMAD.WIDE R28, R22.reuse, 0x4, R132 ;  /* 0x00000004161c7825 */ /* 0x042fe200078e0284 */
[----:B------:R1:W-:Y:S03]  /*10490*/  STL.64 [R1+0x1628], R36 ;  /* 0x0016282401007387 */ /* 0x0003e60000100a00 */
[C---:B----4-:R-:W-:Y:S01]  /*104a0*/  IMAD.WIDE R18, R22.reuse, 0x4, R140 ;  /* 0x0000000416127825 */ /* 0x050fe200078e028c */
[----:B------:R-:W3:Y:S04]  /*104b0*/  LDL.LU.64 R100, [R1+0x650] ;  /* 0x0006500001647983 */ /* 0x000ee80000300a00 */
[----:B------:R4:W-:Y:S04]  /*104c0*/  STL.64 [R1+0x1630], R28 ;  /* 0x0016301c01007387 */ /* 0x0009e80000100a00 */
[----:B------:R-:W3:Y:S04]  /*104d0*/  LDL.LU.64 R108, [R1+0x648] ;  /* 0x00064800016c7983 */ /* 0x000ee80000300a00 */
[----:B------:R4:W-:Y:S04]  /*104e0*/  STL.64 [R1+0x1638], R18 ;  /* 0x0016381201007387 */ /* 0x0009e80000100a00 */
[----:B------:R-:W3:Y:S04]  /*104f0*/  LDL.LU.64 R116, [R1+0x640] ;  /* 0x0006400001747983 */ /* 0x000ee80000300a00 */
[----:B------:R1:W-:Y:S04]  /*10500*/  LDGSTS.E [R5+0x3000c], desc[UR8][R36.64], !P6 ;  /* 0x3000c00024057fae */ /* 0x0003e8000f121848 */
[----:B------:R4:W-:Y:S04]  /*10510*/  LDGSTS.E [R5+0x3400c], desc[UR8][R28.64], !P6 ;  /* 0x3400c0001c057fae */ /* 0x0009e8000f121848 */
[----:B------:R4:W-:Y:S01]  /*10520*/  LDGSTS.E [R5+0x3800c], desc[UR8][R18.64], !P6 ;  /* 0x3800c00012057fae */ /* 0x0009e2000f121848 */
[----:B--2---:R-:W-:-:S05]  /*10530*/  IMAD.WIDE R10, R22, 0x4, R168 ;  /* 0x00000004160a7825 */ /* 0x004fca00078e02a8 */
[----:B------:R2:W-:Y:S04]  /*10540*/  STL.64 [R1+0x1640], R10 ;  /* 0x0016400a01007387 */ /* 0x0005e80000100a00 */
[----:B------:R-:W3:Y:S01]  /*10550*/  LDL.LU.64 R124, [R1+0x638] ;  /* 0x00063800017c7983 */ /* 0x000ee20000300a00 */
[----:B-1----:R-:W-:-:S03]  /*10560*/  IMAD.WIDE R36, R22, 0x4, R148 ;  /* 0x0000000416247825 */ /* 0x002fc600078e0294 */
[----:B------:R-:W3:Y:S01]  /*10570*/  LDL.LU.64 R132, [R1+0x630] ;  /* 0x0006300001847983 */ /* 0x000ee20000300a00 */
[----:B----4-:R-:W-:-:S03]  /*10580*/  IMAD.WIDE R28, R22, 0x4, R160 ;  /* 0x00000004161c7825 */ /* 0x010fc600078e02a0 */
[----:B------:R-:W4:Y:S01]  /*10590*/  LDL.LU.64 R168, [R1+0x628] ;  /* 0x0006280001a87983 */ /* 0x000f220000300a00 */
[----:B------:R-:W-:-:S03]  /*105a0*/  IMAD.WIDE R18, R22, 0x4, R176 ;  /* 0x0000000416127825 */ /* 0x000fc600078e02b0 */
[----:B------:R1:W-:Y:S04]  /*105b0*/  STL.64 [R1+0xe38], R36 ;  /* 0x000e382401007387 */ /* 0x0003e80000100a00 */
[----:B------:R3:W-:Y:S04]  /*105c0*/  STL.64 [R1+0xe58], R28 ;  /* 0x000e581c01007387 */ /* 0x0007e80000100a00 */
[----:B------:R3:W-:Y:S04]  /*105d0*/  STL.64 [R1+0xe80], R18 ;  /* 0x000e801201007387 */ /* 0x0007e80000100a00 */
[----:B------:R-:W4:Y:S04]  /*105e0*/  LDL.LU.64 R176, [R1+0x620] ;  /* 0x0006200001b07983 */ /* 0x000f280000300a00 */
[----:B------:R2:W-:Y:S04]  /*105f0*/  LDGSTS.E [R5+0x3c00c], desc[UR8][R10.64], !P6 ;  /* 0x3c00c0000a057fae */ /* 0x0005e8000f121848 */
[----:B------:R1:W-:Y:S04]  /*10600*/  LDGSTS.E [R244+0x20000], desc[UR8][R36.64], !P1 ;  /* 0x2000000024f47fae */ /* 0x0003e8000c921848 */
[----:B------:R3:W-:Y:S01]  /*10610*/  LDGSTS.E [R244+0x24000], desc[UR8][R28.64], !P1 ;  /* 0x240000001cf47fae */ /* 0x0007e2000c921848 */
[----:B--2---:R-:W-:-:S03]  /*10620*/  IMAD.WIDE R10, R22, 0x4, R184 ;  /* 0x00000004160a7825 */ /* 0x004fc600078e02b8 */
[----:B------:R2:W-:Y:S01]  /*10630*/  LDGSTS.E [R244+0x28000], desc[UR8][R18.64], !P1 ;  /* 0x2800000012f47fae */ /* 0x0005e2000c921848 */
[----:B------:R-:W4:Y:S03]  /*10640*/  LDC R5, c[0x0][0x230] ;  /* 0x00008c00ff057b82 */ /* 0x000f260000000800 */
[----:B------:R2:W-:Y:S04]  /*10650*/  STL.64 [R1+0xea8], R10 ;  /* 0x000ea80a01007387 */ /* 0x0005e80000100a00 */
[----:B------:R-:W4:Y:S04]  /*10660*/  LDL.LU.64 R140, [R1+0x618] ;  /* 0x00061800018c7983 */ /* 0x000f280000300a00 */
[----:B------:R-:W4:Y:S01]  /*10670*/  LDL.LU.64 R148, [R1+0x610] ;  /* 0x0006100001947983 */ /* 0x000f220000300a00 */
[----:B-1----:R-:W-:-:S03]  /*10680*/  IMAD.WIDE R36, R22, 0x4, R92 ;  /* 0x0000000416247825 */ /* 0x002fc600078e025c */
[----:B------:R-:W4:Y:S04]  /*10690*/  LDL.LU.64 R160, [R1+0x608] ;  /* 0x0006080001a07983 */ /* 0x000f280000300a00 */
[----:B------:R1:W-:Y:S04]  /*106a0*/  LDGSTS.E [R244+0x2c000], desc[UR8][R10.64], !P1 ;  /* 0x2c0000000af47fae */ /* 0x0003e8000c921848 */
[----:B------:R-:W4:Y:S04]  /*106b0*/  LDL.LU.64 R184, [R1+0x600] ;  /* 0x0006000001b87983 */ /* 0x000f280000300a00 */
[----:B------:R1:W-:Y:S04]  /*106c0*/  STL.64 [R1+0xed8], R36 ;  /* 0x000ed82401007387 */ /* 0x0003e80000100a00 */
[----:B------:R1:W-:Y:S01]  /*106d0*/  LDGSTS.E [R244+0x20004], desc[UR8][R36.64], !P2 ;  /* 0x2000400024f47fae */ /* 0x0003e2000d121848 */
[----:B---3--:R-:W-:-:S04]  /*106e0*/  IMAD.WIDE R28, R22, 0x4, R100 ;  /* 0x00000004161c7825 */ /* 0x008fc800078e0264 */
[C---:B--2---:R-:W-:Y:S01]  /*106f0*/  IMAD.WIDE R18, R22.reuse, 0x4, R108 ;  /* 0x0000000416127825 */ /* 0x044fe200078e026c */
[----:B------:R2:W-:Y:S04]  /*10700*/  STL.64 [R1+0xf10], R28 ;  /* 0x000f101c01007387 */ /* 0x0005e80000100a00 */
[----:B------:R2:W-:Y:S01]  /*10710*/  LDGSTS.E [R244+0x24004], desc[UR8][R28.64], !P2 ;  /* 0x240040001cf47fae */ /* 0x0005e2000d121848 */
[----:B-1----:R-:W-:-:S03]  /*10720*/  IMAD.WIDE R10, R22, 0x4, R116 ;  /* 0x00000004160a7825 */ /* 0x002fc600078e0274 */
[----:B------:R4:W-:Y:S04]  /*10730*/  STL.64 [R1+0xf48], R18 ;  /* 0x000f481201007387 */ /* 0x0009e80000100a00 */
[----:B------:R1:W-:Y:S04]  /*10740*/  STL.64 [R1+0xf88], R10 ;  /* 0x000f880a01007387 */ /* 0x0003e80000100a00 */
[----:B------:R4:W-:Y:S04]  /*10750*/  LDGSTS.E [R244+0x28004], desc[UR8][R18.64], !P2 ;  /* 0x2800400012f47fae */ /* 0x0009e8000d121848 */
[----:B------:R-:W3:Y:S04]  /*10760*/  LDL.LU.64 R92, [R1+0x298] ;  /* 0x00029800015c7983 */ /* 0x000ee80000300a00 */
[----:B------:R1:W-:Y:S01]  /*10770*/  LDGSTS.E [R244+0x2c004], desc[UR8][R10.64], !P2 ;  /* 0x2c0040000af47fae */ /* 0x0003e2000d121848 */
[----:B------:R-:W-:-:S04]  /*10780*/  IMAD.WIDE R36, R22, 0x4, R124 ;  /* 0x0000000416247825 */ /* 0x000fc800078e027c */
[C---:B--2---:R-:W-:Y:S01]  /*10790*/  IMAD.WIDE R28, R22.reuse, 0x4, R132 ;  /* 0x00000004161c7825 */ /* 0x044fe200078e0284 */
[----:B------:R2:W-:Y:S03]  /*107a0*/  STL.64 [R1+0xfc0], R36 ;  /* 0x000fc02401007387 */ /* 0x0005e60000100a00 */
[C---:B----4-:R-:W-:Y:S01]  /*107b0*/  IMAD.WIDE R18, R22.reuse, 0x4, R168 ;  /* 0x0000000416127825 */ /* 0x050fe200078e02a8 */
[----:B------:R-:W4:Y:S04]  /*107c0*/  LDL.LU.64 R124, [R1+0x290] ;  /* 0x00029000017c7983 */ /* 0x000f280000300a00 */
[----:B------:R2:W-:Y:S04]  /*107d0*/  STL.64 [R1+0xff8], R28 ;  /* 0x000ff81c01007387 */ /* 0x0005e80000100a00 */
[----:B------:R-:W4:Y:S04]  /*107e0*/  LDL.LU.64 R132, [R1+0x288] ;  /* 0x0002880001847983 */ /* 0x000f280000300a00 */
[----:B------:R2:W-:Y:S01]  /*107f0*/  STL.64 [R1+0x1030], R18 ;  /* 0x0010301201007387 */ /* 0x0005e20000100a00 */
[----:B-1----:R-:W-:-:S03]  /*10800*/  IMAD.WIDE R10, R22, 0x4, R176 ;  /* 0x00000004160a7825 */ /* 0x002fc600078e02b0 */
[----:B------:R-:W4:Y:S04]  /*10810*/  LDL.LU.64 R168, [R1+0x280] ;  /* 0x0002800001a87983 */ /* 0x000f280000300a00 */
[----:B------:R1:W-:Y:S04]  /*10820*/  STL.64 [R1+0x12a0], R10 ;  /* 0x0012a00a01007387 */ /* 0x0003e80000100a00 */
[----:B------:R-:W4:Y:S01]  /*10830*/  LDL.LU.64 R176, [R1+0x278] ;  /* 0x0002780001b07983 */ /* 0x000f220000300a00 */
[----:B------:R-:W-:Y:S02]  /*10840*/  VIADD R0, R236, 0xffffffab ;  /* 0xffffffabec007836 */ /* 0x000fe40000000000 */
[----:B------:R-:W4:Y:S01]  /*10850*/  LDC R236, c[0x0][0x230] ;  /* 0x00008c00ffec7b82 */ /* 0x000f220000000800 */
[----:B------:R2:W-:Y:S02]  /*10860*/  LDGSTS.E [R244+0x20008], desc[UR8][R36.64], !P3 ;  /* 0x2000800024f47fae */ /* 0x0005e4000d921848 */
[----:B------:R-:W-:Y:S01]  /*10870*/  ISETP.GE.U32.AND P5, PT, R0, 0x7fffff6c, PT ;  /* 0x7fffff6c0000780c */ /* 0x000fe20003fa6070 */
[----:B------:R-:W-:Y:S01]  /*10880*/  VIADD R0, R4, 0xffffffaa ;  /* 0xffffffaa04007836 */ /* 0x000fe20000000000 */
[----:B------:R1:W-:Y:S03]  /*10890*/  LDGSTS.E [R244+0x24008], desc[UR8][R28.64], !P3 ;  /* 0x240080001cf47fae */ /* 0x0003e6000d921848 */
[----:B------:R-:W1:Y:S01]  /*108a0*/  LDC R4, c[0x0][0x230] ;  /* 0x00008c00ff047b82 */ /* 0x000e620000000800 */
[----:B------:R-:W-:Y:S01]  /*108b0*/  ISETP.GE.U32.AND P6, PT, R0, 0x7fffff6b, PT ;  /* 0x7fffff6b0000780c */ /* 0x000fe20003fc6070 */
[----:B------:R-:W-:Y:S01]  /*108c0*/  VIADD R0, R234, 0xffffffa9 ;  /* 0xffffffa9ea007836 */ /* 0x000fe20000000000 */
[----:B------:R1:W-:Y:S01]  /*108d0*/  LDGSTS.E [R244+0x28008], desc[UR8][R18.64], !P3 ;  /* 0x2800800012f47fae */ /* 0x0003e2000d921848 */
[----:B--2---:R-:W-:-:S03]  /*108e0*/  IMAD.WIDE R36, R22, 0x4, R140 ;  /* 0x0000000416247825 */ /* 0x004fc600078e028c */
[----:B------:R-:W-:Y:S01]  /*108f0*/  ISETP.GE.U32.AND P1, PT, R0, 0x7fffff6a, PT ;  /* 0x7fffff6a0000780c */ /* 0x000fe20003f26070 */
[----:B------:R2:W-:Y:S01]  /*10900*/  LDGSTS.E [R244+0x2c008], desc[UR8][R10.64], !P3 ;  /* 0x2c0080000af47fae */ /* 0x0005e2000d921848 */
[C---:B-1----:R-:W-:Y:S01]  /*10910*/  IMAD.WIDE R28, R22.reuse, 0x4, R148 ;  /* 0x00000004161c7825 */ /* 0x042fe200078e0294 */
[----:B------:R-:W1:Y:S02]  /*10920*/  LDC R234, c[0x0][0x230] ;  /* 0x00008c00ffea7b82 */ /* 0x000e640000000800 */
[----:B------:R3:W-:Y:S01]  /*10930*/  STL.64 [R1+0x12a8], R36 ;  /* 0x0012a82401007387 */ /* 0x0007e20000100a00 */
[----:B------:R-:W-:Y:S02]  /*10940*/  VIADD R0, R235, 0xffffffa8 ;  /* 0xffffffa8eb007836 */ /* 0x000fe40000000000 */
[----:B------:R-:W-:Y:S01]  /*10950*/  IMAD.WIDE R18, R22, 0x4, R160 ;  /* 0x0000000416127825 */ /* 0x000fe200078e02a0 */
[----:B------:R-:W4:Y:S02]  /*10960*/  LDL.LU.64 R100, [R1+0x270] ;  /* 0x0002700001647983 */ /* 0x000f240000300a00 */
[----:B------:R-:W-:Y:S01]  /*10970*/  ISETP.GE.U32.AND P2, PT, R0, 0x7fffff69, PT ;  /* 0x7fffff690000780c */ /* 0x000fe20003f46070 */
[----:B------:R-:W1:Y:S01]  /*10980*/  LDC R235, c[0x0][0x230] ;  /* 0x00008c00ffeb7b82 */ /* 0x000e620000000800 */
[----:B------:R4:W-:Y:S01]  /*10990*/  STL.64 [R1+0x12b0], R28 ;  /* 0x0012b01c01007387 */ /* 0x0009e20000100a00 */
[----:B--2---:R-:W-:-:S03]  /*109a0*/  IMAD.WIDE R10, R22, 0x4, R184 ;  /* 0x00000004160a7825 */ /* 0x004fc600078e02b8 */
[----:B------:R-:W2:Y:S01]  /*109b0*/  LDL.LU.64 R108, [R1+0x268] ;  /* 0x00026800016c7983 */ /* 0x000ea20000300a00 */
[----:B------:R-:W-:Y:S02]  /*109c0*/  VIADD R0, R4, 0xffffff8f ;  /* 0xffffff8f04007836 */ /* 0x000fe40000000000 */
[----:B------:R-:W2:Y:S01]  /*109d0*/  LDC R4, c[0x0][0x230] ;  /* 0x00008c00ff047b82 */ /* 0x000ea20000000800 */
[----:B------:R4:W-:Y:S04]  /*109e0*/  STL.64 [R1+0x12b8], R18 ;  /* 0x0012b81201007387 */ /* 0x0009e80000100a00 */
[----:B------:R-:W2:Y:S01]  /*109f0*/  LDL.LU.64 R184, [R1+0x260] ;  /* 0x0002600001b87983 */ /* 0x000ea20000300a00 */
[----:B------:R-:W-:-:S03]  /*10a00*/  ISETP.GE.U32.AND P3, PT, R0, 0x7fffff50, PT ;  /* 0x7fffff500000780c */ /* 0x000fc60003f66070 */
[----:B------:R1:W-:Y:S04]  /*10a10*/  STL.64 [R1+0x12c0], R10 ;  /* 0x0012c00a01007387 */ /* 0x0003e80000100a00 */
[----:B------:R-:W2:Y:S04]  /*10a20*/  LDL.LU.64 R116, [R1+0x258] ;  /* 0x0002580001747983 */ /* 0x000ea80000300a00 */
[----:B------:R3:W-:Y:S04]  /*10a30*/  LDGSTS.E [R244+0x2000c], desc[UR8][R36.64], !P4 ;  /* 0x2000c00024f47fae */ /* 0x0007e8000e121848 */
[----:B------:R-:W2:Y:S04]  /*10a40*/  LDL.LU.64 R140, [R1+0x250] ;  /* 0x00025000018c7983 */ /* 0x000ea80000300a00 */
[----:B------:R4:W-:Y:S04]  /*10a50*/  LDGSTS.E [R244+0x2400c], desc[UR8][R28.64], !P4 ;  /* 0x2400c0001cf47fae */ /* 0x0009e8000e121848 */
[----:B------:R1:W-:Y:S04]  /*10a60*/  LDGSTS.E [R244+0x2800c], desc[UR8][R18.64], !P4 ;  /* 0x2800c00012f47fae */ /* 0x0003e8000e121848 */
[----:B------:R-:W2:Y:S04]  /*10a70*/  LDL.LU.64 R148, [R1+0x248] ;  /* 0x0002480001947983 */ /* 0x000ea80000300a00 */
[----:B------:R1:W-:Y:S04]  /*10a80*/  LDGSTS.E [R244+0x2c00c], desc[UR8][R10.64], !P4 ;  /* 0x2c00c0000af47fae */ /* 0x0003e8000e121848 */
[----:B------:R-:W2:Y:S01]  /*10a90*/  LDL.LU.64 R160, [R1+0x240] ;  /* 0x0002400001a07983 */ /* 0x000ea20000300a00 */
[----:B---3--:R-:W-:-:S05]  /*10aa0*/  IMAD.WIDE R36, R22, 0x4, R92 ;  /* 0x0000000416247825 */ /* 0x008fca00078e025c */
[----:B------:R3:W-:Y:S04]  /*10ab0*/  STL.64 [R1+0x1648], R36 ;  /* 0x0016482401007387 */ /* 0x0007e80000100a00 */
[----:B------:R3:W-:Y:S01]  /*10ac0*/  LDGSTS.E [R244+0x30000], desc[UR8][R36.64], !P3 ;  /* 0x3000000024f47fae */ /* 0x0007e2000d921848 */
[----:B----4-:R-:W-:-:S04]  /*10ad0*/  IMAD.WIDE R28, R22, 0x4, R124 ;  /* 0x00000004161c7825 */ /* 0x010fc800078e027c */
[C---:B-1----:R-:W-:Y:S01]  /*10ae0*/  IMAD.WIDE R18, R22.reuse, 0x4, R132 ;  /* 0x0000000416127825 */ /* 0x042fe200078e0284 */
[----:B------:R1:W-:Y:S03]  /*10af0*/  STL.64 [R1+0x1650], R28 ;  /* 0x0016501c01007387 */ /* 0x0003e60000100a00 */
[C---:B------:R-:W-:Y:S01]  /*10b00*/  IMAD.WIDE R10, R22.reuse, 0x4, R168 ;  /* 0x00000004160a7825 */ /* 0x040fe200078e02a8 */
[----:B------:R2:W-:Y:S04]  /*10b10*/  STL.64 [R1+0x1658], R18 ;  /* 0x0016581201007387 */ /* 0x0005e80000100a00 */
[----:B------:R4:W-:Y:S01]  /*10b20*/  STL.64 [R1+0x1660], R10 ;  /* 0x0016600a01007387 */ /* 0x0009e20000100a00 */
[----:B---3--:R-:W-:-:S03]  /*10b30*/  IMAD.WIDE R36, R22, 0x4, R176 ;  /* 0x0000000416247825 */ /* 0x008fc600078e02b0 */
[----:B------:R-:W3:Y:S04]  /*10b40*/  LDL.LU.64 R124, [R1+0x238] ;  /* 0x00023800017c7983 */ /* 0x000ee80000300a00 */
[----:B------:R-:W3:Y:S04]  /*10b50*/  LDL.LU.64 R132, [R1+0x230] ;  /* 0x0002300001847983 */ /* 0x000ee80000300a00 */
[----:B------:R-:W3:Y:S04]  /*10b60*/  LDL.LU.64 R168, [R1+0x228] ;  /* 0x0002280001a87983 */ /* 0x000ee80000300a00 */
[----:B------:R4:W-:Y:S04]  /*10b70*/  STL.64 [R1+0x1668], R36 ;  /* 0x0016682401007387 */ /* 0x0009e80000100a00 */
[----:B------:R-:W3:Y:S01]  /*10b80*/  LDL.LU.64 R176, [R1+0x220] ;  /* 0x0002200001b07983 */ /* 0x000ee20000300a00 */
[----:B------:R-:W-:-:S02]  /*10b90*/  VIADD R0, R234, 0xffffff8e ;  /* 0xffffff8eea007836 */ /* 0x000fc40000000000 */
[----:B------:R-:W3:Y:S01]  /*10ba0*/  LDC R234, c[0x0][0x230] ;  /* 0x00008c00ffea7b82 */ /* 0x000ee20000000800 */
[----:B------:R1:W-:Y:S02]  /*10bb0*/  LDGSTS.E [R244+0x34000], desc[UR8][R28.64], !P3 ;  /* 0x340000001cf47fae */ /* 0x0003e4000d921848 */
[----:B------:R-:W-:Y:S01]  /*10bc0*/  ISETP.GE.U32.AND P4, PT, R0, 0x7fffff4f, PT ;  /* 0x7fffff4f0000780c */ /* 0x000fe20003f86070 */
[----:B------:R-:W-:Y:S01]  /*10bd0*/  VIADD R0, R5, 0xffffff8d ;  /* 0xffffff8d05007836 */ /* 0x000fe20000000000 */
[----:B------:R2:W-:Y:S03]  /*10be0*/  LDGSTS.E [R244+0x38000], desc[UR8][R18.64], !P3 ;  /* 0x3800000012f47fae */ /* 0x0005e6000d921848 */
[----:B------:R-:W3:Y:S01]  /*10bf0*/  LDC R5, c[0x0][0x230] ;  /* 0x00008c00ff057b82 */ /* 0x000ee20000000800 */
[----:B------:R4:W-:Y:S01]  /*10c00*/  LDGSTS.E [R244+0x3c000], desc[UR8][R10.64], !P3 ;  /* 0x3c0000000af47fae */ /* 0x0009e2000d921848 */
[----:B-1----:R-:W-:-:S04]  /*10c10*/  IMAD.WIDE R28, R22, 0x4, R100 ;  /* 0x00000004161c7825 */ /* 0x002fc800078e0264 */
[----:B--2---:R-:W-:Y:S01]  /*10c20*/  IMAD.WIDE R18, R22, 0x4, R108 ;  /* 0x0000000416127825 */ /* 0x004fe200078e026c */
[----:B------:R1:W-:Y:S01]  /*10c30*/  STL.64 [R1+0x1670], R28 ;  /* 0x0016701c01007387 */ /* 0x0003e20000100a00 */
[----:B------:R-:W-:Y:S02]  /*10c40*/  ISETP.GE.U32.AND P3, PT, R0, 0x7fffff4e, PT ;  /* 0x7fffff4e0000780c */ /* 0x000fe40003f66070 */
[C---:B----4-:R-:W-:Y:S01]  /*10c50*/  IMAD.WIDE R10, R22.reuse, 0x4, R184 ;  /* 0x00000004160a7825 */ /* 0x050fe200078e02b8 */
[----:B------:R2:W-:Y:S04]  /*10c60*/  STL.64 [R1+0x1678], R18 ;  /* 0x0016781201007387 */ /* 0x0005e80000100a00 */
[----:B------:R4:W-:Y:S04]  /*10c70*/  LDGSTS.E [R244+0x30004], desc[UR8][R36.64], !P4 ;  /* 0x3000400024f47fae */ /* 0x0009e8000e121848 */
[----:B------:R2:W-:Y:S04]  /*10c80*/  STL.64 [R1+0x1680], R10 ;  /* 0x0016800a01007387 */ /* 0x0005e80000100a00 */
[----:B------:R-:W3:Y:S01]  /*10c90*/  LDL.LU.64 R184, [R1+0x5f8] ;  /* 0x0005f80001b87983 */ /* 0x000ee20000300a00 */
[----:B----4-:R-:W-:-:S03]  /*10ca0*/  IMAD.WIDE R36, R22, 0x4, R116 ;  /* 0x0000000416247825 */ /* 0x010fc600078e0274 */
[----:B------:R1:W-:Y:S04]  /*10cb0*/  LDGSTS.E [R244+0x34004], desc[UR8][R28.64], !P4 ;  /* 0x340040001cf47fae */ /* 0x0003e8000e121848 */
[----:B------:R2:W-:Y:S04]  /*10cc0*/  LDGSTS.E [R244+0x38004], desc[UR8][R18.64], !P4 ;  /* 0x3800400012f47fae */ /* 0x0005e8000e121848 */
[----:B------:R3:W-:Y:S01]  /*10cd0*/  STL.64 [R1+0x1688], R36 ;  /* 0x0016882401007387 */ /* 0x0007e20000100a00 */
[----:B-1----:R-:W-:-:S03]  /*10ce0*/  IMAD.WIDE R28, R22, 0x4, R140 ;  /* 0x00000004161c7825 */ /* 0x002fc600078e028c */
[----:B------:R-:W4:Y:S01]  /*10cf0*/  LDL.LU.64 R100, [R1+0x5f0] ;  /* 0x0005f00001647983 */ /* 0x000f220000300a00 */
[----:B--2---:R-:W-:-:S03]  /*10d00*/  IMAD.WIDE R18, R22, 0x4, R148 ;  /* 0x0000000416127825 */ /* 0x004fc600078e0294 */
[----:B------:R1:W-:Y:S04]  /*10d10*/  STL.64 [R1+0x1690], R28 ;  /* 0x0016901c01007387 */ /* 0x0003e80000100a00 */
[----:B------:R2:W-:Y:S04]  /*10d20*/  LDGSTS.E [R244+0x3c004], desc[UR8][R10.64], !P4 ;  /* 0x3c0040000af47fae */ /* 0x0005e8000e121848 */
[----:B------:R-:W4:Y:S04]  /*10d30*/  LDL.LU.64 R108, [R1+0x5e8] ;  /* 0x0005e800016c7983 */ /* 0x000f280000300a00 */
[----:B------:R1:W-:Y:S01]  /*10d40*/  STL.64 [R1+0x1698], R18 ;  /* 0x0016981201007387 */ /* 0x0003e20000100a00 */
[----:B--2---:R-:W-:-:S03]  /*10d50*/  IMAD.WIDE R10, R22, 0x4, R160 ;  /* 0x00000004160a7825 */ /* 0x004fc600078e02a0 */
[----:B------:R-:W2:Y:S04]  /*10d60*/  LDL.LU.64 R140, [R1+0x5e0] ;  /* 0x0005e000018c7983 */ /* 0x000ea80000300a00 */
[----:B------:R3:W-:Y:S04]  /*10d70*/  LDGSTS.E [R244+0x30008], desc[UR8][R36.64], !P3 ;  /* 0x3000800024f47fae */ /* 0x0007e8000d921848 */
[----:B------:R1:W-:Y:S04]  /*10d80*/  LDGSTS.E [R244+0x34008], desc[UR8][R28.64], !P3 ;  /* 0x340080001cf47fae */ /* 0x0003e8000d921848 */
[----:B------:R1:W-:Y:S04]  /*10d90*/  STL.64 [R1+0x16a0], R10 ;  /* 0x0016a00a01007387 */ /* 0x0003e80000100a00 */
[----:B------:R-:W2:Y:S04]  /*10da0*/  LDL.LU.64 R148, [R1+0x5d8] ;  /* 0x0005d80001947983 */ /* 0x000ea80000300a00 */
[----:B------:R1:W-:Y:S04]  /*10db0*/  LDGSTS.E [R244+0x38008], desc[UR8][R18.64], !P3 ;  /* 0x3800800012f47fae */ /* 0x0003e8000d921848 */
[----:B------:R-:W2:Y:S04]  /*10dc0*/  LDL.LU.64 R160, [R1+0x5d0] ;  /* 0x0005d00001a07983 */ /* 0x000ea80000300a00 */
[----:B------:R1:W-:Y:S01]  /*10dd0*/  LDGSTS.E [R244+0x3c008], desc[UR8][R10.64], !P3 ;  /* 0x3c0080000af47fae */ /* 0x0003e2000d921848 */
[----:B---3--:R-:W-:-:S04]  /*10de0*/  IMAD.WIDE R36, R22, 0x4, R124 ;  /* 0x0000000416247825 */ /* 0x008fc800078e027c */
[C---:B-1----:R-:W-:Y:S01]  /*10df0*/  IMAD.WIDE R28, R22.reuse, 0x4, R132 ;  /* 0x00000004161c7825 */ /* 0x042fe200078e0284 */
[----:B------:R1:W-:Y:S03]  /*10e00*/  STL.64 [R1+0x16a8], R36 ;  /* 0x0016a82401007387 */ /* 0x0003e60000100a00 */
[C---:B------:R-:W-:Y:S02]  /*10e10*/  IMAD.WIDE R18, R22.reuse, 0x4, R168 ;  /* 0x0000000416127825 */ /* 0x040fe400078e02a8 */
[----:B------:R-:W3:Y:S04]  /*10e20*/  LDL.LU.64 R168, [R1+0x5c8] ;  /* 0x0005c80001a87983 */ /* 0x000ee80000300a00 */
[----:B------:R4:W-:Y:S01]  /*10e30*/  STL.64 [R1+0x16b0], R28 ;  /* 0x0016b01c01007387 */ /* 0x0009e20000100a00 */
[----:B------:R-:W-:-:S03]  /*10e40*/  IMAD.WIDE R10, R22, 0x4, R176 ;  /* 0x00000004160a7825 */ /* 0x000fc600078e02b0 */
[----:B------:R-:W3:Y:S01]  /*10e50*/  LDL.LU.64 R176, [R1+0x5c0] ;  /* 0x0005c00001b07983 */ /* 0x000ee20000300a00 */
[----:B------:R-:W-:-:S03]  /*10e60*/  VIADD R0, R4, 0xffffff8c ;  /* 0xffffff8c04007836 */ /* 0x000fc60000000000 */
[----:B------:R4:W-:Y:S01]  /*10e70*/  STL.64 [R1+0x16b8], R18 ;  /* 0x0016b81201007387 */ /* 0x0009e20000100a00 */
[----:B------:R-:W3:Y:S01]  /*10e80*/  LDC R4, c[0x0][0x230] ;  /* 0x00008c00ff047b82 */ /* 0x000ee20000000800 */
[----:B------:R-:W-:Y:S02]  /*10e90*/  ISETP.GE.U32.AND P4, PT, R0, 0x7fffff4d, PT ;  /* 0x7fffff4d0000780c */ /* 0x000fe40003f86070 */
[----:B------:R2:W-:Y:S04]  /*10ea0*/  STL.64 [R1+0x16c0], R10 ;  /* 0x0016c00a01007387 */ /* 0x0005e80000100a00 */
[----:B------:R-:W3:Y:S04]  /*10eb0*/  LDL.LU.64 R116, [R1+0x5b8] ;  /* 0x0005b80001747983 */ /* 0x000ee80000300a00 */
[----:B------:R-:W3:Y:S04]  /*10ec0*/  LDL.LU.64 R124, [R1+0x5b0] ;  /* 0x0005b000017c7983 */ /* 0x000ee80000300a00 */
[----:B------:R1:W-:Y:S04]  /*10ed0*/  LDGSTS.E [R244+0x3000c], desc[UR8][R36.64], !P4 ;  /* 0x3000c00024f47fae */ /* 0x0003e8000e121848 */
[----:B------:R-:W3:Y:S04]  /*10ee0*/  LDL.LU.64 R132, [R1+0x5a8] ;  /* 0x0005a80001847983 */ /* 0x000ee80000300a00 */
[----:B------:R4:W-:Y:S04]  /*10ef0*/  LDGSTS.E [R244+0x3400c], desc[UR8][R28.64], !P4 ;  /* 0x3400c0001cf47fae */ /* 0x0009e8000e121848 */
[----:B------:R4:W-:Y:S04]  /*10f00*/  LDGSTS.E [R244+0x3800c], desc[UR8][R18.64], !P4 ;  /* 0x3800c00012f47fae */ /* 0x0009e8000e121848 */
[----:B------:R2:W-:Y:S01]  /*10f10*/  LDGSTS.E [R244+0x3c00c], desc[UR8][R10.64], !P4 ;  /* 0x3c00c0000af47fae */ /* 0x0005e2000e121848 */
[----:B-1----:R-:W-:-:S05]  /*10f20*/  IMAD.WIDE R36, R22, 0x4, R184 ;  /* 0x0000000416247825 */ /* 0x002fca00078e02b8 */
[----:B------:R1:W-:Y:S04]  /*10f30*/  STL.64 [R1+0xe10], R36 ;  /* 0x000e102401007387 */ /* 0x0003e80000100a00 */
[----:B------:R-:W3:Y:S04]  /*10f40*/  LDL.LU.64 R184, [R1+0x5a0] ;  /* 0x0005a00001b87983 */ /* 0x000ee80000300a00 */
[----:B------:R1:W-:Y:S01]  /*10f50*/  LDGSTS.E [R245+0x20000], desc[UR8][R36.64], !P5 ;  /* 0x2000000024f57fae */ /* 0x0003e2000e921848 */
[----:B----4-:R-:W-:-:S05]  /*10f60*/  IMAD.WIDE R28, R22, 0x4, R100 ;  /* 0x00000004161c7825 */ /* 0x010fca00078e0264 */
[----:B------:R4:W-:Y:S04]  /*10f70*/  STL.64 [R1+0xe30], R28 ;  /* 0x000e301c01007387 */ /* 0x0009e80000100a00 */
[----:B------:R4:W-:Y:S01]  /*10f80*/  LDGSTS.E [R245+0x24000], desc[UR8][R28.64], !P5 ;  /* 0x240000001cf57fae */ /* 0x0009e2000e921848 */
[----:B------:R-:W-:-:S05]  /*10f90*/  IMAD.WIDE R18, R22, 0x4, R108 ;  /* 0x0000000416127825 */ /* 0x000fca00078e026c */
[----:B------:R3:W-:Y:S01]  /*10fa0*/  STL.64 [R1+0xe50], R18 ;  /* 0x000e501201007387 */ /* 0x0007e20000100a00 */
[----:B--2---:R-:W-:-:S03]  /*10fb0*/  IMAD.WIDE R10, R22, 0x4, R140 ;  /* 0x00000004160a7825 */ /* 0x004fc600078e028c */
[----:B------:R3:W-:Y:S04]  /*10fc0*/  LDGSTS.E [R245+0x28000], desc[UR8][R18.64], !P5 ;  /* 0x2800000012f57fae */ /* 0x0007e8000e921848 */
[----:B------:R2:W-:Y:S04]  /*10fd0*/  STL.64 [R1+0xe78], R10 ;  /* 0x000e780a01007387 */ /* 0x0005e80000100a00 */
[----:B------:R-:W2:Y:S04]  /*10fe0*/  LDL.LU.64 R100, [R1+0x598] ;  /* 0x0005980001647983 */ /* 0x000ea80000300a00 */
[----:B------:R2:W-:Y:S01]  /*10ff0*/  LDGSTS.E [R245+0x2c000], desc[UR8][R10.64], !P5 ;  /* 0x2c0000000af57fae */ /* 0x0005e2000e921848 */
[----:B-1----:R-:W-:-:S03]  /*11000*/  IMAD.WIDE R36, R22, 0x4, R148 ;  /* 0x0000000416247825 */ /* 0x002fc600078e0294 */
[----:B------:R-:W2:Y:S04]  /*11010*/  LDL.LU.64 R140, [R1+0x590] ;  /* 0x00059000018c7983 */ /* 0x000ea80000300a00 */
[----:B------:R1:W-:Y:S01]  /*11020*/  STL.64 [R1+0xea0], R36 ;  /* 0x000ea02401007387 */ /* 0x0003e20000100a00 */
[----:B----4-:R-:W-:-:S03]  /*11030*/  IMAD.WIDE R28, R22, 0x4, R160 ;  /* 0x00000004161c7825 */ /* 0x010fc600078e02a0 */
[----:B------:R-:W4:Y:S04]  /*11040*/  LDL.LU.64 R148, [R1+0x588] ;  /* 0x0005880001947983 */ /* 0x000f280000300a00 */
[----:B------:R1:W-:Y:S04]  /*11050*/  STL.64 [R1+0xed0], R28 ;  /* 0x000ed01c01007387 */ /* 0x0003e80000100a00 */
[----:B------:R-:W4:Y:S04]  /*11060*/  LDL.LU.64 R160, [R1+0x580] ;  /* 0x0005800001a07983 */ /* 0x000f280000300a00 */
[----:B------:R1:W-:Y:S04]  /*11070*/  LDGSTS.E [R245+0x20004], desc[UR8][R36.64], !P6 ;  /* 0x2000400024f57fae */ /* 0x0003e8000f121848 */
[----:B------:R1:W-:Y:S01]  /*11080*/  LDGSTS.E [R245+0x24004], desc[UR8][R28.64], !P6 ;  /* 0x240040001cf57fae */ /* 0x0003e2000f121848 */
[----:B---3--:R-:W-:-:S04]  /*11090*/  IMAD.WIDE R18, R22, 0x4, R168 ;  /* 0x0000000416127825 */ /* 0x008fc800078e02a8 */
[C---:B--2---:R-:W-:Y:S01]  /*110a0*/  IMAD.WIDE R10, R22.reuse, 0x4, R176 ;  /* 0x00000004160a7825 */ /* 0x044fe200078e02b0 */
[----:B------:R2:W-:Y:S04]  /*110b0*/  STL.64 [R1+0xf08], R18 ;  /* 0x000f081201007387 */ /* 0x0005e80000100a00 */
[----:B------:R3:W-:Y:S04]  /*110c0*/  STL.64 [R1+0xf40], R10 ;  /* 0x000f400a01007387 */ /* 0x0007e80000100a00 */
[----:B------:R-:W4:Y:S04]  /*110d0*/  LDL.LU.64 R168, [R1+0x218] ;  /* 0x0002180001a87983 */ /* 0x000f280000300a00 */
[----:B------:R-:W4:Y:S01]  /*110e0*/  LDL.LU.64 R176, [R1+0x210] ;  /* 0x0002100001b07983 */ /* 0x000f220000300a00 */
[----:B-1----:R-:W-:-:S03]  /*110f0*/  IMAD.WIDE R36, R22, 0x4, R116 ;  /* 0x0000000416247825 */ /* 0x002fc600078e0274 */
[----:B------:R2:W-:Y:S01]  /*11100*/  LDGSTS.E [R245+0x28004], desc[UR8][R18.64], !P6 ;  /* 0x2800400012f57fae */ /* 0x0005e2000f121848 */
[----:B------:R-:W-:-:S03]  /*11110*/  IMAD.WIDE R28, R22, 0x4, R124 ;  /* 0x00000004161c7825 */ /* 0x000fc600078e027c */
[----:B------:R3:W-:Y:S04]  /*11120*/  LDGSTS.E [R245+0x2c004], desc[UR8][R10.64], !P6 ;  /* 0x2c0040000af57fae */ /* 0x0007e8000f121848 */
[----:B------:R1:W-:Y:S01]  /*11130*/  STL.64 [R1+0xf80], R36 ;  /* 0x000f802401007387 */ /* 0x0003e20000100a00 */
[----:B--2---:R-:W-:-:S03]  /*11140*/  IMAD.WIDE R18, R22, 0x4, R132 ;  /* 0x0000000416127825 */ /* 0x004fc600078e0284 */
[----:B------:R-:W2:Y:S04]  /*11150*/  LDL.LU.64 R108, [R1+0x208] ;  /* 0x00020800016c7983 */ /* 0x000ea80000300a00 */
[----:B------:R1:W-:Y:S04]  /*11160*/  STL.64 [R1+0xfb8], R28 ;  /* 0x000fb81c01007387 */ /* 0x0003e80000100a00 */
[----:B------:R-:W2:Y:S04]  /*11170*/  LDL.LU.64 R116, [R1+0x200] ;  /* 0x0002000001747983 */ /* 0x000ea80000300a00 */
[----:B------:R4:W-:Y:S01]  /*11180*/  STL.64 [R1+0xff0], R18 ;  /* 0x000ff01201007387 */ /* 0x0009e20000100a00 */
[----:B---3--:R-:W-:-:S03]  /*11190*/  IMAD.WIDE R10, R22, 0x4, R184 ;  /* 0x00000004160a7825 */ /* 0x008fc600078e02b8 */
[----:B------:R1:W-:Y:S04]  /*111a0*/  LDGSTS.E [R245+0x20008], desc[UR8][R36.64], !P1 ;  /* 0x2000800024f57fae */ /* 0x0003e8000c921848 */
[----:B------:R3:W-:Y:S04]  /*111b0*/  STL.64 [R1+0x1028], R10 ;  /* 0x0010280a01007387 */ /* 0x0007e80000100a00 */
[----:B------:R-:W2:Y:S04]  /*111c0*/  LDL.LU.64 R124, [R1+0x1f8] ;  /* 0x0001f800017c7983 */ /* 0x000ea80000300a00 */
[----:B------:R-:W2:Y:S04]  /*111d0*/  LDL.LU.64 R184, [R1+0x1f0] ;  /* 0x0001f00001b87983 */ /* 0x000ea80000300a00 */
[----:B------:R3:W-:Y:S04]  /*111e0*/  LDGSTS.E [R245+0x24008], desc[UR8][R28.64], !P1 ;  /* 0x240080001cf57fae */ /* 0x0007e8000c921848 */
[----:B------:R4:W-:Y:S04]  /*111f0*/  LDGSTS.E [R245+0x28008], desc[UR8][R18.64], !P1 ;  /* 0x2800800012f57fae */ /* 0x0009e8000c921848 */
[----:B------:R-:W2:Y:S04]  /*11200*/  LDL.LU.64 R132, [R1+0x1e8] ;  /* 0x0001e80001847983 */ /* 0x000ea80000300a00 */
[----:B------:R4:W-:Y:S01]  /*11210*/  LDGSTS.E [R245+0x2c008], desc[UR8][R10.64], !P1 ;  /* 0x2c0080000af57fae */ /* 0x0009e2000c921848 */
[----:B-1----:R-:W-:-:S05]  /*11220*/  IMAD.WIDE R36, R22, 0x4, R100 ;  /* 0x0000000416247825 */ /* 0x002fca00078e0264 */
[----:B------:R1:W-:Y:S01]  /*11230*/  STL.64 [R1+0x1328], R36 ;  /* 0x0013282401007387 */ /* 0x0003e20000100a00 */
[----:B---3--:R-:W-:-:S03]  /*11240*/  IMAD.WIDE R28, R22, 0x4, R140 ;  /* 0x00000004161c7825 */ /* 0x008fc600078e028c */
[----:B------:R1:W-:Y:S04]  /*11250*/  LDGSTS.E [R245+0x2000c], desc[UR8][R36.64], !P2 ;  /* 0x2000c00024f57fae */ /* 0x0003e8000d121848 */
[----:B------:R3:W-:Y:S01]  /*11260*/  LDGSTS.E [R245+0x2400c], desc[UR8][R28.64], !P2 ;  /* 0x2400c0001cf57fae */ /* 0x0007e2000d121848 */
[----:B----4-:R-:W-:-:S03]  /*11270*/  IMAD.WIDE R18, R22, 0x4, R148 ;  /* 0x0000000416127825 */ /* 0x010fc600078e0294 */
[----:B------:R-:W4:Y:S01]  /*11280*/  LDL.LU.64 R148, [R1+0x1e0] ;  /* 0x0001e00001947983 */ /* 0x000f220000300a00 */
[----:B------:R-:W-:-:S03]  /*11290*/  IMAD.WIDE R10, R22, 0x4, R160 ;  /* 0x00000004160a7825 */ /* 0x000fc600078e02a0 */
[----:B------:R3:W-:Y:S04]  /*112a0*/  STL.64 [R1+0x1330], R28 ;  /* 0x0013301c01007387 */ /* 0x0007e80000100a00 */
[----:B------:R2:W-:Y:S04]  /*112b0*/  STL.64 [R1+0x1338], R18 ;  /* 0x0013381201007387 */ /* 0x0005e80000100a00 */
[----:B------:R2:W-:Y:S04]  /*112c0*/  STL.64 [R1+0x1340], R10 ;  /* 0x0013400a01007387 */ /* 0x0005e80000100a00 */
[----:B------:R-:W4:Y:S04]  /*112d0*/  LDL.LU.64 R140, [R1+0x1d8] ;  /* 0x0001d800018c7983 */ /* 0x000f280000300a00 */
[----:B------:R-:W4:Y:S01]  /*112e0*/  LDL.LU.64 R160, [R1+0x1d0] ;  /* 0x0001d00001a07983 */ /* 0x000f220000300a00 */
[----:B------:R-:W-:-:S02]  /*112f0*/  VIADD R0, R234, 0xffffffa7 ;  /* 0xffffffa7ea007836 */ /* 0x000fc40000000000 */
[----:B------:R-:W2:Y:S01]  /*11300*/  LDC R234, c[0x0][0x230] ;  /* 0x00008c00ffea7b82 */ /* 0x000ea20000000800 */
[----:B------:R2:W-:Y:S01]  /*11310*/  LDGSTS.E [R245+0x2800c], desc[UR8][R18.64], !P2 ;  /* 0x2800c00012f57fae */ /* 0x0005e2000d121848 */
[----:B-1----:R-:W-:-:S04]  /*11320*/  IMAD.WIDE R36, R22, 0x4, R168 ;  /* 0x0000000416247825 */ /* 0x002fc800078e02a8 */
[----:B---3--:R-:W-:Y:S01]  /*11330*/  IMAD.WIDE R28, R22, 0x4, R176 ;  /* 0x00000004161c7825 */ /* 0x008fe200078e02b0 */
[----:B------:R1:W-:Y:S04]  /*11340*/  STL.64 [R1+0x16c8], R36 ;  /* 0x0016c82401007387 */ /* 0x0003e80000100a00 */
[----:B------:R-:W3:Y:S04]  /*11350*/  LDL.LU.64 R168, [R1+0x1c8] ;  /* 0x0001c80001a87983 */ /* 0x000ee80000300a00 */
[----:B------:R1:W-:Y:S04]  /*11360*/  STL.64 [R1+0x16d0], R28 ;  /* 0x0016d01c01007387 */ /* 0x0003e80000100a00 */
[----:B------:R-:W3:Y:S01]  /*11370*/  LDL.LU.64 R176, [R1+0x1c0] ;  /* 0x0001c00001b07983 */ /* 0x000ee20000300a00 */
[----:B------:R-:W-:Y:S01]  /*11380*/  ISETP.GE.U32.AND P3, PT, R0, 0x7fffff68, PT ;  /* 0x7fffff680000780c */ /* 0x000fe20003f66070 */
[----:B------:R-:W-:-:S02]  /*11390*/  VIADD R0, R5, 0xffffffa6 ;  /* 0xffffffa605007836 */ /* 0x000fc40000000000 */
[----:B------:R-:W1:Y:S01]  /*113a0*/  LDC R5, c[0x0][0x230] ;  /* 0x00008c00ff057b82 */ /* 0x000e620000000800 */
[----:B------:R2:W-:Y:S02]  /*113b0*/  LDGSTS.E [R245+0x2c00c], desc[UR8][R10.64], !P2 ;  /* 0x2c00c0000af57fae */ /* 0x0005e4000d121848 */
[----:B------:R-:W-:Y:S01]  /*113c0*/  ISETP.GE.U32.AND P4, PT, R0, 0x7fffff67, PT ;  /* 0x7fffff670000780c */ /* 0x000fe20003f86070 */
[----:B------:R-:W-:Y:S02]  /*113d0*/  VIADD R0, R4, 0xffffffa5 ;  /* 0xffffffa504007836 */ /* 0x000fe40000000000 */
[----:B--2---:R-:W-:Y:S02]  /*113e0*/  IMAD.WIDE R18, R22, 0x4, R108 ;  /* 0x0000000416127825 */ /* 0x004fe400078e026c */
[----:B------:R-:W2:Y:S01]  /*113f0*/  LDC R4, c[0x0][0x230] ;  /* 0x00008c00ff047b82 */ /* 0x000ea20000000800 */
[----:B------:R-:W-:Y:S01]  /*11400*/  ISETP.GE.U32.AND P5, PT, R0, 0x7fffff66, PT ;  /* 0x7fffff660000780c */ /* 0x000fe20003fa6070 */
[----:B------:R-:W-:-:S05]  /*11410*/  VIADD R0, R235, 0xffffffa4 ;  /* 0xffffffa4eb007836 */ /* 0x000fca0000000000 */
[----:B------:R-:W-:Y:S01]  /*11420*/  ISETP.GE.U32.AND P6, PT, R0, 0x7fffff65, PT ;  /* 0x7fffff650000780c */ /* 0x000fe20003fc6070 */
[----:B------:R-:W-:Y:S02]  /*11430*/  VIADD R0, R234, 0xffffff8b ;  /* 0xffffff8bea007836 */ /* 0x000fe40000000000 */
[----:B------:R-:W-:Y:S01]  /*11440*/  IMAD.WIDE R10, R22, 0x4, R116 ;  /* 0x00000004160a7825 */ /* 0x000fe200078e0274 */
[----:B------:R1:W-:Y:S01]  /*11450*/  STL.64 [R1+0x16d8], R18 ;  /* 0x0016d81201007387 */ /* 0x0003e20000100a00 */
[----:B------:R-:W2:Y:S01]  /*11460*/  LDC R234, c[0x0][0x230] ;  /* 0x00008c00ffea7b82 */ /* 0x000ea20000000800 */
[----:B------:R-:W-:Y:S01]  /*11470*/  ISETP.GE.U32.AND P1, PT, R0, 0x7fffff4c, PT ;  /* 0x7fffff4c0000780c */ /* 0x000fe20003f26070 */
[----:B-1----:R-:W-:Y:S01]  /*11480*/  VIADD R0, R5, 0xffffff8a ;  /* 0xffffff8a05007836 */ /* 0x002fe20000000000 */
[----:B------:R4:W-:Y:S05]  /*11490*/  STL.64 [R1+0x16e0], R10 ;  /* 0x0016e00a01007387 */ /* 0x0009ea0000100a00 */
[----:B------:R-:W1:Y:S01]  /*114a0*/  LDC R235, c[0x0][0x230] ;  /* 0x00008c00ffeb7b82 */ /* 0x000e620000000800 */
[----:B------:R-:W-:-:S05]  /*114b0*/  ISETP.GE.U32.AND P2, PT, R0, 0x7fffff4b, PT ;  /* 0x7fffff4b0000780c */ /* 0x000fca0003f46070 */
[----:B------:R2:W-:Y:S02]  /*114c0*/  LDGSTS.E [R245+0x30000], desc[UR8][R36.64], !P1 ;  /* 0x3000000024f57fae */ /* 0x0005e4000c921848 */
[----:B------:R-:W1:Y:S02]  /*114d0*/  LDC R5, c[0x0][0x230] ;  /* 0x00008c00ff057b82 */ /* 0x000e640000000800 */
[----:B------:R2:W-:Y:S04]  /*114e0*/  LDGSTS.E [R245+0x34000], desc[UR8][R28.64], !P1 ;  /* 0x340000001cf57fae */ /* 0x0005e8000c921848 */
[----:B------:R2:W-:Y:S02]  /*114f0*/  LDGSTS.E [R245+0x38000], desc[UR8][R18.64], !P1 ;  /* 0x3800000012f57fae */ /* 0x0005e4000c921848 */
[----:B--2---:R-:W-:-:S02]  /*11500*/  IMAD.WIDE R36, R22, 0x4, R124 ;  /* 0x0000000416247825 */ /* 0x004fc400078e027c */
[----:B------:R4:W-:Y:S02]  /*11510*/  LDGSTS.E [R245+0x3c000], desc[UR8][R10.64], !P1 ;  /* 0x3c0000000af57fae */ /* 0x0009e4000c921848 */
[C---:B------:R-:W-:Y:S02]  /*11520*/  IMAD.WIDE R28, R22.reuse, 0x4, R184 ;  /* 0x00000004161c7825 */ /* 0x040fe400078e02b8 */
[----:B------:R2:W-:Y:S04]  /*11530*/  LDGSTS.E [R245+0x30004], desc[UR8][R36.64], !P2 ;  /* 0x3000400024f57fae */ /* 0x0005e8000d121848 */
[----:B------:R-:W3:Y:S01]  /*11540*/  LDL.LU.64 R184, [R1+0x1b8] ;  /* 0x0001b80001b87983 */ /* 0x000ee20000300a00 */
[----:B------:R-:W-:-:S03]  /*11550*/  IMAD.WIDE R18, R22, 0x4, R132 ;  /* 0x0000000416127825 */ /* 0x000fc600078e0284 */
[----:B------:R2:W-:Y:S04]  /*11560*/  STL.64 [R1+0x16e8], R36 ;  /* 0x0016e82401007387 */ /* 0x0005e80000100a00 */
[----:B------:R-:W3:Y:S04]  /*11570*/  LDL.LU.64 R100, [R1+0x1b0] ;  /* 0x0001b00001647983 */ /* 0x000ee80000300a00 */
[----:B------:R1:W-:Y:S04]  /*11580*/  STL.64 [R1+0x16f0], R28 ;  /* 0x0016f01c01007387 */ /* 0x0003e80000100a00 */
[----:B------:R-:W3:Y:S01]  /*11590*/  LDL.LU.64 R108, [R1+0x1a8] ;  /* 0x0001a800016c7983 */ /* 0x000ee20000300a00 */
[----:B----4-:R-:W-:-:S03]  /*115a0*/  IMAD.WIDE R10, R22, 0x4, R148 ;  /* 0x00000004160a7825 */ /* 0x010fc600078e0294 */
[----:B------:R3:W-:Y:S04]  /*115b0*/  STL.64 [R1+0x16f8], R18 ;  /* 0x0016f81201007387 */ /* 0x0007e80000100a00 */
[----:B------:R-:W4:Y:S04]  /*115c0*/  LDL.LU.64 R116, [R1+0x1a0] ;  /* 0x0001a00001747983 */ /* 0x000f280000300a00 */
[----:B------:R3:W-:Y:S04]  /*115d0*/  STL.64 [R1+0x1700], R10 ;  /* 0x0017000a01007387 */ /* 0x0007e80000100a00 */
[----:B------:R-:W4:Y:S04]  /*115e0*/  LDL.LU.64 R124, [R1+0x578] ;  /* 0x00057800017c7983 */ /* 0x000f280000300a00 */
[----:B------:R-:W4:Y:S01]  /*115f0*/  LDL.LU.64 R132, [R1+0x570] ;  /* 0x0005700001847983 */ /* 0x000f220000300a00 */
[----:B--2---:R-:W-:-:S03]  /*11600*/  IMAD.WIDE R36, R22, 0x4, R140 ;  /* 0x0000000416247825 */ /* 0x004fc600078e028c */
[----:B------:R1:W-:Y:S04]  /*11610*/  LDGSTS.E [R245+0x34004], desc[UR8][R28.64], !P2 ;  /* 0x340040001cf57fae */ /* 0x0003e8000d121848 */
[----:B------:R-:W2:Y:S04]  /*11620*/  LDL.LU.64 R148, [R1+0x568] ;  /* 0x0005680001947983 */ /* 0x000ea80000300a00 */
[----:B------:R3:W-:Y:S01]  /*11630*/  LDGSTS.E [R245+0x38004], desc[UR8][R18.64], !P2 ;  /* 0x3800400012f57fae */ /* 0x0007e2000d121848 */
[----:B-1----:R-:W-:-:S03]  /*11640*/  IMAD.WIDE R28, R22, 0x4, R160 ;  /* 0x00000004161c7825 */ /* 0x002fc600078e02a0 */
[----:B------:R1:W-:Y:S04]  /*11650*/  LDGSTS.E [R245+0x3c004], desc[UR8][R10.64], !P2 ;  /* 0x3c0040000af57fae */ /* 0x0003e8000d121848 */
[----:B------:R1:W-:Y:S04]  /*11660*/  STL.64 [R1+0x1708], R36 ;  /* 0x0017082401007387 */ /* 0x0003e80000100a00 */
[----:B------:R-:W2:Y:S04]  /*11670*/  LDL.LU.64 R140, [R1+0x560] ;  /* 0x00056000018c7983 */ /* 0x000ea80000300a00 */
[----:B------:R1:W-:Y:S01]  /*11680*/  STL.64 [R1+0x1710], R28 ;  /* 0x0017101c01007387 */ /* 0x0003e20000100a00 */
[----:B---3--:R-:W-:-:S04]  /*11690*/  IMAD.WIDE R18, R22, 0x4, R168 ;  /* 0x0000000416127825 */ /* 0x008fc800078e02a8 */
[----:B-1----:R-:W-:Y:S01]  /*116a0*/  IMAD.WIDE R10, R22, 0x4, R176 ;  /* 0x00000004160a7825 */ /* 0x002fe200078e02b0 */
[----:B------:R1:W-:Y:S04]  /*116b0*/  STL.64 [R1+0x1718], R18 ;  /* 0x0017181201007387 */ /* 0x0003e80000100a00 */
[----:B------:R4:W-:Y:S04]  /*116c0*/  STL.64 [R1+0x1720], R10 ;  /* 0x0017200a01007387 */ /* 0x0009e80000100a00 */
[----:B------:R-:W3:Y:S01]  /*116d0*/  LDL.LU.64 R160, [R1+0x558] ;  /* 0x0005580001a07983 */ /* 0x000ee20000300a00 */
[----:B------:R-:W-:-:S02]  /*116e0*/  VIADD R0, R4, 0xffffff89 ;  /* 0xffffff8904007836 */ /* 0x000fc40000000000 */
[----:B------:R-:W3:Y:S01]  /*116f0*/  LDC R4, c[0x0][0x230] ;  /* 0x00008c00ff047b82 */ /* 0x000ee20000000800 */
[----:B------:R-:W3:Y:S02]  /*11700*/  LDL.LU.64 R168, [R1+0x550] ;  /* 0x0005500001a87983 */ /* 0x000ee40000300a00 */
[----:B------:R-:W-:Y:S01]  /*11710*/  ISETP.GE.U32.AND P1, PT, R0, 0x7fffff4a, PT ;  /* 0x7fffff4a0000780c */ /* 0x000fe20003f26070 */
[----:B------:R-:W-:Y:S01]  /*11720*/  VIADD R0, R234, 0xffffff88 ;  /* 0xffffff88ea007836 */ /* 0x000fe20000000000 */
[----:B------:R-:W3:Y:S03]  /*11730*/  LDL.LU.64 R176, [R1+0x548] ;  /* 0x0005480001b07983 */ /* 0x000ee60000300a00 */
[----:B------:R-:W3:Y:S01]  /*11740*/  LDC R234, c[0x0][0x230] ;  /* 0x00008c00ffea7b82 */ /* 0x000ee20000000800 */
[----:B------:R-:W-:-:S07]  /*11750*/  ISETP.GE.U32.AND P2, PT, R0, 0x7fffff49, PT ;  /* 0x7fffff490000780c */ /* 0x000fce0003f46070 */
[----:B------:R1:W-:Y:S04]  /*11760*/  LDGSTS.E [R245+0x30008], desc[UR8][R36.64], !P1 ;  /* 0x3000800024f57fae */ /* 0x0003e8000c921848 */
[----:B------:R1:W-:Y:S04]  /*11770*/  LDGSTS.E [R245+0x34008], desc[UR8][R28.64], !P1 ;  /* 0x340080001cf57fae */ /* 0x0003e8000c921848 */
[----:B------:R1:W-:Y:S04]  /*11780*/  LDGSTS.E [R245+0x38008], desc[UR8][R18.64], !P1 ;  /* 0x3800800012f57fae */ /* 0x0003e8000c921848 */
[----:B------:R4:W-:Y:S01]  /*11790*/  LDGSTS.E [R245+0x3c008], desc[UR8][R10.64], !P1 ;  /* 0x3c0080000af57fae */ /* 0x0009e2000c921848 */
[----:B-1----:R-:W-:-:S03]  /*117a0*/  IMAD.WIDE R36, R22, 0x4, R184 ;  /* 0x0000000416247825 */ /* 0x002fc600078e02b8 */
[----:B------:R-:W3:Y:S01]  /*117b0*/  LDL.LU.64 R184, [R1+0x540] ;  /* 0x0005400001b87983 */ /* 0x000ee20000300a00 */
[----:B------:R-:W-:-:S03]  /*117c0*/  IMAD.WIDE R28, R22, 0x4, R100 ;  /* 0x00000004161c7825 */ /* 0x000fc600078e0264 */
[----:B------:R-:W-:Y:S04]  /*117d0*/  STL.64 [R1+0x1728], R36 ;  /* 0x0017282401007387 */ /* 0x000fe80000100a00 */
[----:B------:R-:W-:Y:S01]  /*117e0*/  LDGSTS.E [R245+0x3000c], desc[UR8][R36.64], !P2 ;  /* 0x3000c00024f57fae */ /* 0x000fe2000d121848 */
[----:B------:R-:W-:-:S03]  /*117f0*/  IMAD.WIDE R18, R22, 0x4, R108 ;  /* 0x0000000416127825 */ /* 0x000fc600078e026c */
[----:B------:R1:W-:Y:S04]  /*11800*/  STL.64 [R1+0x1730], R28 ;  /* 0x0017301c01007387 */ /* 0x0003e80000100a00 */
[----:B------:R1:W-:Y:S01]  /*11810*/  LDGSTS.E [R245+0x3400c], desc[UR8][R28.64], !P2 ;  /* 0x3400c0001cf57fae */ /* 0x0003e2000d121848 */
[----:B----4-:R-:W-:-:S03]  /*11820*/  IMAD.WIDE R10, R22, 0x4, R116 ;  /* 0x00000004160a7825 */ /* 0x010fc600078e0274 */
[----:B------:R2:W-:Y:S04]  /*11830*/  STL.64 [R1+0x1738], R18 ;  /* 0x0017381201007387 */ /* 0x0005e80000100a00 */
[----:B------:R2:W-:Y:S04]  /*11840*/  LDGSTS.E [R245+0x3800c], desc[UR8][R18.64], !P2 ;  /* 0x3800c00012f57fae */ /* 0x0005e8000d121848 */
[----:B------:R4:W-:Y:S01]  /*11850*/  STL.64 [R1+0x1740], R10 ;  /* 0x0017400a01007387 */ /* 0x0009e20000100a00 */
[----:B-1----:R-:W-:-:S03]  /*11860*/  IMAD.WIDE R28, R22, 0x4, R132 ;  /* 0x00000004161c7825 */ /* 0x002fc600078e0284 */
[----:B------:R1:W-:Y:S04]  /*11870*/  LDGSTS.E [R245+0x3c00c], desc[UR8][R10.64], !P2 ;  /* 0x3c00c0000af57fae */ /* 0x0003e8000d121848 */
[----:B------:R-:W3:Y:S01]  /*11880*/  LDL.LU.64 R92, [R1+0x538] ;  /* 0x00053800015c7983 */ /* 0x000ee20000300a00 */
[----:B--2---:R-:W-:-:S04]  /*11890*/  IMAD.WIDE R18, R22, 0x4, R148 ;  /* 0x0000000416127825 */ /* 0x004fc800078e0294 */
[C---:B-1----:R-:W-:Y:S02]  /*118a0*/  IMAD.WIDE R244, R22.reuse, 0x4, R124 ;  /* 0x0000000416f47825 */ /* 0x042fe400078e027c */
[----:B------:R-:W2:Y:S04]  /*118b0*/  LDL.LU.64 R124, [R1+0x530] ;  /* 0x00053000017c7983 */ /* 0x000ea80000300a00 */
[----:B------:R1:W-:Y:S04]  /*118c0*/  STL.64 [R1+0xe08], R28 ;  /* 0x000e081c01007387 */ /* 0x0003e80000100a00 */
[----:B------:R-:W2:Y:S01]  /*118d0*/  LDL.LU.64 R132, [R1+0x528] ;  /* 0x0005280001847983 */ /* 0x000ea20000300a00 */
[----:B----4-:R-:W-:-:S03]  /*118e0*/  IMAD.WIDE R10, R22, 0x4, R140 ;  /* 0x00000004160a7825 */ /* 0x010fc600078e028c */
[----:B------:R4:W-:Y:S04]  /*118f0*/  STL.64 [R1+0xe28], R18 ;  /* 0x000e281201007387 */ /* 0x0009e80000100a00 */
[----:B------:R-:W2:Y:S04]  /*11900*/  LDL.LU.64 R148, [R1+0x520] ;  /* 0x0005200001947983 */ /* 0x000ea80000300a00 */
[----:B------:R4:W-:Y:S04]  /*11910*/  STL.64 [R1+0xe48], R10 ;  /* 0x000e480a01007387 */ /* 0x0009e80000100a00 */
[----:B------:R-:W-:Y:S04]  /*11920*/  LDGSTS.E [R246+0x20000], desc[UR8][R244.64], !P3 ;  /* 0x20000000f4f67fae */ /* 0x000fe8000d921848 */
[----:B------:R1:W-:Y:S04]  /*11930*/  LDGSTS.E [R246+0x24000], desc[UR8][R28.64], !P3 ;  /* 0x240000001cf67fae */ /* 0x0003e8000d921848 */
[----:B------:R4:W-:Y:S04]  /*11940*/  LDGSTS.E [R246+0x28000], desc[UR8][R18.64], !P3 ;  /* 0x2800000012f67fae */ /* 0x0009e8000d921848 */
[----:B------:R4:W-:Y:S01]  /*11950*/  LDGSTS.E [R246+0x2c000], desc[UR8][R10.64], !P3 ;  /* 0x2c0000000af67fae */ /* 0x0009e2000d921848 */
[----:B---3--:R-:W-:-:S03]  /*11960*/  IMAD.WIDE R36, R22, 0x4, R160 ;  /* 0x0000000416247825 */ /* 0x008fc600078e02a0 */
[----:B------:R-:W3:Y:S01]  /*11970*/  LDL.LU.64 R160, [R1+0x518] ;  /* 0x0005180001a07983 */ /* 0x000ee20000300a00 */
[----:B-1----:R-:W-:-:S04]  /*11980*/  IMAD.WIDE R28, R22, 0x4, R168 ;  /* 0x00000004161c7825 */ /* 0x002fc800078e02a8 */
[C---:B----4-:R-:W-:Y:S01]  /*11990*/  IMAD.WIDE R18, R22.reuse, 0x4, R176 ;  /* 0x0000000416127825 */ /* 0x050fe200078e02b0 */
[----:B------:R1:W-:Y:S04]  /*119a0*/  STL.64 [R1+0xe70], R36 ;  /* 0x000e702401007387 */ /* 0x0003e80000100a00 */
[----:B------:R2:W-:Y:S04]  /*119b0*/  STL.64 [R1+0xe98], R28 ;  /* 0x000e981c01007387 */ /* 0x0005e80000100a00 */
[----:B------:R4:W-:Y:S04]  /*119c0*/  STL.64 [R1+0xec8], R18 ;  /* 0x000ec81201007387 */ /* 0x0009e80000100a00 */
[----:B------:R-:W3:Y:S04]  /*119d0*/  LDL.LU.64 R100, [R1+0x510] ;  /* 0x0005100001647983 */ /* 0x000ee80000300a00 */
[----:B------:R1:W-:Y:S04]  /*119e0*/  LDGSTS.E [R246+0x20004], desc[UR8][R36.64], !P4 ;  /* 0x2000400024f67fae */ /* 0x0003e8000e121848 */
[----:B------:R2:W-:Y:S04]  /*119f0*/  LDGSTS.E [R246+0x24004], desc[UR8][R28.64], !P4 ;  /* 0x240040001cf67fae */ /* 0x0005e8000e121848 */
[----:B------:R4:W-:Y:S01]  /*11a00*/  LDGSTS.E [R246+0x28004], desc[UR8][R18.64], !P4 ;  /* 0x2800400012f67fae */ /* 0x0009e2000e121848 */
[----:B------:R-:W-:-:S05]  /*11a10*/  IMAD.WIDE R10, R22, 0x4, R184 ;  /* 0x00000004160a7825 */ /* 0x000fca00078e02b8 */
[----:B------:R4:W-:Y:S04]  /*11a20*/  STL.64 [R1+0xf00], R10 ;  /* 0x000f000a01007387 */ /* 0x0009e80000100a00 */
[----:B------:R-:W3:Y:S04]  /*11a30*/  LDL.LU.64 R108, [R1+0x508] ;  /* 0x00050800016c7983 */ /* 0x000ee80000300a00 */
[----:B------:R-:W3:Y:S04]  /*11a40*/  LDL.LU.64 R116, [R1+0x500] ;  /* 0x0005000001747983 */ /* 0x000ee80000300a00 */
        /* <DEDUP_REMOVED lines=10> */
[----:B------:R1:W-:Y:S03]  /*11af0*/  STL.64 [R1+0xf78], R28 ;  /* 0x000f781c01007387 */ /* 0x0003e60000100a00 */
[----:B------:R-:W-:Y:S01]  /*11b00*/  IMAD.WIDE R10, R22, 0x4, R148 ;  /* 0x00000004160a7825 */ /* 0x000fe200078e0294 */
[----:B------:R2:W-:Y:S04]  /*11b10*/  STL.64 [R1+0xfb0], R18 ;  /* 0x000fb01201007387 */ /* 0x0005e80000100a00 */
[----:B------:R4:W-:Y:S04]  /*11b20*/  STL.64 [R1+0xfe8], R10 ;  /* 0x000fe80a01007387 */ /* 0x0009e80000100a00 */
[----:B------:R-:W4:Y:S04]  /*11b30*/  LDL.LU.64 R124, [R1+0x178] ;  /* 0x00017800017c7983 */ /* 0x000f280000300a00 */
[----:B------:R-:W4:Y:S04]  /*11b40*/  LDL.LU.64 R132, [R1+0x170] ;  /* 0x0001700001847983 */ /* 0x000f280000300a00 */
[----:B------:R-:W4:Y:S01]  /*11b50*/  LDL.LU.64 R148, [R1+0x168] ;  /* 0x0001680001947983 */ /* 0x000f220000300a00 */
[----:B------:R-:W-:-:S02]  /*11b60*/  VIADD R0, R235, 0xffffffa3 ;  /* 0xffffffa3eb007836 */ /* 0x000fc40000000000 */
[----:B------:R-:W2:Y:S01]  /*11b70*/  LDC R235, c[0x0][0x230] ;  /* 0x00008c00ffeb7b82 */ /* 0x000ea20000000800 */
[----:B------:R1:W-:Y:S01]  /*11b80*/  LDGSTS.E [R246+0x24008], desc[UR8][R28.64], !P5 ;  /* 0x240080001cf67fae */ /* 0x0003e2000e921848 */
[----:B---3--:R-:W-:Y:S01]  /*11b90*/  IMAD.WIDE R36, R22, 0x4, R160 ;  /* 0x0000000416247825 */ /* 0x008fe200078e02a0 */
[----:B------:R-:W-:Y:S02]  /*11ba0*/  ISETP.GE.U32.AND P1, PT, R0, 0x7fffff64, PT ;  /* 0x7fffff640000780c */ /* 0x000fe40003f26070 */
[----:B------:R3:W-:Y:S04]  /*11bb0*/  LDGSTS.E [R246+0x28008], desc[UR8][R18.64], !P5 ;  /* 0x2800800012f67fae */ /* 0x0007e8000e921848 */
[----:B------:R4:W-:Y:S04]  /*11bc0*/  STL.64 [R1+0x1020], R36 ;  /* 0x0010202401007387 */ /* 0x0009e80000100a00 */
[----:B------:R-:W4:Y:S01]  /*11bd0*/  LDL.LU.64 R160, [R1+0x160] ;  /* 0x0001600001a07983 */ /* 0x000f220000300a00 */
[----:B------:R-:W-:-:S02]  /*11be0*/  VIADD R0, R4, 0xffffffa2 ;  /* 0xffffffa204007836 */ /* 0x000fc40000000000 */
[----:B------:R-:W3:Y:S01]  /*11bf0*/  LDC R4, c[0x0][0x230] ;  /* 0x00008c00ff047b82 */ /* 0x000ee20000000800 */
[----:B------:R4:W-:Y:S02]  /*11c00*/  LDGSTS.E [R246+0x2c008], desc[UR8][R10.64], !P5 ;  /* 0x2c0080000af67fae */ /* 0x0009e4000e921848 */
[----:B------:R-:W-:Y:S01]  /*11c10*/  ISETP.GE.U32.AND P2, PT, R0, 0x7fffff63, PT ;  /* 0x7fffff630000780c */ /* 0x000fe20003f46070 */
[----:B------:R-:W-:Y:S01]  /*11c20*/  VIADD R0, R5, 0xffffffa1 ;  /* 0xffffffa105007836 */ /* 0x000fe20000000000 */
[----:B------:R4:W-:Y:S01]  /*11c30*/  LDGSTS.E [R246+0x2000c], desc[UR8][R36.64], !P6 ;  /* 0x2000c00024f67fae */ /* 0x0009e2000f121848 */
[----:B-1----:R-:W-:Y:S02]  /*11c40*/  IMAD.WIDE R28, R22, 0x4, R100 ;  /* 0x00000004161c7825 */ /* 0x002fe400078e0264 */
[----:B------:R-:W1:Y:S01]  /*11c50*/  LDC R5, c[0x0][0x230] ;  /* 0x00008c00ff057b82 */ /* 0x000e620000000800 */
[----:B------:R-:W-:Y:S01]  /*11c60*/  ISETP.GE.U32.AND P3, PT, R0, 0x7fffff62, PT ;  /* 0x7fffff620000780c */ /* 0x000fe20003f66070 */
[----:B--2---:R-:W-:Y:S01]  /*11c70*/  VIADD R0, R235, 0xffffffa0 ;  /* 0xffffffa0eb007836 */ /* 0x004fe20000000000 */
[----:B------:R2:W-:Y:S04]  /*11c80*/  STL.64 [R1+0x13b0], R28 ;  /* 0x0013b01c01007387 */ /* 0x0005e80000100a00 */
[----:B------:R-:W-:Y:S01]  /*11c90*/  ISETP.GE.U32.AND P4, PT, R0, 0x7fffff61, PT ;  /* 0x7fffff610000780c */ /* 0x000fe20003f86070 */
[----:B------:R2:W-:Y:S01]  /*11ca0*/  LDGSTS.E [R246+0x2400c], desc[UR8][R28.64], !P6 ;  /* 0x2400c0001cf67fae */ /* 0x0005e2000f121848 */
[----:B------:R-:W1:Y:S01]  /*11cb0*/  LDC R235, c[0x0][0x230] ;  /* 0x00008c00ffeb7b82 */ /* 0x000e620000000800 */
[----:B---3--:R-:W-:-:S07]  /*11cc0*/  VIADD R0, R4, 0xffffff87 ;  /* 0xffffff8704007836 */ /* 0x008fce0000000000 */
[----:B------:R-:W3:Y:S01]  /*11cd0*/  LDC R4, c[0x0][0x230] ;  /* 0x00008c00ff047b82 */ /* 0x000ee20000000800 */
[----:B------:R-:W-:Y:S01]  /*11ce0*/  ISETP.GE.U32.AND P5, PT, R0, 0x7fffff48, PT ;  /* 0x7fffff480000780c */ /* 0x000fe20003fa6070 */
[----:B------:R-:W-:-:S04]  /*11cf0*/  IMAD.WIDE R18, R22, 0x4, R108 ;  /* 0x0000000416127825 */ /* 0x000fc800078e026c */
[C---:B----4-:R-:W-:Y:S01]  /*11d00*/  IMAD.WIDE R10, R22.reuse, 0x4, R116 ;  /* 0x00000004160a7825 */ /* 0x050fe200078e0274 */
[----:B------:R4:W-:Y:S03]  /*11d10*/  STL.64 [R1+0x13b8], R18 ;  /* 0x0013b81201007387 */ /* 0x0009e60000100a00 */
[C---:B------:R-:W-:Y:S01]  /*11d20*/  IMAD.WIDE R36, R22.reuse, 0x4, R140 ;  /* 0x0000000416247825 */ /* 0x040fe200078e028c */
[----:B------:R4:W-:Y:S03]  /*11d30*/  LDGSTS.E [R246+0x2800c], desc[UR8][R18.64], !P6 ;  /* 0x2800c00012f67fae */ /* 0x0009e6000f121848 */
[C---:B--2---:R-:W-:Y:S01]  /*11d40*/  IMAD.WIDE R28, R22.reuse, 0x4, R168 ;  /* 0x00000004161c7825 */ /* 0x044fe200078e02a8 */
[----:B------:R2:W-:Y:S04]  /*11d50*/  STL.64 [R1+0x13c0], R10 ;  /* 0x0013c00a01007387 */ /* 0x0005e80000100a00 */
[----:B------:R2:W-:Y:S01]  /*11d60*/  LDGSTS.E [R246+0x2c00c], desc[UR8][R10.64], !P6 ;  /* 0x2c00c0000af67fae */ /* 0x0005e2000f121848 */
[----:B----4-:R-:W-:-:S03]  /*11d70*/  IMAD.WIDE R18, R22, 0x4, R176 ;  /* 0x0000000416127825 */ /* 0x010fc600078e02b0 */
[----:B------:R4:W-:Y:S04]  /*11d80*/  STL.64 [R1+0x1748], R36 ;  /* 0x0017482401007387 */ /* 0x0009e80000100a00 */
[----:B------:R-:W3:Y:S01]  /*11d90*/  LDL.LU.64 R92, [R1+0x158] ;  /* 0x00015800015c7983 */ /* 0x000ee20000300a00 */
[----:B--2---:R-:W-:-:S03]  /*11da0*/  IMAD.WIDE R10, R22, 0x4, R184 ;  /* 0x00000004160a7825 */ /* 0x004fc600078e02b8 */
[----:B------:R2:W-:Y:S04]  /*11db0*/  STL.64 [R1+0x1750], R28 ;  /* 0x0017501c01007387 */ /* 0x0005e80000100a00 */
[----:B------:R-:W3:Y:S04]  /*11dc0*/  LDL.LU.64 R100, [R1+0x138] ;  /* 0x0001380001647983 */ /* 0x000ee80000300a00 */
[----:B------:R1:W-:Y:S04]  /*11dd0*/  STL.64 [R1+0x1758], R18 ;  /* 0x0017581201007387 */ /* 0x0003e80000100a00 */
[----:B------:R-:W3:Y:S04]  /*11de0*/  LDL.LU.64 R108, [R1+0x150] ;  /* 0x00015000016c7983 */ /* 0x000ee80000300a00 */
[----:B------:R1:W-:Y:S04]  /*11df0*/  STL.64 [R1+0x1760], R10 ;  /* 0x0017600a01007387 */ /* 0x0003e80000100a00 */
[----:B------:R-:W3:Y:S04]  /*11e00*/  LDL.LU.64 R116, [R1+0x148] ;  /* 0x0001480001747983 */ /* 0x000ee80000300a00 */
[----:B------:R-:W3:Y:S04]  /*11e10*/  LDL.LU.64 R140, [R1+0x140] ;  /* 0x00014000018c7983 */ /* 0x000ee80000300a00 */
[----:B------:R-:W3:Y:S04]  /*11e20*/  LDL.LU.64 R168, [R1+0x130] ;  /* 0x0001300001a87983 */ /* 0x000ee80000300a00 */
[----:B------:R-:W3:Y:S04]  /*11e30*/  LDL.LU.64 R176, [R1+0x128] ;  /* 0x0001280001b07983 */ /* 0x000ee80000300a00 */
[----:B------:R4:W-:Y:S04]  /*11e40*/  LDGSTS.E [R246+0x30000], desc[UR8][R36.64], !P5 ;  /* 0x3000000024f67fae */ /* 0x0009e8000e921848 */
[----:B------:R2:W-:Y:S04]  /*11e50*/  LDGSTS.E [R246+0x34000], desc[UR8][R28.64], !P5 ;  /* 0x340000001cf67fae */ /* 0x0005e8000e921848 */
[----:B------:R1:W-:Y:S01]  /*11e60*/  LDGSTS.E [R246+0x38000], desc[UR8][R18.64], !P5 ;  /* 0x3800000012f67fae */ /* 0x0003e2000e921848 */
[----:B----4-:R-:W-:-:S03]  /*11e70*/  IMAD.WIDE R36, R22, 0x4, R124 ;  /* 0x0000000416247825 */ /* 0x010fc600078e027c */
[----:B------:R-:W4:Y:S01]  /*11e80*/  LDL.LU.64 R184, [R1+0x120] ;  /* 0x0001200001b87983 */ /* 0x000f220000300a00 */
[----:B--2---:R-:W-:-:S03]  /*11e90*/  IMAD.WIDE R28, R22, 0x4, R132 ;  /* 0x00000004161c7825 */ /* 0x004fc600078e0284 */
[----:B------:R2:W-:Y:S01]  /*11ea0*/  LDGSTS.E [R246+0x3c000], desc[UR8][R10.64], !P5 ;  /* 0x3c0000000af67fae */ /* 0x0005e2000e921848 */
[----:B-1----:R-:W-:-:S03]  /*11eb0*/  IMAD.WIDE R18, R22, 0x4, R148 ;  /* 0x0000000416127825 */ /* 0x002fc600078e0294 */
[----:B------:R1:W-:Y:S04]  /*11ec0*/  STL.64 [R1+0x1768], R36 ;  /* 0x0017682401007387 */ /* 0x0003e80000100a00 */
[----:B------:R1:W-:Y:S04]  /*11ed0*/  STL.64 [R1+0x1770], R28 ;  /* 0x0017701c01007387 */ /* 0x0003e80000100a00 */
[----:B------:R1:W-:Y:S01]  /*11ee0*/  STL.64 [R1+0x1778], R18 ;  /* 0x0017781201007387 */ /* 0x0003e20000100a00 */
[----:B--2---:R-:W-:-:S05]  /*11ef0*/  IMAD.WIDE R10, R22, 0x4, R160 ;  /* 0x00000004160a7825 */ /* 0x004fca00078e02a0 */
[----:B------:R4:W-:Y:S04]  /*11f00*/  STL.64 [R1+0x1780], R10 ;  /* 0x0017800a01007387 */ /* 0x0009e80000100a00 */
[----:B------:R-:W2:Y:S04]  /*11f10*/  LDL.LU.64 R124, [R1+0x4f8] ;  /* 0x0004f800017c7983 */ /* 0x000ea80000300a00 */
[----:B------:R-:W2:Y:S04]  /*11f20*/  LDL.LU.64 R132, [R1+0x4f0] ;  /* 0x0004f00001847983 */ /* 0x000ea80000300a00 */
[----:B------:R-:W2:Y:S04]  /*11f30*/  LDL.LU.64 R148, [R1+0x4e8] ;  /* 0x0004e80001947983 */ /* 0x000ea80000300a00 */
[----:B------:R-:W2:Y:S01]  /*11f40*/  LDL.LU.64 R160, [R1+0x4e0] ;  /* 0x0004e00001a07983 */ /* 0x000ea20000300a00 */
[----:B------:R-:W-:-:S05]  /*11f50*/  VIADD R0, R234, 0xffffff86 ;  /* 0xffffff86ea007836 */ /* 0x000fca0000000000 */
[----:B------:R-:W-:Y:S01]  /*11f60*/  ISETP.GE.U32.AND P6, PT, R0, 0x7fffff47, PT ;  /* 0x7fffff470000780c */ /* 0x000fe20003fc6070 */
[----:B------:R-:W-:Y:S02]  /*11f70*/  VIADD R0, R5, 0xffffff85 ;  /* 0xffffff8505007836 */ /* 0x000fe40000000000 */
[----:B------:R-:W2:Y:S03]  /*11f80*/  LDC R5, c[0x0][0x230] ;  /* 0x00008c00ff057b82 */ /* 0x000ea60000000800 */
[----:B------:R-:W-:Y:S01]  /*11f90*/  ISETP.GE.U32.AND P5, PT, R0, 0x7fffff46, PT ;  /* 0x7fffff460000780c */ /* 0x000fe20003fa6070 */
[----:B---3--:R-:W-:-:S06]  /*11fa0*/  VIADD R0, R4, 0xffffff84 ;  /* 0xffffff8404007836 */ /* 0x008fcc0000000000 */
[----:B------:R1:W-:Y:S04]  /*11fb0*/  LDGSTS.E [R246+0x30004], desc[UR8][R36.64], !P6 ;  /* 0x3000400024f67fae */ /* 0x0003e8000f121848 */
[----:B------:R3:W-:Y:S04]  /*11fc0*/  LDGSTS.E [R246+0x34004], desc[UR8][R28.64], !P6 ;  /* 0x340040001cf67fae */ /* 0x0007e8000f121848 */
[----:B------:R3:W-:Y:S04]  /*11fd0*/  LDGSTS.E [R246+0x38004], desc[UR8][R18.64], !P6 ;  /* 0x3800400012f67fae */ /* 0x0007e8000f121848 */
[----:B------:R4:W-:Y:S01]  /*11fe0*/  LDGSTS.E [R246+0x3c004], desc[UR8][R10.64], !P6 ;  /* 0x3c0040000af67fae */ /* 0x0009e2000f121848 */
[----:B------:R-:W-:Y:S01]  /*11ff0*/  ISETP.GE.U32.AND P6, PT, R0, 0x7fffff45, PT ;  /* 0x7fffff450000780c */ /* 0x000fe20003fc6070 */
[----:B------:R-:W-:-:S04]  /*12000*/  IMAD.WIDE R68, R22, 0x4, R92 ;  /* 0x0000000416447825 */ /* 0x000fc800078e025c */
[C---:B-1----:R-:W-:Y:S01]  /*12010*/  IMAD.WIDE R36, R22.reuse, 0x4, R100 ;  /* 0x0000000416247825 */ /* 0x042fe200078e0264 */
[----:B------:R-:W-:Y:S03]  /*12020*/  STL.64 [R1+0x1788], R68 ;  /* 0x0017884401007387 */ /* 0x000fe60000100a00 */
[C---:B------:R-:W-:Y:S01]  /*12030*/  IMAD.WIDE R60, R22.reuse, 0x4, R108 ;  /* 0x00000004163c7825 */ /* 0x040fe200078e026c */
[----:B------:R-:W-:Y:S03]  /*12040*/  STL.64 [R1+0x17a8], R36 ;  /* 0x0017a82401007387 */ /* 0x000fe60000100a00 */
[C---:B------:R-:W-:Y:S01]  /*12050*/  IMAD.WIDE R52, R22.reuse, 0x4, R116 ;  /* 0x0000000416347825 */ /* 0x040fe200078e0274 */
[----:B------:R-:W-:Y:S03]  /*12060*/  STL.64 [R1+0x1790], R60 ;  /* 0x0017903c01007387 */ /* 0x000fe60000100a00 */
[C---:B------:R-:W-:Y:S01]  /*12070*/  IMAD.WIDE R44, R22.reuse, 0x4, R140 ;  /* 0x00000004162c7825 */ /* 0x040fe200078e028c */
[----:B------:R-:W-:Y:S03]  /*12080*/  STL.64 [R1+0x1798], R52 ;  /* 0x0017983401007387 */ /* 0x000fe60000100a00 */
[C---:B---3--:R-:W-:Y:S01]  /*12090*/  IMAD.WIDE R28, R22.reuse, 0x4, R168 ;  /* 0x00000004161c7825 */ /* 0x048fe200078e02a8 */
[----:B------:R-:W-:Y:S03]  /*120a0*/  STL.64 [R1+0x17a0], R44 ;  /* 0x0017a02c01007387 */ /* 0x000fe60000100a00 */
[C---:B------:R-:W-:Y:S01]  /*120b0*/  IMAD.WIDE R18, R22.reuse, 0x4, R176 ;  /* 0x0000000416127825 */ /* 0x040fe200078e02b0 */
[----:B------:R-:W3:Y:S04]  /*120c0*/  LDL.LU.64 R168, [R1+0x4d8] ;  /* 0x0004d80001a87983 */ /* 0x000ee80000300a00 */
[----:B------:R-:W-:Y:S04]  /*120d0*/  STL.64 [R1+0x17b0], R28 ;  /* 0x0017b01c01007387 */ /* 0x000fe80000100a00 */
[----:B------:R-:W3:Y:S04]  /*120e0*/  LDL.LU.64 R176, [R1+0x4b8] ;  /* 0x0004b80001b07983 */ /* 0x000ee80000300a00 */
[----:B------:R1:W-:Y:S01]  /*120f0*/  STL.64 [R1+0x17b8], R18 ;  /* 0x0017b81201007387 */ /* 0x0003e20000100a00 */
[----:B----4-:R-:W-:-:S03]  /*12100*/  IMAD.WIDE R10, R22, 0x4, R184 ;  /* 0x00000004160a7825 */ /* 0x010fc600078e02b8 */
[----:B------:R-:W-:Y:S04]  /*12110*/  LDGSTS.E [R246+0x30008], desc[UR8][R68.64], !P5 ;  /* 0x3000800044f67fae */ /* 0x000fe8000e921848 */
[----:B------:R-:W4:Y:S04]  /*12120*/  LDL.LU.64 R184, [R1+0x118] ;  /* 0x0001180001b87983 */ /* 0x000f280000300a00 */
[----:B------:R-:W-:Y:S04]  /*12130*/  LDGSTS.E [R246+0x34008], desc[UR8][R60.64], !P5 ;  /* 0x340080003cf67fae */ /* 0x000fe8000e921848 */
[----:B------:R-:W-:Y:S04]  /*12140*/  LDGSTS.E [R246+0x38008], desc[UR8][R52.64], !P5 ;  /* 0x3800800034f67fae */ /* 0x000fe8000e921848 */
[----:B------:R-:W-:Y:S04]  /*12150*/  LDGSTS.E [R246+0x3c008], desc[UR8][R44.64], !P5 ;  /* 0x3c0080002cf67fae */ /* 0x000fe8000e921848 */
[----:B------:R-:W-:Y:S04]  /*12160*/  LDGSTS.E [R246+0x3000c], desc[UR8][R36.64], !P6 ;  /* 0x3000c00024f67fae */ /* 0x000fe8000f121848 */
[----:B------:R1:W-:Y:S04]  /*12170*/  STL.64 [R1+0x17c0], R10 ;  /* 0x0017c00a01007387 */ /* 0x0003e80000100a00 */
[----:B------:R-:W-:Y:S04]  /*12180*/  LDGSTS.E [R246+0x3400c], desc[UR8][R28.64], !P6 ;  /* 0x3400c0001cf67fae */ /* 0x000fe8000f121848 */
[----:B------:R1:W-:Y:S04]  /*12190*/  LDGSTS.E [R246+0x3800c], desc[UR8][R18.64], !P6 ;  /* 0x3800c00012f67fae */ /* 0x0003e8000f121848 */
[----:B------:R-:W4:Y:S04]  /*121a0*/  LDL.LU.64 R140, [R1+0xf8] ;  /* 0x0000f800018c7983 */ /* 0x000f280000300a00 */
[----:B------:R-:W4:Y:S04]  /*121b0*/  LDL.LU.64 R116, [R1+0xd8] ;  /* 0x0000d80001747983 */ /* 0x000f280000300a00 */
[----:B------:R1:W-:Y:S04]  /*121c0*/  LDGSTS.E [R246+0x3c00c], desc[UR8][R10.64], !P6 ;  /* 0x3c00c0000af67fae */ /* 0x0003e8000f121848 */
[----:B------:R-:W4:Y:S04]  /*121d0*/  LDL.LU.64 R84, [R1+0xb8] ;  /* 0x0000b80001547983 */ /* 0x000f280000300a00 */
[----:B------:R-:W4:Y:S01]  /*121e0*/  LDL.LU.64 R76, [R1+0x98] ;  /* 0x00009800014c7983 */ /* 0x000f220000300a00 */
[----:B--2---:R-:W-:-:S04]  /*121f0*/  IMAD.WIDE R238, R22, 0x4, R124 ;  /* 0x0000000416ee7825 */ /* 0x004fc800078e027c */
[C---:B------:R-:W-:Y:S01]  /*12200*/  IMAD.WIDE R240, R22.reuse, 0x4, R132 ;  /* 0x0000000416f07825 */ /* 0x040fe200078e0284 */
[----:B------:R-:W-:Y:S03]  /*12210*/  LDGSTS.E [R247+0x20000], desc[UR8][R238.64], !P1 ;  /* 0x20000000eef77fae */ /* 0x000fe6000c921848 */
[C---:B-1----:R-:W-:Y:S01]  /*12220*/  IMAD.WIDE R18, R22.reuse, 0x4, R148 ;  /* 0x0000000416127825 */ /* 0x042fe200078e0294 */
[----:B------:R-:W-:Y:S03]  /*12230*/  LDGSTS.E [R247+0x24000], desc[UR8][R240.64], !P1 ;  /* 0x24000000f0f77fae */ /* 0x000fe6000c921848 */
[----:B------:R-:W-:Y:S01]  /*12240*/  IMAD.WIDE R10, R22, 0x4, R160 ;  /* 0x00000004160a7825 */ /* 0x000fe200078e02a0 */
[----:B------:R1:W-:Y:S04]  /*12250*/  STL.64 [R1+0xe00], R18 ;  /* 0x000e001201007387 */ /* 0x0003e80000100a00 */
[----:B------:R-:W2:Y:S04]  /*12260*/  LDL.LU.64 R60, [R1+0x4d0] ;  /* 0x0004d000013c7983 */ /* 0x000ea80000300a00 */
[----:B------:R2:W-:Y:S04]  /*12270*/  STL.64 [R1+0xe20], R10 ;  /* 0x000e200a01007387 */ /* 0x0005e80000100a00 */
[----:B------:R-:W2:Y:S04]  /*12280*/  LDL.LU.64 R52, [R1+0x4c8] ;  /* 0x0004c80001347983 */ /* 0x000ea80000300a00 */
[----:B------:R-:W2:Y:S04]  /*12290*/  LDL.LU.64 R108, [R1+0x4c0] ;  /* 0x0004c000016c7983 */ /* 0x000ea80000300a00 */
[----:B------:R-:W-:Y:S01]  /*122a0*/  LDGSTS.E [R247+0x28000], desc[UR8][R18.64], !P1 ;  /* 0x2800000012f77fae */ /* 0x000fe2000c921848 */
[----:B------:R-:W-:-:S02]  /*122b0*/  IMAD.SHL.U32 R252, R243, 0x40, RZ ;  /* 0x00000040f3fc7824 */ /* 0x000fc400078e00ff */
[----:B------:R-:W-:Y:S01]  /*122c0*/  VIADD R0, R236, 0xffffff82 ;  /* 0xffffff82ec007836 */ /* 0x000fe20000000000 */
[----:B------:R2:W-:Y:S04]  /*122d0*/  LDGSTS.E [R247+0x2c000], desc[UR8][R10.64], !P1 ;  /* 0x2c0000000af77fae */ /* 0x0005e8000c921848 */
[----:B-1----:R-:W2:Y:S04]  /*122e0*/  LDL.LU.64 R18, [R1+0x4b0] ;  /* 0x0004b00001127983 */ /* 0x002ea80000300a00 */
[----:B------:R-:W2:Y:S01]  /*122f0*/  LDL.LU.64 R28, [R1+0x4a8] ;  /* 0x0004a800011c7983 */ /* 0x000ea20000300a00 */
[----:B------:R-:W-:Y:S01]  /*12300*/  VIADD R4, R235, 0xffffff83 ;  /* 0xffffff83eb047836 */ /* 0x000fe20000000000 */
[----:B------:R-:W-:Y:S01]  /*12310*/  ISETP.GE.U32.AND P5, PT, R0, 0x7fffff43, PT ;  /* 0x7fffff430000780c */ /* 0x000fe20003fa6070 */
[----:B------:R-:W-:-:S03]  /*12320*/  VIADD R0, R5, 0xffffff81 ;  /* 0xffffff8105007836 */ /* 0x000fc60000000000 */
[----:B------:R-:W-:Y:S01]  /*12330*/  ISETP.GE.U32.AND P6, PT, R4, 0x7fffff44, PT ;  /* 0x7fffff440400780c */ /* 0x000fe20003fc6070 */
[----:B---3--:R-:W-:-:S05]  /*12340*/  IMAD.WIDE R154, R22, 0x4, R168 ;  /* 0x00000004169a7825 */ /* 0x008fca00078e02a8 */
[----:B------:R-:W-:Y:S01]  /*12350*/  LDGSTS.E [R247+0x20004], desc[UR8][R154.64], !P2 ;  /* 0x200040009af77fae */ /* 0x000fe2000d121848 */
[----:B------:R-:W-:-:S04]  /*12360*/  IMAD.WIDE R152, R22, 0x4, R176 ;  /* 0x0000000416987825 */ /* 0x000fc800078e02b0 */
[C---:B----4-:R-:W-:Y:S02]  /*12370*/  IMAD.WIDE R176, R22.reuse, 0x4, R184 ;  /* 0x0000000416b07825 */ /* 0x050fe400078e02b8 */
[----:B------:R-:W3:Y:S04]  /*12380*/  LDL.LU.64 R184, [R1+0x4a0] ;  /* 0x0004a00001b87983 */ /* 0x000ee80000300a00 */
[----:B------:R-:W4:Y:S04]  /*12390*/  LDL.LU.64 R168, [R1+0x110] ;  /* 0x0001100001a87983 */ /* 0x000f280000300a00 */
[----:B------:R-:W4:Y:S04]  /*123a0*/  LDL.LU.64 R160, [R1+0x108] ;  /* 0x0001080001a07983 */ /* 0x000f280000300a00 */
[----:B------:R-:W4:Y:S04]  /*123b0*/  LDL.LU.64 R148, [R1+0x100] ;  /* 0x0001000001947983 */ /* 0x000f280000300a00 */
[----:B------:R-:W-:Y:S04]  /*123c0*/  STL [R1+0x1044], R252 ;  /* 0x001044fc01007387 */ /* 0x000fe80000100800 */
[----:B------:R-:W-:Y:S04]  /*123d0*/  STL.64 [R1+0xe18], R154 ;  /* 0x000e189a01007387 */ /* 0x000fe80000100a00 */
[----:B------:R-:W4:Y:S04]  /*123e0*/  LDL.LU.64 R132, [R1+0xf0] ;  /* 0x0000f00001847983 */ /* 0x000f280000300a00 */
[----:B------:R-:W4:Y:S01]  /*123f0*/  LDL.LU.64 R124, [R1+0xe8] ;  /* 0x0000e800017c7983 */ /* 0x000f220000300a00 */
[----:B------:R-:W-:-:S03]  /*12400*/  IMAD.WIDE R140, R22, 0x4, R140 ;  /* 0x00000004168c7825 */ /* 0x000fc600078e028c */
[----:B------:R-:W-:Y:S01]  /*12410*/  STL.64 [R1+0xf70], R152 ;  /* 0x000f709801007387 */ /* 0x000fe20000100a00 */
[----:B------:R-:W-:-:S03]  /*12420*/  IMAD.WIDE R100, R22, 0x4, R116 ;  /* 0x0000000416647825 */ /* 0x000fc600078e0274 */
[----:B------:R-:W4:Y:S04]  /*12430*/  LDL.LU.64 R116, [R1+0xe0] ;  /* 0x0000e00001747983 */ /* 0x000f280000300a00 */
[----:B------:R-:W4:Y:S01]  /*12440*/  LDL.LU.64 R92, [R1+0xd0] ;  /* 0x0000d000015c7983 */ /* 0x000f220000300a00 */
[----:B------:R-:W-:-:S03]  /*12450*/  IMAD.WIDE R68, R22, 0x4, R84 ;  /* 0x0000000416447825 */ /* 0x000fc600078e0254 */
[----:B------:R-:W-:Y:S01]  /*12460*/  STL.64 [R1+0x1428], R176 ;  /* 0x001428b001007387 */ /* 0x000fe20000100a00 */
[----:B------:R-:W-:-:S03]  /*12470*/  IMAD.WIDE R36, R22, 0x4, R76 ;  /* 0x0000000416247825 */ /* 0x000fc600078e024c */
[----:B------:R-:W4:Y:S04]  /*12480*/  LDL.LU.64 R84, [R1+0xc8] ;  /* 0x0000c80001547983 */ /* 0x000f280000300a00 */
[----:B------:R-:W4:Y:S04]  /*12490*/  LDL.LU.64 R76, [R1+0xc0] ;  /* 0x0000c000014c7983 */ /* 0x000f280000300a00 */
[----:B------:R-:W-:Y:S01]  /*124a0*/  STL.64 [R1+0x17c8], R140 ;  /* 0x0017c88c01007387 */ /* 0x000fe20000100a00 */
[----:B--2---:R-:W-:-:S03]  /*124b0*/  IMAD.WIDE R4, R22, 0x4, R60 ;  /* 0x0000000416047825 */ /* 0x004fc600078e023c */
[----:B------:R-:W2:Y:S04]  /*124c0*/  LDL.LU.64 R60, [R1+0xb0] ;  /* 0x0000b000013c7983 */ /* 0x000ea80000300a00 */
[----:B------:R-:W-:Y:S01]  /*124d0*/  STL.64 [R1+0x17e8], R100 ;  /* 0x0017e86401007387 */ /* 0x000fe20000100a00 */
[----:B------:R-:W-:-:S03]  /*124e0*/  IMAD.WIDE R234, R22, 0x4, R52 ;  /* 0x0000000416ea7825 */ /* 0x000fc600078e0234 */
[----:B------:R-:W-:Y:S01]  /*124f0*/  STL.64 [R1+0x1808], R68 ;  /* 0x0018084401007387 */ /* 0x000fe20000100a00 */
[----:B------:R-:W-:-:S03]  /*12500*/  IMAD.WIDE R236, R22, 0x4, R108 ;  /* 0x0000000416ec7825 */ /* 0x000fc600078e026c */
[----:B------:R-:W2:Y:S04]  /*12510*/  LDL.LU.64 R52, [R1+0xa8] ;  /* 0x0000a80001347983 */ /* 0x000ea80000300a00 */
[----:B------:R-:W2:Y:S04]  /*12520*/  LDL.LU.64 R44, [R1+0xa0] ;  /* 0x0000a000012c7983 */ /* 0x000ea80000300a00 */
[----:B------:R-:W2:Y:S04]  /*12530*/  LDL.LU.64 R108, [R1+0x90] ;  /* 0x00009000016c7983 */ /* 0x000ea80000300a00 */
[----:B------:R-:W-:Y:S01]  /*12540*/  STL.64 [R1+0x1828], R36 ;  /* 0x0018282401007387 */ /* 0x000fe20000100a00 */
[----:B------:R-:W-:-:S03]  /*12550*/  IMAD.WIDE R242, R22, 0x4, R18 ;  /* 0x0000000416f27825 */ /* 0x000fc600078e0212 */
[----:B------:R-:W2:Y:S01]  /*12560*/  LDL.LU.64 R18, [R1+0x88] ;  /* 0x0000880001127983 */ /* 0x000ea20000300a00 */
[----:B------:R-:W-:-:S03]  /*12570*/  IMAD.WIDE R10, R22, 0x4, R28 ;  /* 0x00000004160a7825 */ /* 0x000fc600078e021c */
[----:B------:R-:W-:Y:S04]  /*12580*/  LDGSTS.E [R247+0x24004], desc[UR8][R4.64], !P2 ;  /* 0x2400400004f77fae */ /* 0x000fe8000d121848 */
[----:B------:R1:W-:Y:S04]  /*12590*/  STL.64 [R1+0xe40], R10 ;  /* 0x000e400a01007387 */ /* 0x0003e80000100a00 */
[----:B------:R-:W-:Y:S04]  /*125a0*/  LDGSTS.E [R247+0x28004], desc[UR8][R234.64], !P2 ;  /* 0x28004000eaf77fae */ /* 0x000fe8000d121848 */
[----:B------:R-:W-:Y:S04]  /*125b0*/  LDGSTS.E [R247+0x2c004], desc[UR8][R236.64], !P2 ;  /* 0x2c004000ecf77fae */ /* 0x000fe8000d121848 */
[----:B------:R-:W-:Y:S04]  /*125c0*/  LDGSTS.E [R247+0x20008], desc[UR8][R152.64], !P3 ;  /* 0x2000800098f77fae */ /* 0x000fe8000d921848 */
[----:B------:R-:W-:Y:S04]  /*125d0*/  LDGSTS.E [R247+0x24008], desc[UR8][R242.64], !P3 ;  /* 0x24008000f2f77fae */ /* 0x000fe8000d921848 */
[----:B------:R1:W-:Y:S01]  /*125e0*/  LDGSTS.E [R247+0x28008], desc[UR8][R10.64], !P3 ;  /* 0x280080000af77fae */ /* 0x0003e2000d921848 */
[----:B---3--:R-:W-:-:S04]  /*125f0*/  IMAD.WIDE R184, R22, 0x4, R184 ;  /* 0x0000000416b87825 */ /* 0x008fc800078e02b8 */
[C---:B----4-:R-:W-:Y:S01]  /*12600*/  IMAD.WIDE R168, R22.reuse, 0x4, R168 ;  /* 0x0000000416a87825 */ /* 0x050fe200078e02a8 */
[----:B------:R3:W-:Y:S03]  /*12610*/  STL.64 [R1+0xe68], R184 ;  /* 0x000e68b801007387 */ /* 0x0007e60000100a00 */
[C---:B------:R-:W-:Y:S01]  /*12620*/  IMAD.WIDE R160, R22.reuse, 0x4, R160 ;  /* 0x0000000416a07825 */ /* 0x040fe200078e02a0 */
[----:B------:R4:W-:Y:S03]  /*12630*/  STL.64 [R1+0xef8], R168 ;  /* 0x000ef8a801007387 */ /* 0x0009e60000100a00 */
[----:B------:R-:W-:Y:S01]  /*12640*/  IMAD.WIDE R148, R22, 0x4, R148 ;  /* 0x0000000416947825 */ /* 0x000fe200078e0294 */
[----:B------:R4:W-:Y:S04]  /*12650*/  STL.64 [R1+0xf30], R160 ;  /* 0x000f30a001007387 */ /* 0x0009e80000100a00 */
[----:B------:R4:W-:Y:S01]  /*12660*/  STL.64 [R1+0xf68], R148 ;  /* 0x000f689401007387 */ /* 0x0009e20000100a00 */
[----:B------:R-:W-:Y:S01]  /*12670*/  UIADD3 UR48, UR48, -0x80, URZ ;  /* 0xffffff8030307890 */ /* 0x000fe2000fffe03f */
[----:B------:R-:W-:-:S02]  /*12680*/  ISETP.GE.U32.AND P1, PT, R0, 0x7fffff42, PT ;  /* 0x7fffff420000780c */ /* 0x000fc40003f26070 */
[----:B------:R-:W-:Y:S01]  /*12690*/  LDGSTS.E [R247+0x2c008], desc[UR8][R184.64], !P3 ;  /* 0x2c008000b8f77fae */ /* 0x000fe2000d921848 */
[----:B------:R-:W-:-:S04]  /*126a0*/  IMAD.WIDE R132, R22, 0x4, R132 ;  /* 0x0000000416847825 */ /* 0x000fc800078e0284 */
[C---:B------:R-:W-:Y:S01]  /*126b0*/  IMAD.WIDE R124, R22.reuse, 0x4, R124 ;  /* 0x00000004167c7825 */ /* 0x040fe200078e027c */
[----:B------:R4:W-:Y:S03]  /*126c0*/  STL.64 [R1+0x17d0], R132 ;  /* 0x0017d08401007387 */ /* 0x0009e60000100a00 */
[C---:B------:R-:W-:Y:S01]  /*126d0*/  IMAD.WIDE R116, R22.reuse, 0x4, R116 ;  /* 0x0000000416747825 */ /* 0x040fe200078e0274 */
[----:B------:R4:W-:Y:S03]  /*126e0*/  STL.64 [R1+0x17d8], R124 ;  /* 0x0017d87c01007387 */ /* 0x0009e60000100a00 */
[C---:B------:R-:W-:Y:S01]  /*126f0*/  IMAD.WIDE R92, R22.reuse, 0x4, R92 ;  /* 0x00000004165c7825 */ /* 0x040fe200078e025c */
[----:B------:R4:W-:Y:S03]  /*12700*/  STL.64 [R1+0x17e0], R116 ;  /* 0x0017e07401007387 */ /* 0x0009e60000100a00 */
[C---:B------:R-:W-:Y:S01]  /*12710*/  IMAD.WIDE R84, R22.reuse, 0x4, R84 ;  /* 0x0000000416547825 */ /* 0x040fe200078e0254 */
[----:B------:R4:W-:Y:S03]  /*12720*/  STL.64 [R1+0x17f0], R92 ;  /* 0x0017f05c01007387 */ /* 0x0009e60000100a00 */
[C---:B------:R-:W-:Y:S01]  /*12730*/  IMAD.WIDE R76, R22.reuse, 0x4, R76 ;  /* 0x00000004164c7825 */ /* 0x040fe200078e024c */
[----:B------:R4:W-:Y:S04]  /*12740*/  STL.64 [R1+0x17f8], R84 ;  /* 0x0017f85401007387 */ /* 0x0009e80000100a00 */
[----:B------:R4:W-:Y:S01]  /*12750*/  STL.64 [R1+0x1800], R76 ;  /* 0x0018004c01007387 */ /* 0x0009e20000100a00 */
[----:B--2---:R-:W-:-:S04]  /*12760*/  IMAD.WIDE R60, R22, 0x4, R60 ;  /* 0x00000004163c7825 */ /* 0x004fc800078e023c */
[C---:B------:R-:W-:Y:S01]  /*12770*/  IMAD.WIDE R52, R22.reuse, 0x4, R52 ;  /* 0x0000000416347825 */ /* 0x040fe200078e0234 */
[----:B------:R2:W-:Y:S03]  /*12780*/  STL.64 [R1+0x1810], R60 ;  /* 0x0018103c01007387 */ /* 0x0005e60000100a00 */
[----:B------:R-:W-:-:S04]  /*12790*/  IMAD.WIDE R44, R22, 0x4, R44 ;  /* 0x00000004162c7825 */ /* 0x000fc800078e022c */
[----:B------:R-:W-:-:S04]  /*127a0*/  IMAD.WIDE R28, R22, 0x4, R108 ;  /* 0x00000004161c7825 */ /* 0x000fc800078e026c */
[----:B------:R-:W-:Y:S01]  /*127b0*/  IMAD.WIDE R18, R22, 0x4, R18 ;  /* 0x0000000416127825 */ /* 0x000fe200078e0212 */
[----:B------:R-:W2:Y:S04]  /*127c0*/  LDL.LU.64 R108, [R1+0x80] ;  /* 0x00008000016c7983 */ /* 0x000ea80000300a00 */
[----:B------:R2:W-:Y:S04]  /*127d0*/  STL.64 [R1+0x1818], R52 ;  /* 0x0018183401007387 */ /* 0x0005e80000100a00 */
[----:B------:R2:W-:Y:S04]  /*127e0*/  STL.64 [R1+0x1820], R44 ;  /* 0x0018202c01007387 */ /* 0x0005e80000100a00 */
[----:B------:R2:W-:Y:S04]  /*127f0*/  STL.64 [R1+0x1830], R28 ;  /* 0x0018301c01007387 */ /* 0x0005e80000100a00 */
[----:B------:R2:W-:Y:S04]  /*12800*/  STL.64 [R1+0x1838], R18 ;  /* 0x0018381201007387 */ /* 0x0005e80000100a00 */
[----:B-1----:R-:W2:Y:S04]  /*12810*/  LDL.LU.64 R10, [R1+0x78] ;  /* 0x00007800010a7983 */ /* 0x002ea80000300a00 */
[----:B------:R-:W2:Y:S04]  /*12820*/  LDL.LU.64 R232, [R1+0x58] ;  /* 0x0000580001e87983 */ /* 0x000ea80000300a00 */
[----:B------:R-:W2:Y:S04]  /*12830*/  LDL.LU.64 R154, [R1+0x38] ;  /* 0x00003800019a7983 */ /* 0x000ea80000300a00 */
[----:B------:R-:W2:Y:S01]  /*12840*/  LDL.LU.64 R152, [R1+0x18] ;  /* 0x0000180001987983 */ /* 0x000ea20000300a00 */
[----:B------:R-:W-:-:S03]  /*12850*/  UISETP.GE.U32.AND UP1, UPT, UR48, 0x7fffff41, UPT ;  /* 0x7fffff413000788c */ /* 0x000fc6000bf26070 */
[----:B------:R-:W-:Y:S04]  /*12860*/  LDGSTS.E [R247+0x2000c], desc[UR8][R176.64], !P4 ;  /* 0x2000c000b0f77fae */ /* 0x000fe8000e121848 */
[----:B---3--:R-:W3:Y:S04]  /*12870*/  LDL.LU.64 R184, [R1+0x1bc8] ;  /* 0x001bc80001b87983 */ /* 0x008ee80000300a00 */
[----:B------:R-:W-:Y:S01]  /*12880*/  LDGSTS.E [R247+0x2400c], desc[UR8][R168.64], !P4 ;  /* 0x2400c000a8f77fae */ /* 0x000fe2000e121848 */
[----:B------:R-:W-:-:S03]  /*12890*/  PLOP3.LUT P2, PT, PT, PT, UP1, 0x80, 0x0 ;  /* 0x000000000000781c */ /* 0x000fc60003f4f018 */
[----:B------:R-:W3:Y:S04]  /*128a0*/  LDL.LU.64 R176, [R1+0x1bc0] ;  /* 0x001bc00001b07983 */ /* 0x000ee80000300a00 */
[----:B------:R-:W-:Y:S01]  /*128b0*/  LDGSTS.E [R247+0x2800c], desc[UR8][R160.64], !P4 ;  /* 0x2800c000a0f77fae */ /* 0x000fe2000e121848 */
[----:B------:R-:W-:-:S03]  /*128c0*/  PLOP3.LUT P3, PT, PT, PT, UP1, 0x80, 0x0 ;  /* 0x000000000000781c */ /* 0x000fc60003f6f018 */
[----:B----4-:R-:W4:Y:S04]  /*128d0*/  LDL.LU.64 R168, [R1+0x1bb8] ;  /* 0x001bb80001a87983 */ /* 0x010f280000300a00 */
[----:B------:R-:W-:Y:S01]  /*128e0*/  LDGSTS.E [R247+0x2c00c], desc[UR8][R148.64], !P4 ;  /* 0x2c00c00094f77fae */ /* 0x000fe2000e121848 */
[----:B------:R-:W-:-:S03]  /*128f0*/  PLOP3.LUT P4, PT, PT, PT, UP1, 0x80, 0x0 ;  /* 0x000000000000781c */ /* 0x000fc60003f8f018 */
[----:B------:R-:W4:Y:S04]  /*12900*/  LDL.LU.64 R160, [R1+0x1bb0] ;  /* 0x001bb00001a07983 */ /* 0x000f280000300a00 */
[----:B------:R-:W-:Y:S04]  /*12910*/  LDGSTS.E [R247+0x30000], desc[UR8][R140.64], !P6 ;  /* 0x300000008cf77fae */ /* 0x000fe8000f121848 */
[----:B------:R-:W4:Y:S04]  /*12920*/  LDL.LU.64 R148, [R1+0x1ba8] ;  /* 0x001ba80001947983 */ /* 0x000f280000300a00 */
[----:B------:R-:W-:Y:S04]  /*12930*/  LDGSTS.E [R247+0x34000], desc[UR8][R132.64], !P6 ;  /* 0x3400000084f77fae */ /* 0x000fe8000f121848 */
[----:B------:R-:W4:Y:S04]  /*12940*/  LDL.LU.64 R140, [R1+0x1ba0] ;  /* 0x001ba000018c7983 */ /* 0x000f280000300a00 */
[----:B------:R-:W-:Y:S04]  /*12950*/  LDGSTS.E [R247+0x38000], desc[UR8][R124.64], !P6 ;  /* 0x380000007cf77fae */ /* 0x000fe8000f121848 */
[----:B------:R-:W4:Y:S04]  /*12960*/  LDL.LU.64 R132, [R1+0x1b98] ;  /* 0x001b980001847983 */ /* 0x000f280000300a00 */
[----:B------:R-:W-:Y:S01]  /*12970*/  LDGSTS.E [R247+0x3c000], desc[UR8][R116.64], !P6 ;  /* 0x3c00000074f77fae */ /* 0x000fe2000f121848 */
[----:B------:R-:W-:-:S03]  /*12980*/  PLOP3.LUT P6, PT, PT, PT, UP1, 0x80, 0x0 ;  /* 0x000000000000781c */ /* 0x000fc60003fcf018 */
[----:B------:R-:W4:Y:S04]  /*12990*/  LDL.LU.64 R124, [R1+0x1b90] ;  /* 0x001b9000017c7983 */ /* 0x000f280000300a00 */
[----:B------:R-:W-:Y:S04]  /*129a0*/  LDGSTS.E [R247+0x30004], desc[UR8][R100.64], !P5 ;  /* 0x3000400064f77fae */ /* 0x000fe8000e921848 */
[----:B------:R-:W4:Y:S04]  /*129b0*/  LDL.LU.64 R116, [R1+0x1b88] ;  /* 0x001b880001747983 */ /* 0x000f280000300a00 */
[----:B------:R-:W-:Y:S04]  /*129c0*/  LDGSTS.E [R247+0x34004], desc[UR8][R92.64], !P5 ;  /* 0x340040005cf77fae */ /* 0x000fe8000e921848 */
[----:B------:R-:W-:Y:S04]  /*129d0*/  LDGSTS.E [R247+0x38004], desc[UR8][R84.64], !P5 ;  /* 0x3800400054f77fae */ /* 0x000fe8000e921848 */
[----:B------:R-:W-:Y:S04]  /*129e0*/  LDGSTS.E [R247+0x3c004], desc[UR8][R76.64], !P5 ;  /* 0x3c0040004cf77fae */ /* 0x000fe8000e921848 */
[----:B------:R-:W-:Y:S04]  /*129f0*/  LDGSTS.E [R247+0x30008], desc[UR8][R68.64], !P1 ;  /* 0x3000800044f77fae */ /* 0x000fe8000c921848 */
[----:B------:R-:W-:Y:S04]  /*12a00*/  LDGSTS.E [R247+0x34008], desc[UR8][R60.64], !P1 ;  /* 0x340080003cf77fae */ /* 0x000fe8000c921848 */
[----:B------:R-:W-:Y:S04]  /*12a10*/  LDGSTS.E [R247+0x38008], desc[UR8][R52.64], !P1 ;  /* 0x3800800034f77fae */ /* 0x000fe8000c921848 */
[----:B------:R-:W-:Y:S04]  /*12a20*/  LDGSTS.E [R247+0x3c008], desc[UR8][R44.64], !P1 ;  /* 0x3c0080002cf77fae */ /* 0x000fe8000c921848 */
[----:B------:R-:W-:Y:S04]  /*12a30*/  LDGSTS.E [R247+0x3000c], desc[UR8][R36.64], !P2 ;  /* 0x3000c00024f77fae */ /* 0x000fe8000d121848 */
[----:B------:R-:W-:Y:S01]  /*12a40*/  LDGSTS.E [R247+0x3400c], desc[UR8][R28.64], !P3 ;  /* 0x3400c0001cf77fae */ /* 0x000fe2000d921848 */
[----:B------:R-:W-:-:S03]  /*12a50*/  IMAD.WIDE R230, R252, 0x4, R230 ;  /* 0x00000004fce67825 */ /* 0x000fc600078e02e6 */
[----:B------:R-:W-:Y:S01]  /*12a60*/  LDGSTS.E [R247+0x3800c], desc[UR8][R18.64], !P4 ;  /* 0x3800c00012f77fae */ /* 0x000fe2000e121848 */
        /* <DEDUP_REMOVED lines=25> */
[----:B--2---:R-:W-:Y:S02]  /*12c00*/  IMAD.WIDE R22, R22, 0x4, R108 ;  /* 0x0000000416167825 */ /* 0x004fe400078e026c */
[----:B------:R-:W2:Y:S04]  /*12c10*/  LDL.LU.64 R108, [R1+0x1b80] ;  /* 0x001b8000016c7983 */ /* 0x000ea80000300a00 */
[----:B------:R-:W2:Y:S04]  /*12c20*/  LDL.LU.64 R100, [R1+0x1b78] ;  /* 0x001b780001647983 */ /* 0x000ea80000300a00 */
[----:B------:R-:W2:Y:S04]  /*12c30*/  LDL.LU.64 R92, [R1+0x1b70] ;  /* 0x001b7000015c7983 */ /* 0x000ea80000300a00 */
[----:B------:R-:W2:Y:S04]  /*12c40*/  LDL.LU.64 R84, [R1+0x1b68] ;  /* 0x001b680001547983 */ /* 0x000ea80000300a00 */
[----:B------:R1:W-:Y:S04]  /*12c50*/  STL.64 [R1+0x1848], R22 ;  /* 0x0018481601007387 */ /* 0x0003e80000100a00 */
[----:B------:R-:W2:Y:S01]  /*12c60*/  LDL.LU.64 R76, [R1+0x1b60] ;  /* 0x001b6000014c7983 */ /* 0x000ea20000300a00 */
[----:B------:R-:W-:-:S03]  /*12c70*/  IMAD.WIDE R10, R252, 0x4, R10 ;  /* 0x00000004fc0a7825 */ /* 0x000fc600078e020a */
[----:B------:R-:W2:Y:S01]  /*12c80*/  LDL.LU.64 R68, [R1+0x1b58] ;  /* 0x001b580001447983 */ /* 0x000ea20000300a00 */
[----:B------:R-:W-:-:S03]  /*12c90*/  IMAD.WIDE R232, R252, 0x4, R232 ;  /* 0x00000004fce87825 */ /* 0x000fc600078e02e8 */
[----:B------:R-:W3:Y:S01]  /*12ca0*/  LDL.LU.64 R60, [R1+0x1b50] ;  /* 0x001b5000013c7983 */ /* 0x000ee20000300a00 */
[----:B------:R-:W-:-:S03]  /*12cb0*/  IMAD.WIDE R154, R252, 0x4, R154 ;  /* 0x00000004fc9a7825 */ /* 0x000fc600078e029a */
[----:B------:R-:W4:Y:S04]  /*12cc0*/  LDL.LU.64 R52, [R1+0x1b48] ;  /* 0x001b480001347983 */ /* 0x000f280000300a00 */
[----:B------:R-:W2:Y:S04]  /*12cd0*/  LDL.LU.64 R44, [R1+0x1b40] ;  /* 0x001b4000012c7983 */ /* 0x000ea80000300a00 */
[----:B------:R-:W4:Y:S04]  /*12ce0*/  LDL.LU.64 R36, [R1+0x1b38] ;  /* 0x001b380001247983 */ /* 0x000f280000300a00 */
[----:B------:R-:W2:Y:S04]  /*12cf0*/  LDL.LU.64 R28, [R1+0x1b30] ;  /* 0x001b3000011c7983 */ /* 0x000ea80000300a00 */
[----:B------:R1:W-:Y:S04]  /*12d00*/  LDGSTS.E [R247+0x3c00c], desc[UR8][R22.64], !P6 ;  /* 0x3c00c00016f77fae */ /* 0x0003e8000f121848 */
[----:B------:R-:W2:Y:S04]  /*12d10*/  LDL.LU.64 R18, [R1+0x1b28] ;  /* 0x001b280001127983 */ /* 0x000ea80000300a00 */
[----:B------:R-:W-:Y:S01]  /*12d20*/  STL [R1+0xc00], RZ ;  /* 0x000c00ff01007387 */ /* 0x000fe20000100800 */
[----:B-1----:R-:W-:-:S03]  /*12d30*/  IMAD.WIDE R246, R252, 0x4, R152 ;  /* 0x00000004fcf67825 */ /* 0x002fc600078e0298 */
[----:B------:R1:W-:Y:S01]  /*12d40*/  STL.64 [R1+0x18f8], R10 ;  /* 0x0018f80a01007387 */ /* 0x0003e20000100a00 */
[----:B------:R-:W-:-:S03]  /*12d50*/  IMAD.WIDE R152, R252, 0x4, R222 ;  /* 0x00000004fc987825 */ /* 0x000fc600078e02de */
[----:B------:R1:W-:Y:S01]  /*12d60*/  STL.64 [R1+0x1910], R232 ;  /* 0x001910e801007387 */ /* 0x0003e20000100a00 */
[----:B------:R-:W-:-:S03]  /*12d70*/  IMAD.WIDE R22, R252, 0x4, R214 ;  /* 0x00000004fc167825 */ /* 0x000fc600078e02d6 */
[----:B------:R1:W-:Y:S04]  /*12d80*/  STL.64 [R1+0x1928], R154 ;  /* 0x0019289a01007387 */ /* 0x0003e80000100a00 */
[----:B------:R-:W-:Y:S04]  /*12d90*/  STL.64 [R1+0x1940], R246 ;  /* 0x001940f601007387 */ /* 0x000fe80000100a00 */
[----:B------:R1:W-:Y:S04]  /*12da0*/  STL.64 [R1+0x1958], R230 ;  /* 0x001958e601007387 */ /* 0x0003e80000100a00 */
[----:B------:R1:W-:Y:S04]  /*12db0*/  STL.64 [R1+0x1970], R152 ;  /* 0x0019709801007387 */ /* 0x0003e80000100a00 */
[----:B------:R1:W-:Y:S04]  /*12dc0*/  STL.64 [R1+0x1988], R22 ;  /* 0x0019881601007387 */ /* 0x0003e80000100a00 */
[----:B------:R-:W-:Y:S04]  /*12dd0*/  STL.64 [R1+0x19a0], R206 ;  /* 0x0019a0ce01007387 */ /* 0x000fe80000100a00 */
[----:B------:R-:W-:Y:S04]  /*12de0*/  STL.64 [R1+0x19b8], R198 ;  /* 0x0019b8c601007387 */ /* 0x000fe80000100a00 */
[----:B------:R-:W-:Y:S04]  /*12df0*/  STL.64 [R1+0x19d0], R190 ;  /* 0x0019d0be01007387 */ /* 0x000fe80000100a00 */
[----:B------:R-:W-:Y:S04]  /*12e00*/  STL.64 [R1+0x19e8], R182 ;  /* 0x0019e8b601007387 */ /* 0x000fe80000100a00 */
[----:B------:R-:W-:Y:S04]  /*12e10*/  STL.64 [R1+0x19f8], R174 ;  /* 0x0019f8ae01007387 */ /* 0x000fe80000100a00 */
[----:B------:R1:W-:Y:S04]  /*12e20*/  STL.64 [R1+0x1a08], R166 ;  /* 0x001a08a601007387 */ /* 0x0003e80000100a00 */
        /* <DEDUP_REMOVED lines=16> */
[----:B------:R-:W0:Y:S04]  /*12f30*/  LDGDEPBAR ;  /* 0x00000000000079af */ /* 0x000e280000000000 */
[----:B------:R3:W-:Y:S04]  /*12f40*/  STL.64 [R1+0x1ad8], R26 ;  /* 0x001ad81a01007387 */ /* 0x0007e80000100a00 */
[----:B------:R-:W-:Y:S04]  /*12f50*/  LDGSTS.E [R248+0x70000], desc[UR8][R10.64], P0 ;  /* 0x700000000af87fae */ /* 0x000fe80008121848 */
[----:B------:R-:W-:Y:S04]  /*12f60*/  LDGSTS.E [R248+0x70400], desc[UR8][R232.64], P0 ;  /* 0x70400000e8f87fae */ /* 0x000fe80008121848 */
[----:B------:R-:W-:Y:S04]  /*12f70*/  LDGSTS.E [R248+0x70800], desc[UR8][R154.64], P0 ;  /* 0x708000009af87fae */ /* 0x000fe80008121848 */
[----:B-1----:R-:W2:Y:S04]  /*12f80*/  LDL.LU.64 R10, [R1+0x1b20] ;  /* 0x001b2000010a7983 */ /* 0x002ea80000300a00 */
[----:B------:R1:W-:Y:S04]  /*12f90*/  STL.64 [R1+0x1ae0], R16 ;  /* 0x001ae01001007387 */ /* 0x0003e80000100a00 */
[----:B------:R-:W2:Y:S04]  /*12fa0*/  LDL.LU.64 R232, [R1+0x1b18] ;  /* 0x001b180001e87983 */ /* 0x000ea80000300a00 */
[----:B------:R1:W-:Y:S04]  /*12fb0*/  STL.64 [R1+0x1ae8], R8 ;  /* 0x001ae80801007387 */ /* 0x0003e80000100a00 */
[----:B------:R-:W5:Y:S04]  /*12fc0*/  LDL.LU.64 R154, [R1+0x1b10] ;  /* 0x001b1000019a7983 */ /* 0x000f680000300a00 */
[----:B------:R-:W-:Y:S04]  /*12fd0*/  LDGSTS.E [R248+0x70c00], desc[UR8][R246.64], P0 ;  /* 0x70c00000f6f87fae */ /* 0x000fe80008121848 */
[----:B------:R-:W3:Y:S04]  /*12fe0*/  LDL.LU.64 R214, [R1+0x70] ;  /* 0x0000700001d67983 */ /* 0x000ee80000300a00 */
[----:B------:R-:W-:Y:S04]  /*12ff0*/  LDGSTS.E [R248+0x71000], desc[UR8][R230.64], P0 ;  /* 0x71000000e6f87fae */ /* 0x000fe80008121848 */
[----:B------:R-:W4:Y:S04]  /*13000*/  LDL.LU.64 R222, [R1+0x50] ;  /* 0x0000500001de7983 */ /* 0x000f280000300a00 */
[----:B------:R-:W-:Y:S04]  /*13010*/  LDGSTS.E [R248+0x71400], desc[UR8][R152.64], P0 ;  /* 0x7140000098f87fae */ /* 0x000fe80008121848 */
[----:B------:R-:W2:Y:S04]  /*13020*/  LDL.LU.64 R230, [R1+0x30] ;  /* 0x0000300001e67983 */ /* 0x000ea80000300a00 */
[----:B------:R-:W4:Y:S04]  /*13030*/  LDL.LU.64 R246, [R1+0x10] ;  /* 0x0000100001f67983 */ /* 0x000f280000300a00 */
[----:B------:R-:W-:Y:S04]  /*13040*/  LDGSTS.E [R248+0x71800], desc[UR8][R22.64], P0 ;  /* 0x7180000016f87fae */ /* 0x000fe80008121848 */
[----:B------:R-:W-:Y:S04]  /*13050*/  LDGSTS.E [R248+0x71c00], desc[UR8][R206.64], P0 ;  /* 0x71c00000cef87fae */ /* 0x000fe80008121848 */
[----:B------:R-:W-:Y:S04]  /*13060*/  LDGSTS.E [R248+0x72000], desc[UR8][R198.64], P0 ;  /* 0x72000000c6f87fae */ /* 0x000fe80008121848 */
[----:B------:R-:W-:Y:S04]  /*13070*/  LDGSTS.E [R248+0x72400], desc[UR8][R190.64], P0 ;  /* 0x72400000bef87fae */ /* 0x000fe80008121848 */
[----:B------:R3:W-:Y:S04]  /*13080*/  LDGSTS.E [R248+0x72800], desc[UR8][R182.64], P0 ;  /* 0x72800000b6f87fae */ /* 0x0007e80008121848 */
[----:B------:R-:W5:Y:S04]  /*13090*/  LDL.LU.64 R152, [R1+0x1b08] ;  /* 0x001b080001987983 */ /* 0x000f680000300a00 */
[----:B------:R-:W-:Y:S04]  /*130a0*/  LDGSTS.E [R248+0x72c00], desc[UR8][R174.64], P0 ;  /* 0x72c00000aef87fae */ /* 0x000fe80008121848 */
[----:B------:R-:W5:Y:S04]  /*130b0*/  LDL.LU.64 R22, [R1+0x1b00] ;  /* 0x001b000001167983 */ /* 0x000f680000300a00 */
[----:B------:R-:W-:Y:S04]  /*130c0*/  LDGSTS.E [R248+0x73000], desc[UR8][R166.64], P0 ;  /* 0x73000000a6f87fae */ /* 0x000fe80008121848 */
[----:B------:R1:W-:Y:S04]  /*130d0*/  LDGSTS.E [R248+0x73400], desc[UR8][R158.64], P0 ;  /* 0x734000009ef87fae */ /* 0x0003e80008121848 */
[----:B------:R1:W-:Y:S04]  /*130e0*/  LDGSTS.E [R248+0x73800], desc[UR8][R146.64], P0 ;  /* 0x7380000092f87fae */ /* 0x0003e80008121848 */
[----:B------:R-:W4:Y:S04]  /*130f0*/  LDL.LU.64 R166, [R1+0x68] ;  /* 0x0000680001a67983 */ /* 0x000f280000300a00 */
[----:B------:R-:W4:Y:S04]  /*13100*/  LDL.LU.64 R174, [R1+0x48] ;  /* 0x0000480001ae7983 */ /* 0x000f280000300a00 */
[----:B------:R1:W-:Y:S04]  /*13110*/  LDGSTS.E [R248+0x73c00], desc[UR8][R138.64], P0 ;  /* 0x73c000008af87fae */ /* 0x0003e80008121848 */
        /* <DEDUP_REMOVED lines=13> */
[----:B------:R1:W-:Y:S01]  /*131f0*/  LDGSTS.E [R248+0x77400], desc[UR8][R26.64], P0 ;  /* 0x774000001af87fae */ /* 0x0003e20008121848 */
[----:B------:R-:W-:-:S03]  /*13200*/  IMAD.WIDE R212, R252, 0x4, R212 ;  /* 0x00000004fcd47825 */ /* 0x000fc600078e02d4 */
[----:B------:R1:W-:Y:S01]  /*13210*/  LDGSTS.E [R248+0x77800], desc[UR8][R16.64], P0 ;  /* 0x7780000010f87fae */ /* 0x0003e20008121848 */
[----:B------:R-:W-:-:S03]  /*13220*/  IMAD.WIDE R204, R252, 0x4, R204 ;  /* 0x00000004fccc7825 */ /* 0x000fc600078e02cc */
[----:B------:R1:W-:Y:S01]  /*13230*/  LDGSTS.E [R248+0x77c00], desc[UR8][R8.64], P0 ;  /* 0x77c0000008f87fae */ /* 0x0003e20008121848 */
[----:B---3--:R-:W-:-:S03]  /*13240*/  IMAD.WIDE R182, R252, 0x4, R214 ;  /* 0x00000004fcb67825 */ /* 0x008fc600078e02d6 */
[----:B------:R-:W3:Y:S04]  /*13250*/  LDL.LU.64 R214, [R1+0x28] ;  /* 0x0000280001d67983 */ /* 0x000ee80000300a00 */
[----:B------:R-:W-:Y:S01]  /*13260*/  LDGSTS.E [R249+0x70100], desc[UR8][R182.64], P0 ;  /* 0x70100000b6f97fae */ /* 0x000fe20008121848 */
[----:B--2---:R-:W-:-:S03]  /*13270*/  IMAD.WIDE R198, R252, 0x4, R230 ;  /* 0x00000004fcc67825 */ /* 0x004fc600078e02e6 */
[----:B------:R-:W2:Y:S01]  /*13280*/  LDL.LU.64 R230, [R1+0x8] ;  /* 0x0000080001e67983 */ /* 0x000ea20000300a00 */
[----:B----4-:R-:W-:-:S04]  /*13290*/  IMAD.WIDE R190, R252, 0x4, R222 ;  /* 0x00000004fcbe7825 */ /* 0x010fc800078e02de */
[C---:B------:R-:W-:Y:S01]  /*132a0*/  IMAD.WIDE R206, R252.reuse, 0x4, R246 ;  /* 0x00000004fcce7825 */ /* 0x040fe200078e02f6 */
[----:B------:R-:W-:Y:S03]  /*132b0*/  LDGSTS.E [R249+0x70500], desc[UR8][R190.64], P0 ;  /* 0x70500000bef97fae */ /* 0x000fe60008121848 */
        /* <DEDUP_REMOVED lines=9> */
[----:B------:R-:W-:Y:S03]  /*13350*/  STL.64 [R1+0x1870], R212 ;  /* 0x001870d401007387 */ /* 0x000fe60000100a00 */
[C---:B------:R-:W-:Y:S01]  /*13360*/  IMAD.WIDE R172, R252.reuse, 0x4, R172 ;  /* 0x00000004fcac7825 */ /* 0x040fe200078e02ac */
[----:B------:R-:W-:Y:S03]  /*13370*/  LDGSTS.E [R249+0x71900], desc[UR8][R212.64], P0 ;  /* 0x71900000d4f97fae */ /* 0x000fe60008121848 */
[C---:B-1----:R-:W-:Y:S01]  /*13380*/  IMAD.WIDE R158, R252.reuse, 0x4, R164 ;  /* 0x00000004fc9e7825 */ /* 0x042fe200078e02a4 */
[----:B------:R-:W-:Y:S03]  /*13390*/  STL.64 [R1+0x1888], R204 ;  /* 0x001888cc01007387 */ /* 0x000fe60000100a00 */
[C---:B------:R-:W-:Y:S01]  /*133a0*/  IMAD.WIDE R146, R252.reuse, 0x4, R156 ;  /* 0x00000004fc927825 */ /* 0x040fe200078e029c */
[----:B------:R-:W-:Y:S03]  /*133b0*/  LDGSTS.E [R249+0x71d00], desc[UR8][R204.64], P0 ;  /* 0x71d00000ccf97fae */ /* 0x000fe60008121848 */
[C---:B------:R-:W-:Y:S01]  /*133c0*/  IMAD.WIDE R138, R252.reuse, 0x4, R144 ;  /* 0x00000004fc8a7825 */ /* 0x040fe200078e0290 */
[----:B------:R-:W-:Y:S04]  /*133d0*/  STL.64 [R1+0x1898], R196 ;  /* 0x001898c401007387 */ /* 0x000fe80000100a00 */
[----:B------:R-:W-:Y:S01]  /*133e0*/  LDGSTS.E [R249+0x72100], desc[UR8][R196.64], P0 ;  /* 0x72100000c4f97fae */ /* 0x000fe20008121848 */
[----:B------:R-:W-:-:S03]  /*133f0*/  IMAD.WIDE R130, R252, 0x4, R136 ;  /* 0x00000004fc827825 */ /* 0x000fc600078e0288 */
[----:B------:R-:W-:Y:S01]  /*13400*/  STL.64 [R1+0x18a8], R188 ;  /* 0x0018a8bc01007387 */ /* 0x000fe20000100a00 */
[----:B------:R-:W-:-:S03]  /*13410*/  IMAD.WIDE R122, R252, 0x4, R128 ;  /* 0x00000004fc7a7825 */ /* 0x000fc600078e0280 */
[----:B------:R-:W-:Y:S01]  /*13420*/  LDGSTS.E [R249+0x72500], desc[UR8][R188.64], P0 ;  /* 0x72500000bcf97fae */ /* 0x000fe20008121848 */
[----:B------:R-:W-:-:S03]  /*13430*/  IMAD.WIDE R114, R252, 0x4, R120 ;  /* 0x00000004fc727825 */ /* 0x000fc600078e0278 */
[----:B------:R-:W-:Y:S01]  /*13440*/  STL.64 [R1+0x18e8], R180 ;  /* 0x0018e8b401007387 */ /* 0x000fe20000100a00 */
[----:B------:R-:W-:-:S03]  /*13450*/  IMAD.WIDE R106, R252, 0x4, R112 ;  /* 0x00000004fc6a7825 */ /* 0x000fc600078e0270 */
[----:B------:R-:W-:Y:S01]  /*13460*/  LDGSTS.E [R249+0x72900], desc[UR8][R180.64], P0 ;  /* 0x72900000b4f97fae */ /* 0x000fe20008121848 */
[----:B------:R-:W-:-:S03]  /*13470*/  IMAD.WIDE R98, R252, 0x4, R104 ;  /* 0x00000004fc627825 */ /* 0x000fc600078e0268 */
[----:B------:R-:W-:Y:S04]  /*13480*/  STL.64 [R1+0x1900], R172 ;  /* 0x001900ac01007387 */ /* 0x000fe80000100a00 */
        /* <DEDUP_REMOVED lines=30> */
[----:B------:R-:W-:Y:S04]  /*13670*/  LDGSTS.E [R249+0x75500], desc[UR8][R82.64], P0 ;  /* 0x7550000052f97fae */ /* 0x000fe80008121848 */
[----:B------:R-:W-:Y:S04]  /*13680*/  STL.64 [R1+0x1a00], R74 ;  /* 0x001a004a01007387 */ /* 0x000fe80000100a00 */
[----:B------:R-:W-:Y:S04]  /*13690*/  LDGSTS.E [R249+0x75900], desc[UR8][R74.64], P0 ;  /* 0x759000004af97fae */ /* 0x000fe80008121848 */
        /* <DEDUP_REMOVED lines=14> */
[----:B------:R-:W-:Y:S04]  /*13780*/  LDGSTS.E [R249+0x77100], desc[UR8][R26.64], P0 ;  /* 0x771000001af97fae */ /* 0x000fe80008121848 */
[----:B------:R1:W-:Y:S04]  /*13790*/  STL.64 [R1+0x1a70], R16 ;  /* 0x001a701001007387 */ /* 0x0003e80000100a00 */
[----:B------:R1:W-:Y:S01]  /*137a0*/  LDGSTS.E [R249+0x77500], desc[UR8][R16.64], P0 ;  /* 0x7750000010f97fae */ /* 0x0003e20008121848 */
[----:B------:R-:W-:-:S03]  /*137b0*/  IMAD.WIDE R226, R252, 0x4, R226 ;  /* 0x00000004fce27825 */ /* 0x000fc600078e02e2 */
[----:B------:R-:W-:Y:S01]  /*137c0*/  LDGSTS.E [R249+0x77900], desc[UR8][R8.64], P0 ;  /* 0x7790000008f97fae */ /* 0x000fe20008121848 */
[----:B------:R-:W-:-:S03]  /*137d0*/  IMAD.WIDE R218, R252, 0x4, R218 ;  /* 0x00000004fcda7825 */ /* 0x000fc600078e02da */
[----:B------:R4:W-:Y:S01]  /*137e0*/  LDGSTS.E [R249+0x77d00], desc[UR8][R6.64], P0 ;  /* 0x77d0000006f97fae */ /* 0x0009e20008121848 */
[----:B-1----:R-:W-:-:S03]  /*137f0*/  IMAD.WIDE R16, R252, 0x4, R174 ;  /* 0x00000004fc107825 */ /* 0x002fc600078e02ae */
[----:B------:R-:W-:Y:S01]  /*13800*/  LDGSTS.E [R250+0x70200], desc[UR8][R14.64], P0 ;  /* 0x702000000efa7fae */ /* 0x000fe20008121848 */
[----:B------:R-:W-:-:S03]  /*13810*/  IMAD.WIDE R210, R252, 0x4, R210 ;  /* 0x00000004fcd27825 */ /* 0x000fc600078e02d2 */
[----:B------:R-:W-:Y:S01]  /*13820*/  LDGSTS.E [R250+0x70600], desc[UR8][R16.64], P0 ;  /* 0x7060000010fa7fae */ /* 0x000fe20008121848 */
[----:B------:R-:W-:-:S04]  /*13830*/  IMAD.WIDE R202, R252, 0x4, R202 ;  /* 0x00000004fcca7825 */ /* 0x000fc800078e02ca */
[----:B------:R-:W-:-:S04]  /*13840*/  IMAD.WIDE R194, R252, 0x4, R194 ;  /* 0x00000004fcc27825 */ /* 0x000fc800078e02c2 */
[----:B------:R-:W-:-:S04]  /*13850*/  IMAD.WIDE R186, R252, 0x4, R186 ;  /* 0x00000004fcba7825 */ /* 0x000fc800078e02ba */
[C---:B------:R-:W-:Y:S01]  /*13860*/  IMAD.WIDE R178, R252.reuse, 0x4, R178 ;  /* 0x00000004fcb27825 */ /* 0x040fe200078e02b2 */
[----:B------:R1:W-:Y:S03]  /*13870*/  STL.64 [R1+0x1a80], R8 ;  /* 0x001a800801007387 */ /* 0x0003e60000100a00 */
[C---:B------:R-:W-:Y:S01]  /*13880*/  IMAD.WIDE R180, R252.reuse, 0x4, R170 ;  /* 0x00000004fcb47825 */ /* 0x040fe200078e02aa */
[----:B------:R1:W-:Y:S03]  /*13890*/  STL.64 [R1+0x1a90], R6 ;  /* 0x001a900601007387 */ /* 0x0003e60000100a00 */
[C---:B------:R-:W-:Y:S01]  /*138a0*/  IMAD.WIDE R188, R252.reuse, 0x4, R162 ;  /* 0x00000004fcbc7825 */ /* 0x040fe200078e02a2 */
[----:B------:R-:W2:Y:S03]  /*138b0*/  LDL.LU.64 R138, [R1+0x60] ;  /* 0x00006000018a7983 */ /* 0x000ea60000300a00 */
[C---:B------:R-:W-:Y:S01]  /*138c0*/  IMAD.WIDE R196, R252.reuse, 0x4, R150 ;  /* 0x00000004fcc47825 */ /* 0x040fe200078e0296 */
[----:B------:R-:W2:Y:S03]  /*138d0*/  LDL.LU.64 R146, [R1+0x40] ;  /* 0x0000400001927983 */ /* 0x000ea60000300a00 */
[C---:B------:R-:W-:Y:S01]  /*138e0*/  IMAD.WIDE R66, R252.reuse, 0x4, R118 ;  /* 0x00000004fc427825 */ /* 0x040fe200078e0276 */
[----:B------:R-:W2:Y:S03]  /*138f0*/  LDL.LU.64 R166, [R1+0x20] ;  /* 0x0000200001a67983 */ /* 0x000ea60000300a00 */
[C---:B----4-:R-:W-:Y:S01]  /*13900*/  IMAD.WIDE R248, R252.reuse, 0x4, R126 ;  /* 0x00000004fcf87825 */ /* 0x050fe200078e027e */
[----:B------:R-:W4:Y:S03]  /*13910*/  LDL.LU.64 R174, [R1] ;  /* 0x0000000001ae7983 */ /* 0x000f260000300a00 */
[----:B---3--:R-:W-:-:S05]  /*13920*/  IMAD.WIDE R156, R252, 0x4, R214 ;  /* 0x00000004fc9c7825 */ /* 0x008fca00078e02d6 */
[----:B------:R-:W-:Y:S01]  /*13930*/  LDGSTS.E [R250+0x70a00], desc[UR8][R156.64], P0 ;  /* 0x70a000009cfa7fae */ /* 0x000fe20008121848 */
[----:B--2---:R-:W-:-:S05]  /*13940*/  IMAD.WIDE R158, R252, 0x4, R230 ;  /* 0x00000004fc9e7825 */ /* 0x004fca00078e02e6 */
[----:B------:R-:W-:Y:S04]  /*13950*/  LDGSTS.E [R250+0x70e00], desc[UR8][R158.64], P0 ;  /* 0x70e000009efa7fae */ /* 0x000fe80008121848 */
[----:B------:R-:W-:Y:S04]  /*13960*/  LDGSTS.E [R250+0x71200], desc[UR8][R226.64], P0 ;  /* 0x71200000e2fa7fae */ /* 0x000fe80008121848 */
[----:B------:R-:W-:Y:S01]  /*13970*/  LDGSTS.E [R250+0x71600], desc[UR8][R218.64], P0 ;  /* 0x71600000dafa7fae */ /* 0x000fe20008121848 */
[----:B------:R-:W-:-:S03]  /*13980*/  IMAD.WIDE R214, R252, 0x4, R142 ;  /* 0x00000004fcd67825 */ /* 0x000fc600078e028e */
        /* <DEDUP_REMOVED lines=29> */
[----:B-1----:R-:W-:-:S03]  /*13b60*/  IMAD.WIDE R8, R252, 0x4, R20 ;  /* 0x00000004fc087825 */ /* 0x002fc600078e0214 */
        /* <DEDUP_REMOVED lines=11> */
[----:B------:R1:W-:Y:S04]  /*13c20*/  STL.64 [R1+0x1950], R34 ;  /* 0x0019502201007387 */ /* 0x0003e80000100a00 */
[----:B------:R-:W-:Y:S04]  /*13c30*/  LDGSTS.E [R250+0x75e00], desc[UR8][R42.64], P0 ;  /* 0x75e000002afa7fae */ /* 0x000fe80008121848 */
[----:B------:R2:W-:Y:S04]  /*13c40*/  STL.64 [R1+0x1968], R32 ;  /* 0x0019682001007387 */ /* 0x0005e80000100a00 */
[----:B------:R-:W-:Y:S01]  /*13c50*/  LDGSTS.E [R250+0x76200], desc[UR8][R40.64], P0 ;  /* 0x7620000028fa7fae */ /* 0x000fe20008121848 */
[----:B------:R-:W-:-:S03]  /*13c60*/  IMAD.WIDE R30, R252, 0x4, R36 ;  /* 0x00000004fc1e7825 */ /* 0x000fc600078e0224 */
[----:B------:R3:W-:Y:S04]  /*13c70*/  STL.64 [R1+0x1980], R26 ;  /* 0x0019801a01007387 */ /* 0x0007e80000100a00 */
[----:B------:R1:W-:Y:S04]  /*13c80*/  LDGSTS.E [R250+0x76600], desc[UR8][R34.64], P0 ;  /* 0x7660000022fa7fae */ /* 0x0003e80008121848 */
[----:B------:R3:W-:Y:S04]  /*13c90*/  STL.64 [R1+0x1998], R24 ;  /* 0x0019981801007387 */ /* 0x0007e80000100a00 */
[----:B------:R2:W-:Y:S01]  /*13ca0*/  LDGSTS.E [R250+0x76a00], desc[UR8][R32.64], P0 ;  /* 0x76a0000020fa7fae */ /* 0x0005e20008121848 */
[----:B-1----:R-:W-:-:S03]  /*13cb0*/  IMAD.WIDE R34, R252, 0x4, R52 ;  /* 0x00000004fc227825 */ /* 0x002fc600078e0234 */
[----:B------:R1:W-:Y:S04]  /*13cc0*/  STL.64 [R1+0x19b0], R8 ;  /* 0x0019b00801007387 */ /* 0x0003e80000100a00 */
[----:B------:R1:W-:Y:S01]  /*13cd0*/  STL.64 [R1+0x19c8], R6 ;  /* 0x0019c80601007387 */ /* 0x0003e20000100a00 */
[----:B--2---:R-:W-:-:S03]  /*13ce0*/  IMAD.WIDE R32, R252, 0x4, R44 ;  /* 0x00000004fc207825 */ /* 0x004fc600078e022c */
[----:B------:R3:W-:Y:S04]  /*13cf0*/  LDGSTS.E [R250+0x76e00], desc[UR8][R26.64], P0 ;  /* 0x76e000001afa7fae */ /* 0x0007e80008121848 */
[----:B------:R2:W-:Y:S04]  /*13d00*/  STL.64 [R1+0x19e0], R2 ;  /* 0x0019e00201007387 */ /* 0x0005e80000100a00 */
[----:B------:R1:W-:Y:S01]  /*13d10*/  LDGSTS.E [R250+0x77200], desc[UR8][R24.64], P0 ;  /* 0x7720000018fa7fae */ /* 0x0003e20008121848 */
[----:B---3--:R-:W-:-:S03]  /*13d20*/  IMAD.WIDE R26, R252, 0x4, R28 ;  /* 0x00000004fc1a7825 */ /* 0x008fc600078e021c */
[----:B------:R-:W-:Y:S04]  /*13d30*/  STL.64 [R1+0x1850], R38 ;  /* 0x0018502601007387 */ /* 0x000fe80000100a00 */
[----:B------:R-:W-:Y:S01]  /*13d40*/  STL.64 [R1+0x1858], R34 ;  /* 0x0018582201007387 */ /* 0x000fe20000100a00 */
[----:B-1----:R-:W-:-:S03]  /*13d50*/  IMAD.WIDE R24, R252, 0x4, R232 ;  /* 0x00000004fc187825 */ /* 0x002fc600078e02e8 */
[----:B------:R-:W-:Y:S04]  /*13d60*/  STL.64 [R1+0x1860], R32 ;  /* 0x0018602001007387 */ /* 0x000fe80000100a00 */
[----:B------:R-:W-:Y:S04]  /*13d70*/  STL.64 [R1+0x1868], R30 ;  /* 0x0018681e01007387 */ /* 0x000fe80000100a00 */
[----:B------:R1:W-:Y:S04]  /*13d80*/  STL.64 [R1+0x1880], R26 ;  /* 0x0018801a01007387 */ /* 0x0003e80000100a00 */
[----:B------:R3:W-:Y:S04]  /*13d90*/  STL.64 [R1+0x18e0], R24 ;  /* 0x0018e01801007387 */ /* 0x0007e80000100a00 */
[----:B------:R1:W-:Y:S04]  /*13da0*/  STL [R1+0xc04], RZ ;  /* 0x000c04ff01007387 */ /* 0x0003e80000100800 */
        /* <DEDUP_REMOVED lines=766> */
[----:B------:R1:W-:Y:S04]  /*16d90*/  STL [R1], RZ ;  /* 0x000000ff01007387 */ /* 0x0003e80000100800 */
        /* <DEDUP_REMOVED lines=91> */
[----:B------:R3:W-:Y:S04]  /*17350*/  LDGSTS.E [R250+0x77600], desc[UR8][R8.64], P0 ;  /* 0x7760000008fa7fae */ /* 0x0007e80008121848 */
[----:B------:R1:W-:Y:S04]  /*17360*/  STL [R1+0x170], RZ ;  /* 0x000170ff01007387 */ /* 0x0003e80000100800 */
[----:B------:R2:W-:Y:S04]  /*17370*/  LDGSTS.E [R250+0x77a00], desc[UR8][R6.64], P0 ;  /* 0x77a0000006fa7fae */ /* 0x0005e80008121848 */
[----:B------:R1:W-:Y:S01]  /*17380*/  STL [R1+0x174], RZ ;  /* 0x000174ff01007387 */ /* 0x0003e20000100800 */
[----:B---3--:R-:W-:-:S03]  /*17390*/  IMAD.WIDE R8, R252, 0x4, R166 ;  /* 0x00000004fc087825 */ /* 0x008fc600078e02a6 */
[----:B------:R3:W-:Y:S04]  /*173a0*/  LDGSTS.E [R250+0x77e00], desc[UR8][R2.64], P0 ;  /* 0x77e0000002fa7fae */ /* 0x0007e80008121848 */
[----:B------:R1:W-:Y:S01]  /*173b0*/  STL [R1+0x178], RZ ;  /* 0x000178ff01007387 */ /* 0x0003e20000100800 */
[----:B--2---:R-:W-:-:S03]  /*173c0*/  IMAD.WIDE R6, R252, 0x4, R146 ;  /* 0x00000004fc067825 */ /* 0x004fc600078e0292 */
[----:B------:R2:W-:Y:S01]  /*173d0*/  STL [R1+0x17c], RZ ;  /* 0x00017cff01007387 */ /* 0x0005e20000100800 */
[----:B----4-:R-:W-:-:S03]  /*173e0*/  IMAD.WIDE R12, R252, 0x4, R174 ;  /* 0x00000004fc0c7825 */ /* 0x010fc600078e02ae */
[----:B------:R2:W-:Y:S01]  /*173f0*/  STL [R1+0x180], RZ ;  /* 0x000180ff01007387 */ /* 0x0005e20000100800 */
[----:B---3--:R-:W-:-:S03]  /*17400*/  IMAD.WIDE R2, R252, 0x4, R138 ;  /* 0x00000004fc027825 */ /* 0x008fc600078e028a */
[----:B------:R2:W-:Y:S01]  /*17410*/  STL [R1+0x184], RZ ;  /* 0x000184ff01007387 */ /* 0x0005e20000100800 */
[----:B------:R-:W-:-:S03]  /*17420*/  IMAD.WIDE R224, R252, 0x4, R224 ;  /* 0x00000004fce07825 */ /* 0x000fc600078e02e0 */
[----:B------:R2:W-:Y:S01]  /*17430*/  STL [R1+0x188], RZ ;  /* 0x000188ff01007387 */ /* 0x0005e20000100800 */
[----:B------:R-:W-:-:S03]  /*17440*/  IMAD.WIDE R216, R252, 0x4, R216 ;  /* 0x00000004fcd87825 */ /* 0x000fc600078e02d8 */
[----:B------:R2:W-:Y:S01]  /*17450*/  STL [R1+0x18c], RZ ;  /* 0x00018cff01007387 */ /* 0x0005e20000100800 */
[----:B------:R-:W-:-:S03]  /*17460*/  IMAD.WIDE R208, R252, 0x4, R208 ;  /* 0x00000004fcd07825 */ /* 0x000fc600078e02d0 */
[----:B------:R-:W-:Y:S01]  /*17470*/  LDGSTS.E [R251+0x70300], desc[UR8][R2.64], P0 ;  /* 0x7030000002fb7fae */ /* 0x000fe20008121848 */
[----:B------:R-:W-:-:S03]  /*17480*/  IMAD.WIDE R200, R252, 0x4, R200 ;  /* 0x00000004fcc87825 */ /* 0x000fc600078e02c8 */
[----:B------:R2:W-:Y:S01]  /*17490*/  STL [R1+0x190], RZ ;  /* 0x000190ff01007387 */ /* 0x0005e20000100800 */
[----:B------:R-:W-:-:S03]  /*174a0*/  IMAD.WIDE R192, R252, 0x4, R192 ;  /* 0x00000004fcc07825 */ /* 0x000fc600078e02c0 */
[----:B------:R-:W-:Y:S01]  /*174b0*/  LDGSTS.E [R251+0x70700], desc[UR8][R6.64], P0 ;  /* 0x7070000006fb7fae */ /* 0x000fe20008121848 */
[----:B------:R-:W-:-:S03]  /*174c0*/  IMAD.WIDE R184, R252, 0x4, R184 ;  /* 0x00000004fcb87825 */ /* 0x000fc600078e02b8 */
[----:B------:R2:W-:Y:S01]  /*174d0*/  STL [R1+0x194], RZ ;  /* 0x000194ff01007387 */ /* 0x0005e20000100800 */
[----:B------:R-:W-:-:S03]  /*174e0*/  IMAD.WIDE R176, R252, 0x4, R176 ;  /* 0x00000004fcb07825 */ /* 0x000fc600078e02b0 */
[----:B------:R-:W-:Y:S04]  /*174f0*/  LDGSTS.E [R251+0x70b00], desc[UR8][R8.64], P0 ;  /* 0x70b0000008fb7fae */ /* 0x000fe80008121848 */
        /* <DEDUP_REMOVED lines=39> */
[----:B------:R2:W-:Y:S04]  /*17770*/  STL [R1+0x1cc], RZ ;  /* 0x0001ccff01007387 */ /* 0x0005e80000100800 */
        /* <DEDUP_REMOVED lines=26> */
[----:B------:R1:W-:Y:S04]  /*17920*/  LDGSTS.E [R251+0x77300], desc[UR8][R26.64], P0 ;  /* 0x773000001afb7fae */ /* 0x0003e80008121848 */
[----:B------:R-:W-:Y:S04]  /*17930*/  LDGSTS.E [R251+0x77700], desc[UR8][R18.64], P0 ;  /* 0x7770000012fb7fae */ /* 0x000fe80008121848 */
[----:B------:R-:W-:Y:S04]  /*17940*/  LDGSTS.E [R251+0x77b00], desc[UR8][R10.64], P0 ;  /* 0x77b000000afb7fae */ /* 0x000fe80008121848 */
[----:B------:R3:W-:Y:S01]  /*17950*/  LDGSTS.E [R251+0x77f00], desc[UR8][R24.64], P0 ;  /* 0x77f0000018fb7fae */ /* 0x0007e20008121848 */
[----:B------:R-:W-:-:S03]  /*17960*/  PLOP3.LUT P0, PT, PT, PT, UP0, 0x40, 0x0 ;  /* 0x000000000000781c */ /* 0x000fc60003f0e808 */
[----:B------:R-:W0:Y:S01]  /*17970*/  LDGDEPBAR ;  /* 0x00000000000079af */ /* 0x000e220000000000 */
[----:B-1----:R-:W-:Y:S02]  /*17980*/  CS2R R26, SRZ ;  /* 0x00000000001a7805 */ /* 0x002fe4000001ff00 */
[----:B------:R-:W-:Y:S02]  /*17990*/  CS2R R28, SRZ ;  /* 0x00000000001c7805 */ /* 0x000fe4000001ff00 */
[----:B------:R-:W-:Y:S02]  /*179a0*/  CS2R R30, SRZ ;  /* 0x00000000001e7805 */ /* 0x000fe4000001ff00 */
[----:B------:R-:W-:Y:S02]  /*179b0*/  CS2R R32, SRZ ;  /* 0x0000000000207805 */ /* 0x000fe4000001ff00 */
[----:B------:R-:W-:Y:S02]  /*179c0*/  CS2R R34, SRZ ;  /* 0x0000000000227805 */ /* 0x000fe4000001ff00 */
[----:B------:R-:W-:-:S02]  /*179d0*/  CS2R R36, SRZ ;  /* 0x0000000000247805 */ /* 0x000fc4000001ff00 */
[----:B------:R-:W-:Y:S02]  /*179e0*/  CS2R R38, SRZ ;  /* 0x0000000000267805 */ /* 0x000fe4000001ff00 */
[----:B---3--:R-:W-:Y:S02]  /*179f0*/  CS2R R24, SRZ ;  /* 0x0000000000187805 */ /* 0x008fe4000001ff00 */
[----:B------:R-:W-:Y:S02]  /*17a00*/  CS2R R40, SRZ ;  /* 0x0000000000287805 */ /* 0x000fe4000001ff00 */
[----:B------:R-:W-:Y:S02]  /*17a10*/  CS2R R42, SRZ ;  /* 0x00000000002a7805 */ /* 0x000fe4000001ff00 */
[----:B------:R-:W-:Y:S02]  /*17a20*/  CS2R R44, SRZ ;  /* 0x00000000002c7805 */ /* 0x000fe4000001ff00 */
[----:B------:R-:W-:-:S02]  /*17a30*/  CS2R R46, SRZ ;  /* 0x00000000002e7805 */ /* 0x000fc4000001ff00 */
[----:B------:R-:W-:Y:S02]  /*17a40*/  CS2R R48, SRZ ;  /* 0x0000000000307805 */ /* 0x000fe4000001ff00 */
[----:B------:R-:W-:Y:S02]  /*17a50*/  CS2R R50, SRZ ;  /* 0x0000000000327805 */ /* 0x000fe4000001ff00 */
        /* <DEDUP_REMOVED lines=49> */
[----:B------:R-:W-:Y:S01]  /*17d70*/  CS2R R150, SRZ ;  /* 0x0000000000967805 */ /* 0x000fe2000001ff00 */
[----:B--2---:R-:W-:Y:S06]  /*17d80*/  @P0 BRA `(.L_x_0) ;  /* 0x000001c0001c0947 */ /* 0x004fec0003800000 */
[----:B------:R-:W2:Y:S04]  /*17d90*/  LDL.LU.64 R150, [R1+0x1048] ;  /* 0x0010480001967983 */ /* 0x000ea80000300a00 */
[----:B------:R-:W3:Y:S04]  /*17da0*/  LDL.LU.64 R250, [R1+0x1050] ;  /* 0x0010500001fa7983 */ /* 0x000ee80000300a00 */
[----:B------:R-:W4:Y:S04]  /*17db0*/  LDL.LU.64 R232, [R1+0x1058] ;  /* 0x0010580001e87983 */ /* 0x000f280000300a00 */
        /* <DEDUP_REMOVED lines=8> */
[----:B--2---:R1:W-:Y:S01]  /*17e40*/  STL [R1+0x1048], R150 ;  /* 0x0010489601007387 */ /* 0x0043e20000100800 */
[----:B------:R-:W-:-:S02]  /*17e50*/  IMAD.MOV.U32 R252, RZ, RZ, R151 ;  /* 0x000000fffffc7224 */ /* 0x000fc400078e0097 */
[----:B---3--:R-:W-:Y:S01]  /*17e60*/  IMAD.MOV.U32 R0, RZ, RZ, R251 ;  /* 0x000000ffff007224 */ /* 0x008fe200078e00fb */
[----:B-1----:R-:W2:Y:S04]  /*17e70*/  LDL.LU.64 R150, [R1+0x10a0] ;  /* 0x0010a00001967983 */ /* 0x002ea80000300a00 */
[----:B------:R1:W-:Y:S04]  /*17e80*/  STL [R1+0x1050], R250 ;  /* 0x001050fa01007387 */ /* 0x0003e80000100800 */
[----:B-1----:R-:W3:Y:S04]  /*17e90*/  LDL.LU.64 R250, [R1+0x10a8] ;  /* 0x0010a80001fa7983 */ /* 0x002ee80000300a00 */
[----:B------:R1:W-:Y:S04]  /*17ea0*/  STL [R1+0x104c], R0 ;  /* 0x00104c0001007387 */ /* 0x0003e80000100800 */
[----:B----4-:R4:W-:Y:S01]  /*17eb0*/  STL [R1+0x1058], R232 ;  /* 0x001058e801007387 */ /* 0x0109e20000100800 */
[----:B-1----:R-:W-:-:S03]  /*17ec0*/  IMAD.MOV.U32 R0, RZ, RZ, R233 ;  /* 0x000000ffff007224 */ /* 0x002fc600078e00e9 */
[----:B----4-:R-:W4:Y:S04]  /*17ed0*/  LDL.LU.64 R232, [R1+0x10b0] ;  /* 0x0010b00001e87983 */ /* 0x010f280000300a00 */
[----:B------:R1:W-:Y:S04]  /*17ee0*/  STL [R1+0x1054], R0 ;  /* 0x0010540001007387 */ /* 0x0003e80000100800 */
[----:B------:R1:W-:Y:S02]  /*17ef0*/  STL [R1+0x1060], R134 ;  /* 0x0010608601007387 */ /* 0x0003e40000100800 */
[----:B-1----:R-:W-:-:S02]  /*17f00*/  IMAD.MOV.U32 R0, RZ, RZ, R135 ;  /* 0x000000ffff007224 */ /* 0x002fc400078e0087 */
[----:B------:R-:W4:Y:S04]  /*17f10*/  LDL.LU.64 R134, [R1+0x10b8] ;  /* 0x0010b80001867983 */ /* 0x000f280000300a00 */
        /* <DEDUP_REMOVED lines=29> */
[----:B--2---:R2:W-:Y:S01]  /*180f0*/  STL [R1+0x10a0], R150 ;  /* 0x0010a09601007387 */ /* 0x0045e20000100800 */
[----:B-1----:R-:W-:-:S03]  /*18100*/  IMAD.MOV.U32 R0, RZ, RZ, R151 ;  /* 0x000000ffff007224 */ /* 0x002fc600078e0097 */
[----:B--2---:R-:W2:Y:S04]  /*18110*/  LDL.LU.64 R150, [R1+0x1010] ;  /* 0x0010100001967983 */ /* 0x004ea80000300a00 */
[----:B------:R1:W-:Y:S04]  /*18120*/  STL [R1+0x109c], R0 ;  /* 0x00109c0001007387 */ /* 0x0003e80000100800 */
[----:B---3--:R3:W-:Y:S01]  /*18130*/  STL [R1+0x10a8], R250 ;  /* 0x0010a8fa01007387 */ /* 0x0087e20000100800 */
[----:B-1----:R-:W-:-:S03]  /*18140*/  IMAD.MOV.U32 R0, RZ, RZ, R251 ;  /* 0x000000ffff007224 */ /* 0x002fc600078e00fb */
[----:B---3--:R-:W3:Y:S04]  /*18150*/  LDL.LU.64 R250, [R1+0x1100] ;  /* 0x0011000001fa7983 */ /* 0x008ee80000300a00 */
        /* <DEDUP_REMOVED lines=124> */
[----:B------:R2:W-:Y:S02]  /*18920*/  STL [R1+0x119c], R0 ;  /* 0x00119c0001007387 */ /* 0x0005e40000100800 */
[----:B--2---:R-:W-:Y:S02]  /*18930*/  IMAD.MOV.U32 R0, RZ, RZ, R151 ;  /* 0x000000ffff007224 */ /* 0x004fe400078e0097 */
[----:B------:R1:W-:Y:S04]  /*18940*/  STL [R1+0x11a8], R150 ;  /* 0x0011a89601007387 */ /* 0x0003e80000100800 */
[----:B-1----:R-:W2:Y:S04]  /*18950*/  LDL.LU.64 R150, [R1+0xfc8] ;  /* 0x000fc80001967983 */ /* 0x002ea80000300a00 */
        /* <DEDUP_REMOVED lines=9> */
[----:B------:R-:W-:Y:S04]  /*189f0*/  STL [R1+0x11c0], R134 ;  /* 0x0011c08601007387 */ /* 0x000fe80000100800 */
[----:B------:R-:W4:Y:S01]  /*18a00*/  LDL.LU.64 R132, [R1+0x1218] ;  /* 0x0012180001847983 */ /* 0x000f220000300a00 */
[----:B-1----:R-:W-:-:S05]  /*18a10*/  IMAD.MOV.U32 R0, RZ, RZ, R135 ;  /* 0x000000ffff007224 */ /* 0x002fca00078e0087 */
[----:B------:R1:W-:Y:S04]  /*18a20*/  STL [R1+0x11bc], R0 ;  /* 0x0011bc0001007387 */ /* 0x0003e80000100800 */
[----:B------:R1:W-:Y:S02]  /*18a30*/  STL [R1+0x11c8], R142 ;  /* 0x0011c88e01007387 */ /* 0x0003e40000100800 */
[----:B-1----:R-:W-:Y:S02]  /*18a40*/  IMAD.MOV.U32 R0, RZ, RZ, R143 ;  /* 0x000000ffff007224 */ /* 0x002fe400078e008f */
        /* <DEDUP_REMOVED lines=28> */
[----:B------:R-:W4:Y:S04]  /*18c10*/  LDL.LU.64 R134, [R1+0xe80] ;  /* 0x000e800001867983 */ /* 0x000f280000300a00 */
[----:B---3--:R-:W-:Y:S04]  /*18c20*/  STL [R1+0x1208], R250 ;  /* 0x001208fa01007387 */ /* 0x008fe80000100800 */
[----:B------:R1:W-:Y:S04]  /*18c30*/  STL [R1+0x11fc], R0 ;  /* 0x0011fc0001007387 */ /* 0x0003e80000100800 */
[----:B--2---:R-:W2:Y:S01]  /*18c40*/  LDL.LU.64 R150, [R1+0xea8] ;  /* 0x000ea80001967983 */ /* 0x004ea20000300a00 */
[----:B-1----:R-:W-:-:S03]  /*18c50*/  IMAD.MOV.U32 R0, RZ, RZ, R251 ;  /* 0x000000ffff007224 */ /* 0x002fc600078e00fb */
[----:B----4-:R-:W-:Y:S04]  /*18c60*/  STL [R1+0x1210], R232 ;  /* 0x001210e801007387 */ /* 0x010fe80000100800 */
[----:B------:R1:W-:Y:S04]  /*18c70*/  STL [R1+0x1204], R0 ;  /* 0x0012040001007387 */ /* 0x0003e80000100800 */
[----:B------:R-:W3:Y:S01]  /*18c80*/  LDL.LU.64 R250, [R1+0xed8] ;  /* 0x000ed80001fa7983 */ /* 0x000ee20000300a00 */
[----:B-1----:R-:W-:-:S03]  /*18c90*/  IMAD.MOV.U32 R0, RZ, RZ, R233 ;  /* 0x000000ffff007224 */ /* 0x002fc600078e00e9 */
[----:B------:R-:W-:Y:S04]  /*18ca0*/  STL [R1+0x1218], R132 ;  /* 0x0012188401007387 */ /* 0x000fe80000100800 */
[----:B------:R1:W-:Y:S04]  /*18cb0*/  STL [R1+0x120c], R0 ;  /* 0x00120c0001007387 */ /* 0x0003e80000100800 */
[----:B------:R-:W4:Y:S01]  /*18cc0*/  LDL.LU.64 R232, [R1+0xf10] ;  /* 0x000f100001e87983 */ /* 0x000f220000300a00 */
[----:B-1----:R-:W-:-:S03]  /*18cd0*/  IMAD.MOV.U32 R0, RZ, RZ, R133 ;  /* 0x000000ffff007224 */ /* 0x002fc600078e0085 */
[----:B------:R-:W-:Y:S04]  /*18ce0*/  STL [R1+0x1220], R142 ;  /* 0x0012208e01007387 */ /* 0x000fe80000100800 */
        /* <DEDUP_REMOVED lines=26> */
[----:B------:R-:W-:Y:S04]  /*18e90*/  STL [R1+0x1258], R134 ;  /* 0x0012588601007387 */ /* 0x000fe80000100800 */
[----:B------:R1:W-:Y:S04]  /*18ea0*/  STL [R1+0x124c], R0 ;  /* 0x00124c0001007387 */ /* 0x0003e80000100800 */
[----:B------:R-:W4:Y:S01]  /*18eb0*/  LDL.LU.64 R140, [R1+0x12a8] ;  /* 0x0012a800018c7983 */ /* 0x000f220000300a00 */
[----:B-1----:R-:W-:-:S03]  /*18ec0*/  IMAD.MOV.U32 R0, RZ, RZ, R135 ;  /* 0x000000ffff007224 */ /* 0x002fc600078e0087 */
[----:B--2---:R-:W-:Y:S04]  /*18ed0*/  STL [R1+0x1260], R150 ;  /* 0x0012609601007387 */ /* 0x004fe80000100800 */
[----:B------:R1:W-:Y:S04]  /*18ee0*/  STL [R1+0x1254], R0 ;  /* 0x0012540001007387 */ /* 0x0003e80000100800 */
[----:B------:R-:W2:Y:S01]  /*18ef0*/  LDL.LU.64 R130, [R1+0x12b0] ;  /* 0x0012b00001827983 */ /* 0x000ea20000300a00 */
[----:B-1----:R-:W-:-:S03]  /*18f00*/  IMAD.MOV.U32 R0, RZ, RZ, R151 ;  /* 0x000000ffff007224 */ /* 0x002fc600078e0097 */
[----:B---3--:R-:W-:Y:S04]  /*18f10*/  STL [R1+0x1268], R250 ;  /* 0x001268fa01007387 */ /* 0x008fe80000100800 */
[----:B------:R1:W-:Y:S04]  /*18f20*/  STL [R1+0x125c], R0 ;  /* 0x00125c0001007387 */ /* 0x0003e80000100800 */
[----:B------:R-:W3:Y:S01]  /*18f30*/  LDL.LU.64 R150, [R1+0x12b8] ;  /* 0x0012b80001967983 */ /* 0x000ee20000300a00 */
[----:B-1----:R-:W-:-:S03]  /*18f40*/  IMAD.MOV.U32 R0, RZ, RZ, R251 ;  /* 0x000000ffff007224 */ /* 0x002fc600078e00fb */
[----:B----4-:R-:W-:Y:S04]  /*18f50*/  STL [R1+0x1270], R232 ;  /* 0x001270e801007387 */ /* 0x010fe80000100800 */
[----:B------:R1:W-:Y:S04]  /*18f60*/  STL [R1+0x1264], R0 ;  /* 0x0012640001007387 */ /* 0x0003e80000100800 */
[----:B------:R-:W4:Y:S01]  /*18f70*/  LDL.LU.64 R250, [R1+0x12c0] ;  /* 0x0012c00001fa7983 */ /* 0x000f220000300a00 */
[----:B-1----:R-:W-:-:S03]  /*18f80*/  IMAD.MOV.U32 R0, RZ, RZ, R233 ;  /* 0x000000ffff007224 */ /* 0x002fc600078e00e9 */
        /* <DEDUP_REMOVED lines=18> */
[----:B------:R-:W-:Y:S04]  /*190b0*/  STL [R1+0x1298], R138 ;  /* 0x0012988a01007387 */ /* 0x000fe80000100800 */
[----:B------:R-:W4:Y:S01]  /*190c0*/  LDL.LU.64 R134, [R1+0xed0] ;  /* 0x000ed00001867983 */ /* 0x000f220000300a00 */
[----:B-1----:R-:W-:-:S05]  /*190d0*/  IMAD.MOV.U32 R0, RZ, RZ, R139 ;  /* 0x000000ffff007224 */ /* 0x002fca00078e008b */
[----:B------:R1:W-:Y:S04]  /*190e0*/  STL [R1+0x1294], R0 ;  /* 0x0012940001007387 */ /* 0x0003e80000100800 */
[----:B------:R1:W-:Y:S04]  /*190f0*/  STL [R1+0x12a0], R148 ;  /* 0x0012a09401007387 */ /* 0x0003e80000100800 */
[----:B------:R-:W4:Y:S01]  /*19100*/  LDL.LU.64 R136, [R1+0xf08] ;  /* 0x000f080001887983 */ /* 0x000f220000300a00 */
[----:B-1----:R-:W-:-:S03]  /*19110*/  IMAD.MOV.U32 R0, RZ, RZ, R149 ;  /* 0x000000ffff007224 */ /* 0x002fc600078e0095 */
[----:B------:R-:W4:Y:S04]  /*19120*/  LDL.LU.64 R148, [R1+0xf40] ;  /* 0x000f400001947983 */ /* 0x000f280000300a00 */
[----:B------:R1:W-:Y:S02]  /*19130*/  STL [R1+0x129c], R0 ;  /* 0x00129c0001007387 */ /* 0x0003e40000100800 */
[----:B-1----:R-:W-:Y:S02]  /*19140*/  IMAD.MOV.U32 R0, RZ, RZ, R141 ;  /* 0x000000ffff007224 */ /* 0x002fe400078e008d */
[----:B------:R1:W-:Y:S04]  /*19150*/  STL [R1+0x12a8], R140 ;  /* 0x0012a88c01007387 */ /* 0x0003e80000100800 */
[----:B------:R-:W4:Y:S04]  /*19160*/  LDL.LU.64 R138, [R1+0xf80] ;  /* 0x000f8000018a7983 */ /* 0x000f280000300a00 */
[----:B------:R1:W-:Y:S04]  /*19170*/  STL [R1+0x12a4], R0 ;  /* 0x0012a40001007387 */ /* 0x0003e80000100800 */
[----:B--2---:R-:W-:Y:S04]  /*19180*/  STL [R1+0x12b0], R130 ;  /* 0x0012b08201007387 */ /* 0x004fe80000100800 */
[----:B-1----:R-:W2:Y:S01]  /*19190*/  LDL.LU.64 R140, [R1+0xfb8] ;  /* 0x000fb800018c7983 */ /* 0x002ea20000300a00 */
[----:B------:R-:W-:-:S03]  /*191a0*/  IMAD.MOV.U32 R0, RZ, RZ, R131 ;  /* 0x000000ffff007224 */ /* 0x000fc600078e0083 */
[----:B---3--:R-:W-:Y:S04]  /*191b0*/  STL [R1+0x12b8], R150 ;  /* 0x0012b89601007387 */ /* 0x008fe80000100800 */
[----:B------:R1:W-:Y:S02]  /*191c0*/  STL [R1+0x12ac], R0 ;  /* 0x0012ac0001007387 */ /* 0x0003e40000100800 */
[----:B-1----:R-:W-:Y:S02]  /*191d0*/  IMAD.MOV.U32 R0, RZ, RZ, R151 ;  /* 0x000000ffff007224 */ /* 0x002fe400078e0097 */
[----:B------:R-:W3:Y:S04]  /*191e0*/  LDL.LU.64 R150, [R1+0xff0] ;  /* 0x000ff00001967983 */ /* 0x000ee80000300a00 */
[----:B------:R1:W-:Y:S04]  /*191f0*/  STL [R1+0x12b4], R0 ;  /* 0x0012b40001007387 */ /* 0x0003e80000100800 */
[----:B----4-:R4:W-:Y:S01]  /*19200*/  STL [R1+0x12c0], R250 ;  /* 0x0012c0fa01007387 */ /* 0x0109e20000100800 */
[----:B-1----:R-:W-:-:S03]  /*19210*/  IMAD.MOV.U32 R0, RZ, RZ, R251 ;  /* 0x000000ffff007224 */ /* 0x002fc600078e00fb */
[----:B------:R-:W-:Y:S04]  /*19220*/  STL [R1+0x12c8], R232 ;  /* 0x0012c8e801007387 */ /* 0x000fe80000100800 */
[----:B------:R1:W-:Y:S04]  /*19230*/  STL [R1+0x12bc], R0 ;  /* 0x0012bc0001007387 */ /* 0x0003e80000100800 */
[----:B----4-:R-:W4:Y:S01]  /*19240*/  LDL.LU.64 R250, [R1+0x1028] ;  /* 0x0010280001fa7983 */ /* 0x010f220000300a00 */
[----:B-1----:R-:W-:-:S03]  /*19250*/  IMAD.MOV.U32 R0, RZ, RZ, R233 ;  /* 0x000000ffff007224 */ /* 0x002fc600078e00e9 */
[----:B------:R-:W-:Y:S04]  /*19260*/  STL [R1+0x12d0], R142 ;  /* 0x0012d08e01007387 */ /* 0x000fe80000100800 */
[----:B------:R1:W-:Y:S04]  /*19270*/  STL [R1+0x12c4], R0 ;  /* 0x0012c40001007387 */ /* 0x0003e80000100800 */
[----:B------:R-:W4:Y:S01]  /*19280*/  LDL.LU.64 R232, [R1+0x1328] ;  /* 0x0013280001e87983 */ /* 0x000f220000300a00 */
        /* <DEDUP_REMOVED lines=14> */
[----:B------:R-:W-:Y:S01]  /*19370*/  STL [R1+0x12f0], R134 ;  /* 0x0012f08601007387 */ /* 0x000fe20000100800 */
[----:B-1----:R-:W-:-:S03]  /*19380*/  IMAD.MOV.U32 R0, RZ, RZ, R135 ;  /* 0x000000ffff007224 */ /* 0x002fc600078e0087 */
[----:B------:R-:W-:Y:S04]  /*19390*/  STL [R1+0x12f8], R136 ;  /* 0x0012f88801007387 */ /* 0x000fe80000100800 */
[----:B------:R1:W-:Y:S04]  /*193a0*/  STL [R1+0x12ec], R0 ;  /* 0x0012ec0001007387 */ /* 0x0003e80000100800 */
[----:B------:R-:W-:Y:S01]  /*193b0*/  STL [R1+0x1300], R148 ;  /* 0x0013009401007387 */ /* 0x000fe20000100800 */
[----:B-1----:R-:W-:-:S05]  /*193c0*/  IMAD.MOV.U32 R0, RZ, RZ, R137 ;  /* 0x000000ffff007224 */ /* 0x002fca00078e0089 */
[----:B------:R1:W-:Y:S02]  /*193d0*/  STL [R1+0x12f4], R0 ;  /* 0x0012f40001007387 */ /* 0x0003e40000100800 */
[----:B-1----:R-:W-:Y:S02]  /*193e0*/  IMAD.MOV.U32 R0, RZ, RZ, R149 ;  /* 0x000000ffff007224 */ /* 0x002fe400078e0095 */
[----:B------:R-:W4:Y:S04]  /*193f0*/  LDL.LU.64 R148, [R1+0xe08] ;  /* 0x000e080001947983 */ /* 0x000f280000300a00 */
[----:B------:R1:W-:Y:S02]  /*19400*/  STL [R1+0x12fc], R0 ;  /* 0x0012fc0001007387 */ /* 0x0003e40000100800 */
[----:B-1----:R-:W-:-:S02]  /*19410*/  IMAD.MOV.U32 R0, RZ, RZ, R139 ;  /* 0x000000ffff007224 */ /* 0x002fc400078e008b */
[----:B------:R-:W-:Y:S04]  /*19420*/  STL [R1+0x1308], R138 ;  /* 0x0013088a01007387 */ /* 0x000fe80000100800 */
[----:B--2---:R-:W-:Y:S04]  /*19430*/  STL [R1+0x1310], R140 ;  /* 0x0013108c01007387 */ /* 0x004fe80000100800 */
[----:B------:R1:W-:Y:S04]  /*19440*/  STL [R1+0x1304], R0 ;  /* 0x0013040001007387 */ /* 0x0003e80000100800 */
[----:B------:R-:W2:Y:S04]  /*19450*/  LDL.LU.64 R128, [R1+0xe28] ;  /* 0x000e280001807983 */ /* 0x000ea80000300a00 */
[----:B------:R-:W2:Y:S01]  /*19460*/  LDL.LU.64 R130, [R1+0xe48] ;  /* 0x000e480001827983 */ /* 0x000ea20000300a00 */
[----:B-1----:R-:W-:-:S05]  /*19470*/  IMAD.MOV.U32 R0, RZ, RZ, R141 ;  /* 0x000000ffff007224 */ /* 0x002fca00078e008d */
[----:B------:R1:W-:Y:S04]  /*19480*/  STL [R1+0x130c], R0 ;  /* 0x00130c0001007387 */ /* 0x0003e80000100800 */
[----:B---3--:R3:W-:Y:S04]  /*19490*/  STL [R1+0x1318], R150 ;  /* 0x0013189601007387 */ /* 0x0087e80000100800 */
[----:B------:R-:W2:Y:S01]  /*194a0*/  LDL.LU.64 R132, [R1+0xe70] ;  /* 0x000e700001847983 */ /* 0x000ea20000300a00 */
        /* <DEDUP_REMOVED lines=15> */
[----:B------:R-:W-:Y:S04]  /*195a0*/  STL [R1+0x1338], R144 ;  /* 0x0013389001007387 */ /* 0x000fe80000100800 */
[----:B------:R-:W4:Y:S01]  /*195b0*/  LDL.LU.64 R136, [R1+0xf78] ;  /* 0x000f780001887983 */ /* 0x000f220000300a00 */
[----:B-1----:R-:W-:-:S03]  /*195c0*/  IMAD.MOV.U32 R0, RZ, RZ, R145 ;  /* 0x000000ffff007224 */ /* 0x002fc600078e0091 */
[----:B------:R-:W4:Y:S04]  /*195d0*/  LDL.LU.64 R138, [R1+0xfb0] ;  /* 0x000fb000018a7983 */ /* 0x000f280000300a00 */
[----:B------:R1:W-:Y:S04]  /*195e0*/  STL [R1+0x1334], R0 ;  /* 0x0013340001007387 */ /* 0x0003e80000100800 */
[----:B------:R1:W-:Y:S04]  /*195f0*/  STL [R1+0x1340], R146 ;  /* 0x0013409201007387 */ /* 0x0003e80000100800 */
[----:B------:R-:W4:Y:S01]  /*19600*/  LDL.LU.64 R140, [R1+0xfe8] ;  /* 0x000fe800018c7983 */ /* 0x000f220000300a00 */
[----:B-1----:R-:W-:-:S03]  /*19610*/  IMAD.MOV.U32 R0, RZ, RZ, R147 ;  /* 0x000000ffff007224 */ /* 0x002fc600078e0093 */
[----:B------:R-:W4:Y:S04]  /*19620*/  LDL.LU.64 R142, [R1+0x1020] ;  /* 0x00102000018e7983 */ /* 0x000f280000300a00 */
[----:B------:R1:W-:Y:S04]  /*19630*/  STL [R1+0x133c], R0 ;  /* 0x00133c0001007387 */ /* 0x0003e80000100800 */
[----:B------:R-:W-:Y:S04]  /*19640*/  STL [R1+0x1348], R244 ;  /* 0x001348f401007387 */ /* 0x000fe80000100800 */
[----:B------:R-:W4:Y:S04]  /*19650*/  LDL.LU.64 R144, [R1+0x13b0] ;  /* 0x0013b00001907983 */ /* 0x000f280000300a00 */
[----:B------:R-:W-:Y:S04]  /*19660*/  STL [R1+0x1344], R245 ;  /* 0x001344f501007387 */ /* 0x000fe80000100800 */
[----:B------:R1:W-:Y:S04]  /*19670*/  STL [R1+0x1350], R148 ;  /* 0x0013509401007387 */ /* 0x0003e80000100800 */
[----:B------:R-:W4:Y:S01]  /*19680*/  LDL.LU.64 R146, [R1+0x13b8] ;  /* 0x0013b80001927983 */ /* 0x000f220000300a00 */
[----:B-1----:R-:W-:-:S03]  /*19690*/  IMAD.MOV.U32 R0, RZ, RZ, R149 ;  /* 0x000000ffff007224 */ /* 0x002fc600078e0095 */
[----:B------:R-:W4:Y:S04]  /*196a0*/  LDL.LU.64 R148, [R1+0x13c0] ;  /* 0x0013c00001947983 */ /* 0x000f280000300a00 */
[----:B------:R2:W-:Y:S02]  /*196b0*/  STL [R1+0x134c], R0 ;  /* 0x00134c0001007387 */ /* 0x0005e40000100800 */
[----:B--2---:R-:W-:Y:S02]  /*196c0*/  IMAD.MOV.U32 R0, RZ, RZ, R129 ;  /* 0x000000ffff007224 */ /* 0x004fe400078e0081 */
[----:B------:R-:W-:Y:S04]  /*196d0*/  STL [R1+0x1358], R128 ;  /* 0x0013588001007387 */ /* 0x000fe80000100800 */
[----:B------:R-:W-:Y:S04]  /*196e0*/  STL [R1+0x1360], R130 ;  /* 0x0013608201007387 */ /* 0x000fe80000100800 */
[----:B------:R1:W-:Y:S02]  /*196f0*/  STL [R1+0x1354], R0 ;  /* 0x0013540001007387 */ /* 0x0003e40000100800 */
[----:B-1----:R-:W-:-:S02]  /*19700*/  IMAD.MOV.U32 R0, RZ, RZ, R131 ;  /* 0x000000ffff007224 */ /* 0x002fc400078e0083 */
[----:B------:R-:W-:Y:S04]  /*19710*/  STL [R1+0x1368], R132 ;  /* 0x0013688401007387 */ /* 0x000fe80000100800 */
[----:B------:R1:W-:Y:S04]  /*19720*/  STL [R1+0x135c], R0 ;  /* 0x00135c0001007387 */ /* 0x0003e80000100800 */
[----:B---3--:R-:W-:Y:S01]  /*19730*/  STL [R1+0x1370], R150 ;  /* 0x0013709601007387 */ /* 0x008fe20000100800 */
[----:B-1----:R-:W-:-:S05]  /*19740*/  IMAD.MOV.U32 R0, RZ, RZ, R133 ;  /* 0x000000ffff007224 */ /* 0x002fca00078e0085 */
[----:B------:R1:W-:Y:S02]  /*19750*/  STL [R1+0x1364], R0 ;  /* 0x0013640001007387 */ /* 0x0003e40000100800 */
[----:B-1----:R-:W-:Y:S02]  /*19760*/  IMAD.MOV.U32 R0, RZ, RZ, R151 ;  /* 0x000000ffff007224 */ /* 0x002fe400078e0097 */
[----:B------:R-:W2:Y:S04]  /*19770*/  LDL.LU.64 R150, [R1+0xe00] ;  /* 0x000e000001967983 */ /* 0x000ea80000300a00 */
[----:B------:R1:W-:Y:S04]  /*19780*/  STL [R1+0x136c], R0 ;  /* 0x00136c0001007387 */ /* 0x0003e80000100800 */
[----:B----4-:R3:W-:Y:S01]  /*19790*/  STL [R1+0x1378], R250 ;  /* 0x001378fa01007387 */ /* 0x0107e20000100800 */
[----:B-1----:R-:W-:-:S03]  /*197a0*/  IMAD.MOV.U32 R0, RZ, RZ, R251 ;  /* 0x000000ffff007224 */ /* 0x002fc600078e00fb */
[----:B---3--:R-:W3:Y:S04]  /*197b0*/  LDL.LU.64 R250, [R1+0xe20] ;  /* 0x000e200001fa7983 */ /* 0x008ee80000300a00 */
[----:B------:R1:W-:Y:S04]  /*197c0*/  STL [R1+0x1374], R0 ;  /* 0x0013740001007387 */ /* 0x0003e80000100800 */
[----:B------:R4:W-:Y:S01]  /*197d0*/  STL [R1+0x1380], R232 ;  /* 0x001380e801007387 */ /* 0x0009e20000100800 */
[----:B-1----:R-:W-:-:S03]  /*197e0*/  IMAD.MOV.U32 R0, RZ, RZ, R233 ;  /* 0x000000ffff007224 */ /* 0x002fc600078e00e9 */
[----:B----4-:R-:W4:Y:S04]  /*197f0*/  LDL.LU.64 R232, [R1+0xe18] ;  /* 0x000e180001e87983 */ /* 0x010f280000300a00 */
[----:B------:R1:W-:Y:S04]  /*19800*/  STL [R1+0x137c], R0 ;  /* 0x00137c0001007387 */ /* 0x0003e80000100800 */
[----:B------:R-:W-:Y:S01]  /*19810*/  STL [R1+0x1388], R134 ;  /* 0x0013888601007387 */ /* 0x000fe20000100800 */
[----:B-1----:R-:W-:-:S03]  /*19820*/  IMAD.MOV.U32 R0, RZ, RZ, R135 ;  /* 0x000000ffff007224 */ /* 0x002fc600078e0087 */
[----:B------:R-:W-:Y:S04]  /*19830*/  STL [R1+0x1390], R136 ;  /* 0x0013908801007387 */ /* 0x000fe80000100800 */
[----:B------:R1:W-:Y:S04]  /*19840*/  STL [R1+0x1384], R0 ;  /* 0x0013840001007387 */ /* 0x0003e80000100800 */
[----:B------:R-:W-:Y:S01]  /*19850*/  STL [R1+0x1398], R138 ;  /* 0x0013988a01007387 */ /* 0x000fe20000100800 */
[----:B-1----:R-:W-:-:S05]  /*19860*/  IMAD.MOV.U32 R0, RZ, RZ, R137 ;  /* 0x000000ffff007224 */ /* 0x002fca00078e0089 */
        /* <DEDUP_REMOVED lines=10> */
[----:B------:R-:W4:Y:S01]  /*19910*/  LDL.LU.64 R142, [R1+0xf70] ;  /* 0x000f7000018e7983 */ /* 0x000f220000300a00 */
[----:B-1----:R-:W-:-:S03]  /*19920*/  IMAD.MOV.U32 R0, RZ, RZ, R145 ;  /* 0x000000ffff007224 */ /* 0x002fc600078e0091 */
[----:B------:R-:W-:Y:S04]  /*19930*/  STL [R1+0x13b8], R146 ;  /* 0x0013b89201007387 */ /* 0x000fe80000100800 */
[----:B------:R1:W-:Y:S04]  /*19940*/  STL [R1+0x13ac], R0 ;  /* 0x0013ac0001007387 */ /* 0x0003e80000100800 */
[----:B------:R-:W-:Y:S01]  /*19950*/  STL [R1+0x13c0], R148 ;  /* 0x0013c09401007387 */ /* 0x000fe20000100800 */
[----:B-1----:R-:W-:-:S05]  /*19960*/  IMAD.MOV.U32 R0, RZ, RZ, R147 ;  /* 0x000000ffff007224 */ /* 0x002fca00078e0093 */
[----:B------:R1:W-:Y:S04]  /*19970*/  STL [R1+0x13b4], R0 ;  /* 0x0013b40001007387 */ /* 0x0003e80000100800 */
[----:B------:R-:W4:Y:S01]  /*19980*/  LDL.LU.64 R144, [R1+0xe40] ;  /* 0x000e400001907983 */ /* 0x000f220000300a00 */
[----:B-1----:R-:W-:-:S05]  /*19990*/  IMAD.MOV.U32 R0, RZ, RZ, R149 ;  /* 0x000000ffff007224 */ /* 0x002fca00078e0095 */
[----:B------:R1:W-:Y:S04]  /*199a0*/  STL [R1+0x13bc], R0 ;  /* 0x0013bc0001007387 */ /* 0x0003e80000100800 */
[----:B------:R-:W-:Y:S04]  /*199b0*/  STL [R1+0x13c8], R238 ;  /* 0x0013c8ee01007387 */ /* 0x000fe80000100800 */
[----:B------:R-:W-:Y:S04]  /*199c0*/  STL [R1+0x13c4], R239 ;  /* 0x0013c4ef01007387 */ /* 0x000fe80000100800 */
[----:B------:R-:W4:Y:S04]  /*199d0*/  LDL.LU.64 R136, [R1+0xe68] ;  /* 0x000e680001887983 */ /* 0x000f280000300a00 */
[----:B------:R-:W-:Y:S04]  /*199e0*/  STL [R1+0x13d0], R240 ;  /* 0x0013d0f001007387 */ /* 0x000fe80000100800 */
[----:B------:R-:W-:Y:S04]  /*199f0*/  STL [R1+0x13cc], R241 ;  /* 0x0013ccf101007387 */ /* 0x000fe80000100800 */
[----:B------:R-:W4:Y:S04]  /*19a00*/  LDL.LU.64 R138, [R1+0x1428] ;  /* 0x00142800018a7983 */ /* 0x000f280000300a00 */
[----:B--2---:R-:W-:Y:S01]  /*19a10*/  STL [R1+0x13d8], R150 ;  /* 0x0013d89601007387 */ /* 0x004fe20000100800 */
[----:B-1----:R-:W-:-:S03]  /*19a20*/  IMAD.MOV.U32 R0, RZ, RZ, R151 ;  /* 0x000000ffff007224 */ /* 0x002fc600078e0097 */
[----:B------:R-:W2:Y:S04]  /*19a30*/  LDL.LU.64 R146, [R1+0xef8] ;  /* 0x000ef80001927983 */ /* 0x000ea80000300a00 */
[----:B------:R1:W-:Y:S04]  /*19a40*/  STL [R1+0x13d4], R0 ;  /* 0x0013d40001007387 */ /* 0x0003e80000100800 */
[----:B---3--:R-:W-:Y:S01]  /*19a50*/  STL [R1+0x13e0], R250 ;  /* 0x0013e0fa01007387 */ /* 0x008fe20000100800 */
[----:B-1----:R-:W-:-:S03]  /*19a60*/  IMAD.MOV.U32 R0, RZ, RZ, R251 ;  /* 0x000000ffff007224 */ /* 0x002fc600078e00fb */
[----:B------:R-:W3:Y:S04]  /*19a70*/  LDL.LU.64 R148, [R1+0xf30] ;  /* 0x000f300001947983 */ /* 0x000ee80000300a00 */
[----:B------:R1:W-:Y:S04]  /*19a80*/  STL [R1+0x13dc], R0 ;  /* 0x0013dc0001007387 */ /* 0x0003e80000100800 */
[----:B----4-:R4:W-:Y:S01]  /*19a90*/  STL [R1+0x13e8], R232 ;  /* 0x0013e8e801007387 */ /* 0x0109e20000100800 */
[----:B-1----:R-:W-:-:S03]  /*19aa0*/  IMAD.MOV.U32 R0, RZ, RZ, R233 ;  /* 0x000000ffff007224 */ /* 0x002fc600078e00e9 */
[----:B------:R-:W3:Y:S04]  /*19ab0*/  LDL.LU.64 R150, [R1+0xf68] ;  /* 0x000f680001967983 */ /* 0x000ee80000300a00 */
[----:B------:R1:W-:Y:S04]  /*19ac0*/  STL [R1+0x13e4], R0 ;  /* 0x0013e40001007387 */ /* 0x0003e80000100800 */
[----:B------:R-:W-:Y:S04]  /*19ad0*/  STL [R1+0x13f0], R4 ;  /* 0x0013f00401007387 */ /* 0x000fe80000100800 */
[----:B------:R-:W-:Y:S04]  /*19ae0*/  STL [R1+0x13ec], R5 ;  /* 0x0013ec0501007387 */ /* 0x000fe80000100800 */
[----:B------:R-:W3:Y:S04]  /*19af0*/  LDL.LU.64 R250, [R1+0x1448] ;  /* 0x0014480001fa7983 */ /* 0x000ee80000300a00 */
[----:B------:R-:W-:Y:S04]  /*19b00*/  STL [R1+0x13f8], R234 ;  /* 0x0013f8ea01007387 */ /* 0x000fe80000100800 */
[----:B------:R-:W-:Y:S04]  /*19b10*/  STL [R1+0x13f4], R235 ;  /* 0x0013f4eb01007387 */ /* 0x000fe80000100800 */
[----:B------:R-:W3:Y:S04]  /*19b20*/  LDL.LU.64 R140, [R1+0x1450] ;  /* 0x00145000018c7983 */ /* 0x000ee80000300a00 */
[----:B------:R-:W-:Y:S04]  /*19b30*/  STL [R1+0x1400], R236 ;  /* 0x001400ec01007387 */ /* 0x000fe80000100800 */
[----:B------:R-:W-:Y:S04]  /*19b40*/  STL [R1+0x13fc], R237 ;  /* 0x0013fced01007387 */ /* 0x000fe80000100800 */
[----:B----4-:R-:W4:Y:S04]  /*19b50*/  LDL.LU.64 R232, [R1+0x1458] ;  /* 0x0014580001e87983 */ /* 0x010f280000300a00 */
[----:B------:R1:W-:Y:S04]  /*19b60*/  STL [R1+0x1408], R142 ;  /* 0x0014088e01007387 */ /* 0x0003e80000100800 */
[----:B------:R-:W4:Y:S01]  /*19b70*/  LDL.LU.64 R134, [R1+0x1460] ;  /* 0x0014600001867983 */ /* 0x000f220000300a00 */
[----:B-1----:R-:W-:-:S05]  /*19b80*/  IMAD.MOV.U32 R0, RZ, RZ, R143 ;  /* 0x000000ffff007224 */ /* 0x002fca00078e008f */
[----:B------:R1:W-:Y:S04]  /*19b90*/  STL [R1+0x1404], R0 ;  /* 0x0014040001007387 */ /* 0x0003e80000100800 */
[----:B------:R-:W-:Y:S04]  /*19ba0*/  STL [R1+0x1410], R242 ;  /* 0x001410f201007387 */ /* 0x000fe80000100800 */
[----:B------:R-:W-:Y:S04]  /*19bb0*/  STL [R1+0x140c], R243 ;  /* 0x00140cf301007387 */ /* 0x000fe80000100800 */
[----:B------:R-:W4:Y:S04]  /*19bc0*/  LDL.LU.64 R142, [R1+0x1468] ;  /* 0x00146800018e7983 */ /* 0x000f280000300a00 */
        /* <DEDUP_REMOVED lines=20> */
[----:B------:R1:W-:Y:S02]  /*19d10*/  STL [R1+0x1440], R150 ;  /* 0x0014409601007387 */ /* 0x0003e40000100800 */
[----:B-1----:R-:W-:-:S02]  /*19d20*/  IMAD.MOV.U32 R0, RZ, RZ, R151 ;  /* 0x000000ffff007224 */ /* 0x002fc400078e0097 */
[----:B------:R-:W3:Y:S04]  /*19d30*/  LDL.LU.64 R150, [R1+0x1498] ;  /* 0x0014980001967983 */ /* 0x000ee80000300a00 */
        /* <DEDUP_REMOVED lines=269> */
[----:B------:R-:W-:Y:S04]  /*1ae10*/  STL [R1+0x1660], R140 ;  /* 0x0016608c01007387 */ /* 0x000fe80000100800 */
[----:B------:R-:W3:Y:S01]  /*1ae20*/  LDL.LU.64 R138, [R1+0x16b8] ;  /* 0x0016b800018a7983 */ /* 0x000ee20000300a00 */
[----:B-1----:R-:W-:-:S05]  /*1ae30*/  IMAD.MOV.U32 R0, RZ, RZ, R141 ;  /* 0x000000ffff007224 */ /* 0x002fca00078e008d */
[----:B------:R4:W-:Y:S02]  /*1ae40*/  STL [R1+0x165c], R0 ;  /* 0x00165c0001007387 */ /* 0x0009e40000100800 */
[----:B----4-:R-:W-:Y:S02]  /*1ae50*/  IMAD.MOV.U32 R0, RZ, RZ, R233 ;  /* 0x000000ffff007224 */ /* 0x010fe400078e00e9 */
[----:B------:R1:W-:Y:S04]  /*1ae60*/  STL [R1+0x1668], R232 ;  /* 0x001668e801007387 */ /* 0x0003e80000100800 */
[----:B-1----:R-:W4:Y:S04]  /*1ae70*/  LDL.LU.64 R232, [R1+0x16c0] ;  /* 0x0016c00001e87983 */ /* 0x002f280000300a00 */
[----:B------:R1:W-:Y:S04]  /*1ae80*/  STL [R1+0x1664], R0 ;  /* 0x0016640001007387 */ /* 0x0003e80000100800 */
        /* <DEDUP_REMOVED lines=19> */
[----:B--2---:R-:W-:Y:S04]  /*1afc0*/  STL [R1+0x1698], R146 ;  /* 0x0016989201007387 */ /* 0x004fe80000100800 */
[----:B------:R1:W-:Y:S02]  /*1afd0*/  STL [R1+0x168c], R0 ;  /* 0x00168c0001007387 */ /* 0x0003e40000100800 */
[----:B-1----:R-:W-:Y:S02]  /*1afe0*/  IMAD.MOV.U32 R0, RZ, RZ, R147 ;  /* 0x000000ffff007224 */ /* 0x002fe400078e0093 */
[----:B------:R-:W2:Y:S04]  /*1aff0*/  LDL.LU.64 R146, [R1+0x16f0] ;  /* 0x0016f00001927983 */ /* 0x000ea80000300a00 */
        /* <DEDUP_REMOVED lines=37> */
[----:B------:R-:W4:Y:S04]  /*1b250*/  LDL.LU.64 R144, [R1+0x1738] ;  /* 0x0017380001907983 */ /* 0x000f280000300a00 */
        /* <DEDUP_REMOVED lines=11> */
[----:B------:R1:W-:Y:S04]  /*1b310*/  STL [R1+0x1700], R150 ;  /* 0x0017009601007387 */ /* 0x0003e80000100800 */
[----:B------:R-:W3:Y:S01]  /*1b320*/  LDL.LU.64 R134, [R1+0x1758] ;  /* 0x0017580001867983 */ /* 0x000ee20000300a00 */
[----:B-1----:R-:W-:-:S03]  /*1b330*/  IMAD.MOV.U32 R0, RZ, RZ, R151 ;  /* 0x000000ffff007224 */ /* 0x002fc600078e0097 */
[----:B------:R-:W-:Y:S04]  /*1b340*/  STL [R1+0x1708], R250 ;  /* 0x001708fa01007387 */ /* 0x000fe80000100800 */
[----:B------:R1:W-:Y:S04]  /*1b350*/  STL [R1+0x16fc], R0 ;  /* 0x0016fc0001007387 */ /* 0x0003e80000100800 */
[----:B------:R-:W3:Y:S01]  /*1b360*/  LDL.LU.64 R150, [R1+0x1760] ;  /* 0x0017600001967983 */ /* 0x000ee20000300a00 */
[----:B-1----:R-:W-:-:S03]  /*1b370*/  IMAD.MOV.U32 R0, RZ, RZ, R251 ;  /* 0x000000ffff007224 */ /* 0x002fc600078e00fb */
[----:B------:R-:W-:Y:S04]  /*1b380*/  STL [R1+0x1710], R138 ;  /* 0x0017108a01007387 */ /* 0x000fe80000100800 */
[----:B------:R1:W-:Y:S04]  /*1b390*/  STL [R1+0x1704], R0 ;  /* 0x0017040001007387 */ /* 0x0003e80000100800 */
[----:B------:R-:W3:Y:S04]  /*1b3a0*/  LDL.LU.64 R250, [R1+0x1768] ;  /* 0x0017680001fa7983 */ /* 0x000ee80000300a00 */
[----:B------:R-:W3:Y:S01]  /*1b3b0*/  LDL.LU.64 R136, [R1+0x1770] ;  /* 0x0017700001887983 */ /* 0x000ee20000300a00 */
[----:B-1----:R-:W-:-:S05]  /*1b3c0*/  IMAD.MOV.U32 R0, RZ, RZ, R139 ;  /* 0x000000ffff007224 */ /* 0x002fca00078e008b */
        /* <DEDUP_REMOVED lines=30> */
[----:B------:R-:W-:Y:S04]  /*1b5b0*/  STL [R1+0x1758], R134 ;  /* 0x0017588601007387 */ /* 0x000fe80000100800 */
[----:B------:R1:W-:Y:S04]  /*1b5c0*/  STL [R1+0x174c], R0 ;  /* 0x00174c0001007387 */ /* 0x0003e80000100800 */
[----:B---3--:R-:W3:Y:S01]  /*1b5d0*/  LDL.LU.64 R148, [R1+0x17a8] ;  /* 0x0017a80001947983 */ /* 0x008ee20000300a00 */
[----:B-1----:R-:W-:-:S03]  /*1b5e0*/  IMAD.MOV.U32 R0, RZ, RZ, R135 ;  /* 0x000000ffff007224 */ /* 0x002fc600078e0087 */
[----:B------:R-:W-:Y:S04]  /*1b5f0*/  STL [R1+0x1760], R150 ;  /* 0x0017609601007387 */ /* 0x000fe80000100800 */
[----:B------:R1:W-:Y:S02]  /*1b600*/  STL [R1+0x1754], R0 ;  /* 0x0017540001007387 */ /* 0x0003e40000100800 */
[----:B-1----:R-:W-:Y:S02]  /*1b610*/  IMAD.MOV.U32 R0, RZ, RZ, R151 ;  /* 0x000000ffff007224 */ /* 0x002fe400078e0097 */
[----:B------:R-:W3:Y:S04]  /*1b620*/  LDL.LU.64 R150, [R1+0x17b0] ;  /* 0x0017b00001967983 */ /* 0x000ee80000300a00 */
[----:B------:R1:W-:Y:S04]  /*1b630*/  STL [R1+0x175c], R0 ;  /* 0x00175c0001007387 */ /* 0x0003e80000100800 */
[----:B------:R1:W-:Y:S02]  /*1b640*/  STL [R1+0x1768], R250 ;  /* 0x001768fa01007387 */ /* 0x0003e40000100800 */
[----:B-1----:R-:W-:-:S02]  /*1b650*/  IMAD.MOV.U32 R0, RZ, RZ, R251 ;  /* 0x000000ffff007224 */ /* 0x002fc400078e00fb */
[----:B------:R-:W-:Y:S04]  /*1b660*/  STL [R1+0x1770], R136 ;  /* 0x0017708801007387 */ /* 0x000fe80000100800 */
[----:B------:R1:W-:Y:S04]  /*1b670*/  STL [R1+0x1764], R0 ;  /* 0x0017640001007387 */ /* 0x0003e80000100800 */
[----:B------:R-:W3:Y:S01]  /*1b680*/  LDL.LU.64 R250, [R1+0x17b8] ;  /* 0x0017b80001fa7983 */ /* 0x000ee20000300a00 */
[----:B-1----:R-:W-:-:S03]  /*1b690*/  IMAD.MOV.U32 R0, RZ, RZ, R137 ;  /* 0x000000ffff007224 */ /* 0x002fc600078e0089 */
[----:B----4-:R-:W-:Y:S04]  /*1b6a0*/  STL [R1+0x1778], R232 ;  /* 0x001778e801007387 */ /* 0x010fe80000100800 */
        /* <DEDUP_REMOVED lines=8> */
[----:B------:R-:W4:Y:S04]  /*1b730*/  LDL.LU.64 R124, [R1+0x17c8] ;  /* 0x0017c800017c7983 */ /* 0x000f280000300a00 */
        /* <DEDUP_REMOVED lines=8> */
[----:B------:R-:W-:Y:S04]  /*1b7c0*/  STL [R1+0x1798], R144 ;  /* 0x0017989001007387 */ /* 0x000fe80000100800 */
[----:B------:R-:W4:Y:S01]  /*1b7d0*/  LDL.LU.64 R132, [R1+0x17e8] ;  /* 0x0017e80001847983 */ /* 0x000f220000300a00 */
[----:B-1----:R-:W-:-:S03]  /*1b7e0*/  IMAD.MOV.U32 R0, RZ, RZ, R145 ;  /* 0x000000ffff007224 */ /* 0x002fc600078e0091 */
[----:B------:R-:W4:Y:S04]  /*1b7f0*/  LDL.LU.64 R134, [R1+0x17f0] ;  /* 0x0017f00001867983 */ /* 0x000f280000300a00 */
[----:B------:R1:W-:Y:S04]  /*1b800*/  STL [R1+0x1794], R0 ;  /* 0x0017940001007387 */ /* 0x0003e80000100800 */
[----:B--2---:R-:W-:Y:S04]  /*1b810*/  STL [R1+0x17a0], R146 ;  /* 0x0017a09201007387 */ /* 0x004fe80000100800 */
[----:B------:R-:W2:Y:S01]  /*1b820*/  LDL.LU.64 R136, [R1+0x17f8] ;  /* 0x0017f80001887983 */ /* 0x000ea20000300a00 */
[----:B-1----:R-:W-:-:S03]  /*1b830*/  IMAD.MOV.U32 R0, RZ, RZ, R147 ;  /* 0x000000ffff007224 */ /* 0x002fc600078e0093 */
[----:B------:R-:W2:Y:S04]  /*1b840*/  LDL.LU.64 R138, [R1+0x1800] ;  /* 0x00180000018a7983 */ /* 0x000ea80000300a00 */
[----:B------:R1:W-:Y:S04]  /*1b850*/  STL [R1+0x179c], R0 ;  /* 0x00179c0001007387 */ /* 0x0003e80000100800 */
[----:B---3--:R-:W-:Y:S04]  /*1b860*/  STL [R1+0x17a8], R148 ;  /* 0x0017a89401007387 */ /* 0x008fe80000100800 */
[----:B------:R-:W3:Y:S01]  /*1b870*/  LDL.LU.64 R140, [R1+0x1808] ;  /* 0x00180800018c7983 */ /* 0x000ee20000300a00 */
[----:B-1----:R-:W-:-:S03]  /*1b880*/  IMAD.MOV.U32 R0, RZ, RZ, R149 ;  /* 0x000000ffff007224 */ /* 0x002fc600078e0095 */
[----:B------:R-:W3:Y:S04]  /*1b890*/  LDL.LU.64 R142, [R1+0x1810] ;  /* 0x00181000018e7983 */ /* 0x000ee80000300a00 */
[----:B------:R1:W-:Y:S04]  /*1b8a0*/  STL [R1+0x17a4], R0 ;  /* 0x0017a40001007387 */ /* 0x0003e80000100800 */
[----:B------:R-:W-:Y:S04]  /*1b8b0*/  STL [R1+0x17b0], R150 ;  /* 0x0017b09601007387 */ /* 0x000fe80000100800 */
[----:B------:R-:W3:Y:S01]  /*1b8c0*/  LDL.LU.64 R144, [R1+0x1818] ;  /* 0x0018180001907983 */ /* 0x000ee20000300a00 */
[----:B-1----:R-:W-:-:S03]  /*1b8d0*/  IMAD.MOV.U32 R0, RZ, RZ, R151 ;  /* 0x000000ffff007224 */ /* 0x002fc600078e0097 */
[----:B------:R-:W3:Y:S04]  /*1b8e0*/  LDL.LU.64 R146, [R1+0x1820] ;  /* 0x0018200001927983 */ /* 0x000ee80000300a00 */
[----:B------:R1:W-:Y:S04]  /*1b8f0*/  STL [R1+0x17ac], R0 ;  /* 0x0017ac0001007387 */ /* 0x0003e80000100800 */
[----:B------:R4:W-:Y:S04]  /*1b900*/  STL [R1+0x17b8], R250 ;  /* 0x0017b8fa01007387 */ /* 0x0009e80000100800 */
[----:B------:R-:W3:Y:S01]  /*1b910*/  LDL.LU.64 R148, [R1+0x1828] ;  /* 0x0018280001947983 */ /* 0x000ee20000300a00 */
[----:B-1----:R-:W-:-:S03]  /*1b920*/  IMAD.MOV.U32 R0, RZ, RZ, R251 ;  /* 0x000000ffff007224 */ /* 0x002fc600078e00fb */
[----:B------:R-:W3:Y:S04]  /*1b930*/  LDL.LU.64 R150, [R1+0x1830] ;  /* 0x0018300001967983 */ /* 0x000ee80000300a00 */
[----:B------:R1:W-:Y:S04]  /*1b940*/  STL [R1+0x17b4], R0 ;  /* 0x0017b40001007387 */ /* 0x0003e80000100800 */
[----:B----4-:R4:W-:Y:S04]  /*1b950*/  STL [R1+0x17c0], R232 ;  /* 0x0017c0e801007387 */ /* 0x0109e80000100800 */
[----:B------:R-:W3:Y:S01]  /*1b960*/  LDL.LU.64 R250, [R1+0x1838] ;  /* 0x0018380001fa7983 */ /* 0x000ee20000300a00 */
[----:B-1----:R-:W-:-:S03]  /*1b970*/  IMAD.MOV.U32 R0, RZ, RZ, R233 ;  /* 0x000000ffff007224 */ /* 0x002fc600078e00e9 */
[----:B----4-:R-:W4:Y:S04]  /*1b980*/  LDL.LU.64 R232, [R1+0x1848] ;  /* 0x0018480001e87983 */ /* 0x010f280000300a00 */
[----:B------:R1:W-:Y:S02]  /*1b990*/  STL [R1+0x17bc], R0 ;  /* 0x0017bc0001007387 */ /* 0x0003e40000100800 */
[----:B-1----:R-:W-:Y:S02]  /*1b9a0*/  IMAD.MOV.U32 R0, RZ, RZ, R125 ;  /* 0x000000ffff007224 */ /* 0x002fe400078e007d */
[----:B------:R-:W-:Y:S04]  /*1b9b0*/  STL [R1+0x17c8], R124 ;  /* 0x0017c87c01007387 */ /* 0x000fe80000100800 */
[----:B------:R-:W-:Y:S04]  /*1b9c0*/  STL [R1+0x17d0], R126 ;  /* 0x0017d07e01007387 */ /* 0x000fe80000100800 */
[----:B------:R1:W-:Y:S02]  /*1b9d0*/  STL [R1+0x17c4], R0 ;  /* 0x0017c40001007387 */ /* 0x0003e40000100800 */
[----:B-1----:R-:W-:-:S02]  /*1b9e0*/  IMAD.MOV.U32 R0, RZ, RZ, R127 ;  /* 0x000000ffff007224 */ /* 0x002fc400078e007f */
        /* <DEDUP_REMOVED lines=10> */
[----:B------:R1:W-:Y:S02]  /*1ba90*/  STL [R1+0x17e4], R0 ;  /* 0x0017e40001007387 */ /* 0x0003e40000100800 */
[----:B-1----:R-:W-:Y:S02]  /*1baa0*/  IMAD.MOV.U32 R0, RZ, RZ, R135 ;  /* 0x000000ffff007224 */ /* 0x002fe400078e0087 */
[----:B--2---:R-:W-:Y:S04]  /*1bab0*/  STL [R1+0x17f8], R136 ;  /* 0x0017f88801007387 */ /* 0x004fe80000100800 */
[----:B------:R1:W-:Y:S04]  /*1bac0*/  STL [R1+0x17ec], R0 ;  /* 0x0017ec0001007387 */ /* 0x0003e80000100800 */
[----:B------:R-:W-:Y:S01]  /*1bad0*/  STL [R1+0x1800], R138 ;  /* 0x0018008a01007387 */ /* 0x000fe20000100800 */
[----:B-1----:R-:W-:-:S05]  /*1bae0*/  IMAD.MOV.U32 R0, RZ, RZ, R137 ;  /* 0x000000ffff007224 */ /* 0x002fca00078e0089 */
[----:B------:R1:W-:Y:S04]  /*1baf0*/  STL [R1+0x17f4], R0 ;  /* 0x0017f40001007387 */ /* 0x0003e80000100800 */
[----:B---3--:R-:W-:Y:S01]  /*1bb00*/  STL [R1+0x1808], R140 ;  /* 0x0018088c01007387 */ /* 0x008fe20000100800 */
[----:B-1----:R-:W-:-:S05]  /*1bb10*/  IMAD.MOV.U32 R0, RZ, RZ, R139 ;  /* 0x000000ffff007224 */ /* 0x002fca00078e008b */
[----:B------:R1:W-:Y:S04]  /*1bb20*/  STL [R1+0x17fc], R0 ;  /* 0x0017fc0001007387 */ /* 0x0003e80000100800 */
[----:B------:R-:W-:Y:S01]  /*1bb30*/  STL [R1+0x1810], R142 ;  /* 0x0018108e01007387 */ /* 0x000fe20000100800 */
[----:B-1----:R-:W-:-:S05]  /*1bb40*/  IMAD.MOV.U32 R0, RZ, RZ, R141 ;  /* 0x000000ffff007224 */ /* 0x002fca00078e008d */
[----:B------:R1:W-:Y:S02]  /*1bb50*/  STL [R1+0x1804], R0 ;  /* 0x0018040001007387 */ /* 0x0003e40000100800 */
[----:B-1----:R-:W-:Y:S02]  /*1bb60*/  IMAD.MOV.U32 R0, RZ, RZ, R143 ;  /* 0x000000ffff007224 */ /* 0x002fe400078e008f */
        /* <DEDUP_REMOVED lines=14> */
[----:B----4-:R-:W-:Y:S01]  /*1bc50*/  STL [R1+0x1840], R232 ;  /* 0x001840e801007387 */ /* 0x010fe20000100800 */
[----:B-1----:R-:W-:-:S05]  /*1bc60*/  IMAD.MOV.U32 R0, RZ, RZ, R251 ;  /* 0x000000ffff007224 */ /* 0x002fca00078e00fb */
[----:B------:R1:W-:Y:S04]  /*1bc70*/  STL [R1+0x1834], R0 ;  /* 0x0018340001007387 */ /* 0x0003e80000100800 */
[----:B------:R-:W2:Y:S01]  /*1bc80*/  LDL.LU.64 R4, [R1+0x18f8] ;  /* 0x0018f80001047983 */ /* 0x000ea20000300a00 */
[----:B-1----:R-:W-:-:S05]  /*1bc90*/  IMAD.MOV.U32 R0, RZ, RZ, R233 ;  /* 0x000000ffff007224 */ /* 0x002fca00078e00e9 */
[----:B------:R-:W-:Y:S04]  /*1bca0*/  STL [R1+0x183c], R0 ;  /* 0x00183c0001007387 */ /* 0x000fe80000100800 */
[----:B------:R-:W-:Y:S04]  /*1bcb0*/  STL.64 [R1+0x1030], R182 ;  /* 0x001030b601007387 */ /* 0x000fe80000100a00 */
[----:B--2---:R-:W-:Y:S04]  /*1bcc0*/  STL.64 [R1+0x1038], R4 ;  /* 0x0010380401007387 */ /* 0x004fe80000100a00 */
[----:B------:R-:W-:Y:S04]  /*1bcd0*/  STL.64 [R1+0x1028], R14 ;  /* 0x0010280e01007387 */ /* 0x000fe80000100a00 */
[----:B------:R1:W-:Y:S04]  /*1bce0*/  STL.64 [R1+0x1020], R2 ;  /* 0x0010200201007387 */ /* 0x0003e80000100a00 */
[----:B-1----:R-:W2:Y:S04]  /*1bcf0*/  LDL.LU.64 R2, [R1+0x1910] ;  /* 0x0019100001027983 */ /* 0x002ea80000300a00 */
[----:B------:R-:W-:Y:S04]  /*1bd00*/  STL.64 [R1+0x1010], R190 ;  /* 0x001010be01007387 */ /* 0x000fe80000100a00 */
[----:B--2---:R1:W-:Y:S04]  /*1bd10*/  STL.64 [R1+0x1018], R2 ;  /* 0x0010180201007387 */ /* 0x0043e80000100a00 */
[----:B------:R-:W-:Y:S04]  /*1bd20*/  STL.64 [R1+0x1008], R16 ;  /* 0x0010081001007387 */ /* 0x000fe80000100a00 */
[----:B------:R-:W-:Y:S04]  /*1bd30*/  STL.64 [R1+0x1000], R6 ;  /* 0x0010000601007387 */ /* 0x000fe80000100a00 */
        /* <DEDUP_REMOVED lines=20> */
[----:B------:R-:W2:Y:S04]  /*1be80*/  LDL.LU.64 R4, [R1+0x1988] ;  /* 0x0019880001047983 */ /* 0x000ea80000300a00 */
[----:B-1----:R-:W3:Y:S04]  /*1be90*/  LDL.LU.64 R2, [R1+0x1870] ;  /* 0x0018700001027983 */ /* 0x002ee80000300a00 */
[----:B--2---:R1:W-:Y:S04]  /*1bea0*/  STL.64 [R1+0xf78], R4 ;  /* 0x000f780401007387 */ /* 0x0043e80000100a00 */
[----:B------:R-:W-:Y:S04]  /*1beb0*/  STL.64 [R1+0xf68], R210 ;  /* 0x000f68d201007387 */ /* 0x000fe80000100a00 */
[----:B---3--:R2:W-:Y:S04]  /*1bec0*/  STL.64 [R1+0xf70], R2 ;  /* 0x000f700201007387 */ /* 0x0085e80000100a00 */
[----:B------:R-:W-:Y:S04]  /*1bed0*/  STL.64 [R1+0xf60], R208 ;  /* 0x000f60d001007387 */ /* 0x000fe80000100a00 */
[----:B-1----:R-:W3:Y:S04]  /*1bee0*/  LDL.LU.64 R4, [R1+0x19a0] ;  /* 0x0019a00001047983 */ /* 0x002ee80000300a00 */
[----:B--2---:R-:W2:Y:S04]  /*1bef0*/  LDL.LU.64 R2, [R1+0x1888] ;  /* 0x0018880001027983 */ /* 0x004ea80000300a00 */
[----:B---3--:R1:W-:Y:S04]  /*1bf00*/  STL.64 [R1+0xf58], R4 ;  /* 0x000f580401007387 */ /* 0x0083e80000100a00 */
[----:B------:R-:W-:Y:S04]  /*1bf10*/  STL.64 [R1+0xf48], R202 ;  /* 0x000f48ca01007387 */ /* 0x000fe80000100a00 */
[----:B--2---:R2:W-:Y:S04]  /*1bf20*/  STL.64 [R1+0xf50], R2 ;  /* 0x000f500201007387 */ /* 0x0045e80000100a00 */
        /* <DEDUP_REMOVED lines=51> */
[----:B---3--:R-:W-:Y:S04]  /*1c260*/  STL.64 [R1+0xe38], R4 ;  /* 0x000e380401007387 */ /* 0x008fe80000100a00 */
[----:B------:R-:W-:Y:S04]  /*1c270*/  STL.64 [R1+0xe28], R248 ;  /* 0x000e28f801007387 */ /* 0x000fe80000100a00 */
[----:B--2---:R1:W-:Y:S04]  /*1c280*/  STL.64 [R1+0xe30], R2 ;  /* 0x000e300201007387 */ /* 0x0043e80000100a00 */
[----:B------:R-:W-:Y:S04]  /*1c290*/  STL.64 [R1+0xe20], R166 ;  /* 0x000e20a601007387 */ /* 0x000fe80000100a00 */
[----:B-1----:R-:W2:Y:S04]  /*1c2a0*/  LDL.LU.64 R2, [R1+0x1a58] ;  /* 0x001a580001027983 */ /* 0x002ea80000300a00 */
[----:B------:R-:W3:Y:S04]  /*1c2b0*/  LDL.LU.64 R4, [R1+0x1990] ;  /* 0x0019900001047983 */ /* 0x000ee80000300a00 */
[----:B--2---:R1:W-:Y:S04]  /*1c2c0*/  STL.64 [R1+0xe18], R2 ;  /* 0x000e180201007387 */ /* 0x0043e80000100a00 */
[----:B-1----:R-:W2:Y:S04]  /*1c2d0*/  LDL.LU.64 R2, [R1+0x1878] ;  /* 0x0018780001027983 */ /* 0x002ea80000300a00 */
[----:B---3--:R-:W-:Y:S04]  /*1c2e0*/  STL.64 [R1+0xe10], R4 ;  /* 0x000e100401007387 */ /* 0x008fe80000100a00 */
[----:B------:R1:W-:Y:S01]  /*1c2f0*/  STL.64 [R1+0xe00], R170 ;  /* 0x000e00aa01007387 */ /* 0x0003e20000100a00 */
[----:B------:R-:W-:-:S02]  /*1c300*/  IMAD.MOV.U32 R236, RZ, RZ, R174 ;  /* 0x000000ffffec7224 */ /* 0x000fc400078e00ae */
[----:B------:R-:W-:Y:S02]  /*1c310*/  IMAD.MOV.U32 R237, RZ, RZ, R175 ;  /* 0x000000ffffed7224 */ /* 0x000fe400078e00af */
[----:B------:R-:W-:Y:S02]  /*1c320*/  IMAD.MOV.U32 R244, RZ, RZ, R172 ;  /* 0x000000fffff47224 */ /* 0x000fe400078e00ac */
[----:B------:R-:W-:Y:S02]  /*1c330*/  IMAD.MOV.U32 R245, RZ, RZ, R173 ;  /* 0x000000fffff57224 */ /* 0x000fe400078e00ad */
[----:B------:R-:W-:Y:S02]  /*1c340*/  IMAD.MOV.U32 R156, RZ, RZ, R18 ;  /* 0x000000ffff9c7224 */ /* 0x000fe400078e0012 */
[----:B------:R-:W-:Y:S02]  /*1c350*/  IMAD.MOV.U32 R157, RZ, RZ, R19 ;  /* 0x000000ffff9d7224 */ /* 0x000fe400078e0013 */
[----:B------:R-:W-:-:S02]  /*1c360*/  IMAD.MOV.U32 R14, RZ, RZ, R10 ;  /* 0x000000ffff0e7224 */ /* 0x000fc400078e000a */
[----:B------:R-:W-:Y:S01]  /*1c370*/  IMAD.MOV.U32 R15, RZ, RZ, R11 ;  /* 0x000000ffff0f7224 */ /* 0x000fe200078e000b */
[----:B--2---:R2:W-:Y:S04]  /*1c380*/  STL.64 [R1+0xe08], R2 ;  /* 0x000e080201007387 */ /* 0x0045e80000100a00 */
[----:B------:R3:W5:Y:S04]  /*1c390*/  LDL.LU.64 R250, [R1+0x1a68] ;  /* 0x001a680001fa7983 */ /* 0x0007680000300a00 */
        /* <DEDUP_REMOVED lines=21> */
[----:B------:R-:W4:Y:S04]  /*1c4f0*/  LDL.LU R150, [R1+0x1040] ;  /* 0x0010400001967983 */ /* 0x000f280000300800 */
[----:B------:R3:W5:Y:S04]  /*1c500*/  LDL.LU.64 R194, [R1+0x1ab8] ;  /* 0x001ab80001c27983 */ /* 0x0007680000300a00 */
[----:B------:R-:W2:Y:S04]  /*1c510*/  LDL.LU R151, [R1+0x1044] ;  /* 0x0010440001977983 */ /* 0x000ea80000300800 */
        /* <DEDUP_REMOVED lines=11> */
[----:B-1----:R3:W5:Y:S04]  /*1c5d0*/  LDL.LU.64 R170, [R1+0x1ad0] ;  /* 0x001ad00001aa7983 */ /* 0x0027680000300a00 */
        /* <DEDUP_REMOVED lines=908> */
[----:B------:R3:W-:Y:S01]  /*1fea0*/  STL [R1+0x1fc], RZ ;  /* 0x0001fcff01007387 */ /* 0x0007e20000100800 */
[----:B------:R-:W-:Y:S01]  /*1feb0*/  USHF.R.S32.HI UR10, URZ, 0x1f, UR4 ;  /* 0x0000001f3f0a7899 */ /* 0x000fe20008011404 */
[----:B----4-:R-:W-:-:S02]  /*1fec0*/  SHF.R.S32.HI R0, RZ, 0x1f, R150 ;  /* 0x0000001fff007819 */ /* 0x010fc40000011496 */
[----:B--2---:R-:W-:Y:S01]  /*1fed0*/  SHF.R.S32.HI R3, RZ, 0x1f, R151 ;  /* 0x0000001fff037819 */ /* 0x004fe20000011497 */
[----:B------:R-:W-:Y:S01]  /*1fee0*/  ULEA.HI UR10, UR10, UR4, URZ, 0x6 ;  /* 0x000000040a0a7291 */ /* 0x000fe2000f8f303f */
[C---:B------:R-:W-:Y:S01]  /*1fef0*/  SHF.L.U64.HI R0, R150.reuse, 0x2, R0 ;  /* 0x0000000296007819 */ /* 0x040fe20000010200 */
[----:B------:R-:W-:Y:S01]  /*1ff00*/  IMAD.SHL.U32 R2, R150, 0x4, RZ ;  /* 0x0000000496027824 */ /* 0x000fe200078e00ff */
[C---:B------:R-:W-:Y:S01]  /*1ff10*/  SHF.L.U64.HI R3, R151.reuse, 0x2, R3 ;  /* 0x0000000297037819 */ /* 0x040fe20000010203 */
[----:B------:R-:W-:Y:S01]  /*1ff20*/  IMAD.SHL.U32 R4, R151, 0x4, RZ ;  /* 0x0000000497047824 */ /* 0x000fe200078e00ff */
[----:B------:R-:W-:Y:S01]  /*1ff30*/  USHF.R.S32.HI UR10, URZ, 0x6, UR10 ;  /* 0x000000063f0a7899 */ /* 0x000fe2000801140a */
        /* <DEDUP_REMOVED lines=63> */
[----:B------:R-:W-:Y:S01]  /*20330*/  CS2R R150, SRZ ;  /* 0x0000000000967805 */ /* 0x000fe2000001ff00 */
[----:B------:R-:W-:Y:S01]  /*20340*/  UMOV UR6, 0x1 ;  /* 0x0000000100067882 */ /* 0x000fe20000000000 */
[----:B------:R-:W-:Y:S01]  /*20350*/  UMOV UR7, 0xffffffff ;  /* 0xffffffff00077882 */ /* 0x000fe20000000000 */
[----:B------:R-:W-:Y:S01]  /*20360*/  UIADD3 UR11, UR10, -0x2, URZ ;  /* 0xfffffffe0a0b7890 */ /* 0x000fe2000fffe03f */
[----:B---3--:R-:W-:-:S11]  /*20370*/  UMOV UR4, URZ ;  /* 0x0000003f00047c82 */ /* 0x008fd60008000000 */
.L_x_1:
[----:B-----5:R-:W-:Y:S01]  /*20380*/  STL.64 [R1+0x1dc8], R150 ;  /* 0x001dc89601007387 */ /* 0x020fe20000100a00 */
[----:B------:R-:W-:Y:S01]  /*20390*/  UIADD3 UR7, UR7, 0x1, URZ ;  /* 0x0000000107077890 */ /* 0x000fe2000fffe03f */
[----:B------:R-:W-:-:S04]  /*203a0*/  DEPBAR.LE SB0, 0x2 ;  /* 0x000080800000791a */ /* 0x000fc80000000000 */
        /* <DEDUP_REMOVED lines=63> */
[----:B-1----:R-:W2:Y:S04]  /*207a0*/  LDL.LU.64 R24, [R1+0xc00] ;  /* 0x000c000001187983 */ /* 0x002ea80000300a00 */
[----:B------:R-:W2:Y:S04]  /*207b0*/  LDL.LU.64 R26, [R1+0xc08] ;  /* 0x000c0800011a7983 */ /* 0x000ea80000300a00 */
        /* <DEDUP_REMOVED lines=61> */
[----:B------:R-:W2:Y:S01]  /*20b90*/  LDL.LU.64 R150, [R1+0xdf8] ;  /* 0x000df80001967983 */ /* 0x000ea20000300a00 */
[----:B------:R-:W-:Y:S01]  /*20ba0*/  UISETP.GT.AND UP0, UPT, UR7, 0x2, UPT ;  /* 0x000000020700788c */ /* 0x000fe2000bf04270 */
[----:B------:R-:W-:Y:S01]  /*20bb0*/  UMOV UR37, 0x40000040 ;  /* 0x4000004000257882 */ /* 0x000fe20000000000 */
[----:B------:R-:W-:Y:S02]  /*20bc0*/  BAR.SYNC.DEFER_BLOCKING 0x0 ;  /* 0x0000000000007b1d */ /* 0x000fe40000010000 */
[----:B------:R-:W-:-:S04]  /*20bd0*/  USEL UR7, UR7, URZ, !UP0 ;  /* 0x0000003f07077287 */ /* 0x000fc8000c000000 */
[----:B------:R-:W-:Y:S02]  /*20be0*/  ULEA UR13, UR7, UR5, 0x10 ;  /* 0x00000005070d7291 */ /* 0x000fe4000f8e803f */
[----:B------:R-:W-:Y:S01]  /*20bf0*/  ULEA UR12, UR7, UR5, 0x11 ;  /* 0x00000005070c7291 */ /* 0x000fe2000f8e883f */
[----:B-----5:R-:W-:Y:S01]  /*20c00*/  STL [R1+0x1bc8], R7 ;  /* 0x001bc80701007387 */ /* 0x020fe20000100800 */
[----:B------:R-:W-:Y:S02]  /*20c10*/  UIADD3 UR13, UR13, 0x60000, URZ ;  /* 0x000600000d0d7890 */ /* 0x000fe4000fffe03f */
[----:B------:R-:W-:Y:S01]  /*20c20*/  USHF.R.U32.HI UR12, URZ, 0x4, UR12 ;  /* 0x000000043f0c7899 */ /* 0x000fe2000801160c */
[----:B------:R-:W-:Y:S01]  /*20c30*/  STL.64 [R1+0x1b08], R152 ;  /* 0x001b089801007387 */ /* 0x000fe20000100a00 */
[----:B------:R-:W-:Y:S02]  /*20c40*/  USHF.R.U32.HI UR13, URZ, 0x4, UR13 ;  /* 0x000000043f0d7899 */ /* 0x000fe4000801160d */
[----:B------:R-:W-:Y:S01]  /*20c50*/  USGXT.U32 UR36, UR12, 0xe ;  /* 0x0000000e0c24789a */ /* 0x000fe20008000000 */
[----:B------:R-:W-:Y:S01]  /*20c60*/  STL.64 [R1+0x1b00], R22 ;  /* 0x001b001601007387 */ /* 0x000fe20000100a00 */
[----:B------:R-:W-:Y:S01]  /*20c70*/  USGXT.U32 UR38, UR13, 0xe ;  /* 0x0000000e0d26789a */ /* 0x000fe20008000000 */
[----:B------:R-:W-:Y:S01]  /*20c80*/  UMOV UR39, 0x40000040 ;  /* 0x4000004000277882 */ /* 0x000fe20000000000 */
[----:B------:R-:W-:-:S02]  /*20c90*/  UIADD3 UR40, UP0, UR36, 0x2, URZ ;  /* 0x0000000224287890 */ /* 0x000fc4000ff1e03f */
[----:B------:R-:W-:Y:S01]  /*20ca0*/  UIADD3 UR42, UP1, UR38, 0x2, URZ ;  /* 0x00000002262a7890 */ /* 0x000fe2000ff3e03f */
[----:B------:R-:W-:Y:S01]  /*20cb0*/  UMOV UR12, URZ ;  /* 0x0000003f000c7c82 */ /* 0x000fe20008000000 */
[----:B------:R-:W-:Y:S01]  /*20cc0*/  UMOV UR13, URZ ;  /* 0x0000003f000d7c82 */ /* 0x000fe20008000000 */
[----:B------:R-:W-:Y:S02]  /*20cd0*/  UIADD3.X UR41, UR12, 0x40000040, URZ, UP0, !UPT ;  /* 0x400000400c297890 */ /* 0x000fe400087fe43f */
[----:B------:R-:W-:Y:S02]  /*20ce0*/  UIADD3.X UR43, UR13, 0x40000040, URZ, UP1, !UPT ;  /* 0x400000400d2b7890 */ /* 0x000fe40008ffe43f */
[----:B------:R-:W-:Y:S02]  /*20cf0*/  UIADD3.64 UR32, UR40, 0x2, URZ ;  /* 0x0000000228207897 */ /* 0x000fe4000fffe03f */
[----:B------:R-:W-:Y:S02]  /*20d00*/  UIADD3.64 UR34, UR42, 0x2, URZ ;  /* 0x000000022a227897 */ /* 0x000fe4000fffe03f */
[----:B------:R-:W-:-:S02]  /*20d10*/  UIADD3.64 UR28, UR40, 0x4, URZ ;  /* 0x00000004281c7897 */ /* 0x000fc4000fffe03f */
[----:B------:R-:W-:Y:S02]  /*20d20*/  UIADD3.64 UR30, UR42, 0x4, URZ ;  /* 0x000000042a1e7897 */ /* 0x000fe4000fffe03f */
[----:B------:R-:W-:Y:S02]  /*20d30*/  UIADD3.64 UR24, UR40, 0xffe, URZ ;  /* 0x00000ffe28187897 */ /* 0x000fe4000fffe03f */
[----:B------:R-:W-:Y:S02]  /*20d40*/  UIADD3.64 UR26, UR42, 0x7fe, URZ ;  /* 0x000007fe2a1a7897 */ /* 0x000fe4000fffe03f */
[----:B------:R-:W-:Y:S02]  /*20d50*/  UIADD3.64 UR20, UR40, 0x1000, URZ ;  /* 0x0000100028147897 */ /* 0x000fe4000fffe03f */
[----:B------:R-:W-:Y:S02]  /*20d60*/  UIADD3.64 UR22, UR42, 0x800, URZ ;  /* 0x000008002a167897 */ /* 0x000fe4000fffe03f */
[----:B------:R-:W-:-:S02]  /*20d70*/  UIADD3.64 UR16, UR40, 0x1002, URZ ;  /* 0x0000100228107897 */ /* 0x000fc4000fffe03f */
[----:B------:R-:W-:Y:S02]  /*20d80*/  UIADD3.64 UR18, UR42, 0x802, URZ ;  /* 0x000008022a127897 */ /* 0x000fe4000fffe03f */
[----:B------:R-:W-:Y:S02]  /*20d90*/  UIADD3.64 UR12, UR40, 0x1004, URZ ;  /* 0x00001004280c7897 */ /* 0x000fe4000fffe03f */
[----:B------:R-:W-:Y:S01]  /*20da0*/  UIADD3.64 UR14, UR42, 0x804, URZ ;  /* 0x000008042a0e7897 */ /* 0x000fe2000fffe03f */
[----:B--2---:R-:W-:-:S06]  /*20db0*/  WARPGROUP.ARRIVE ;  /* 0x00000000000079c5 */ /* 0x004fcc0000000000 */
[----:B------:R-:W-:Y:S03]  /*20dc0*/  HGMMA.64x256x8.F32.TF32 R24, gdesc[UR36], R24, gsb0 ;  /* 0x07e00000241879f0 */ /* 0x000fe60008002818 */
[----:B------:R-:W-:Y:S02]  /*20dd0*/  WARPGROUP.DEPBAR.LE gsb0, 0x0 ;  /* 0x00008000000079c5 */ /* 0x000fe40000010000 */
[----:B------:R-:W-:-:S15]  /*20de0*/  WARPGROUP.ARRIVE ;  /* 0x00000000000079c5 */ /* 0x000fde0000000000 */
[----:B------:R-:W-:-:S08]  /*20df0*/  NOP ;  /* 0x0000000000007918 */ /* 0x000fd00000000000 */
        /* <DEDUP_REMOVED lines=90> */
[----:B-1----:R-:W4:Y:S04]  /*213a0*/  LDL.LU.64 R24, [R1+0x800] ;  /* 0x0008000001187983 */ /* 0x002f280000300a00 */
[----:B--2---:R-:W2:Y:S04]  /*213b0*/  LDL.LU.64 R26, [R1+0x808] ;  /* 0x00080800011a7983 */ /* 0x004ea80000300a00 */
[----:B---3--:R-:W3:Y:S04]  /*213c0*/  LDL.LU.64 R28, [R1+0x810] ;  /* 0x00081000011c7983 */ /* 0x008ee80000300a00 */
[----:B----4-:R-:W4:Y:S04]  /*213d0*/  LDL.LU.64 R30, [R1+0x818] ;  /* 0x00081800011e7983 */ /* 0x010f280000300a00 */
[----:B------:R-:W2:Y:S04]  /*213e0*/  LDL.LU.64 R32, [R1+0x820] ;  /* 0x0008200001207983 */ /* 0x000ea80000300a00 */
[----:B------:R-:W3:Y:S04]  /*213f0*/  LDL.LU.64 R34, [R1+0x828] ;  /* 0x0008280001227983 */ /* 0x000ee80000300a00 */
[----:B------:R-:W4:Y:S04]  /*21400*/  LDL.LU.64 R36, [R1+0x830] ;  /* 0x0008300001247983 */ /* 0x000f280000300a00 */
        /* <DEDUP_REMOVED lines=57> */
[----:B----4-:R-:W-:Y:S04]  /*217a0*/  STL.64 [R1+0x23c8], R150 ;  /* 0x0023c89601007387 */ /* 0x010fe80000100a00 */
[----:B---3--:R-:W-:Y:S04]  /*217b0*/  STL.64 [R1+0x23c0], R148 ;  /* 0x0023c09401007387 */ /* 0x008fe80000100a00 */
[----:B--2---:R-:W-:Y:S04]  /*217c0*/  STL.64 [R1+0x23b8], R146 ;  /* 0x0023b89201007387 */ /* 0x004fe80000100a00 */
        /* <DEDUP_REMOVED lines=125> */
[----:B------:R-:W-:-:S02]  /*21fa0*/  UIADD3.64 UR36, UR40, 0x1fe, URZ ;  /* 0x000001fe28247897 */ /* 0x000fc4000fffe03f */
[----:B------:R-:W-:Y:S01]  /*21fb0*/  UIADD3.64 UR44, UR40, 0x200, URZ ;  /* 0x00000200282c7897 */ /* 0x000fe2000fffe03f */
[----:B------:R-:W-:Y:S01]  /*21fc0*/  UMOV UR46, UR42 ;  /* 0x0000002a002e7c82 */ /* 0x000fe20008000000 */
[----:B------:R-:W-:Y:S01]  /*21fd0*/  UMOV UR47, UR43 ;  /* 0x0000002b002f7c82 */ /* 0x000fe20008000000 */
[----:B------:R-:W-:Y:S02]  /*21fe0*/  UIADD3.64 UR32, UR40, 0x202, URZ ;  /* 0x0000020228207897 */ /* 0x000fe4000fffe03f */
[----:B------:R-:W-:Y:S02]  /*21ff0*/  UIADD3.64 UR28, UR40, 0x204, URZ ;  /* 0x00000204281c7897 */ /* 0x000fe4000fffe03f */
[----:B------:R-:W-:Y:S02]  /*22000*/  UIADD3.64 UR24, UR40, 0x11fe, URZ ;  /* 0x000011fe28187897 */ /* 0x000fe4000fffe03f */
[----:B------:R-:W-:Y:S02]  /*22010*/  UIADD3.64 UR20, UR40, 0x1200, URZ ;  /* 0x0000120028147897 */ /* 0x000fe4000fffe03f */
[----:B------:R-:W-:-:S02]  /*22020*/  UIADD3.64 UR16, UR40, 0x1202, URZ ;  /* 0x0000120228107897 */ /* 0x000fc4000fffe03f */
        /* <DEDUP_REMOVED lines=731> */
[----:B-1----:R-:W4:Y:S04]  /*24de0*/  LDL.LU.64 R24, [R1] ;  /* 0x0000000001187983 */ /* 0x002f280000300a00 */
        /* <DEDUP_REMOVED lines=401> */
[----:B------:R-:W-:Y:S04]  /*26700*/  STL.64 [R1], R24 ;  /* 0x0000001801007387 */ /* 0x000fe80000100a00 */
        /* <DEDUP_REMOVED lines=129> */
[----:B------:R-:W3:Y:S01]  /*26f20*/  LDL.LU R7, [R1+0x1048] ;  /* 0x0010480001077983 */ /* 0x000ee20000300800 */
[----:B------:R-:W-:Y:S02]  /*26f30*/  UIADD3.64 UR28, UR40, 0xe04, URZ ;  /* 0x00000e04281c7897 */ /* 0x000fe4000fffe03f */
[----:B------:R-:W-:Y:S01]  /*26f40*/  UIADD3.64 UR24, UR40, 0x1dfe, URZ ;  /* 0x00001dfe28187897 */ /* 0x000fe2000fffe03f */
[----:B------:R-:W4:Y:S01]  /*26f50*/  LDL.LU R153, [R1+0x1064] ;  /* 0x0010640001997983 */ /* 0x000f220000300800 */
[----:B------:R-:W-:Y:S02]  /*26f60*/  UIADD3.64 UR20, UR40, 0x1e00, URZ ;  /* 0x00001e0028147897 */ /* 0x000fe4000fffe03f */
[----:B------:R-:W-:Y:S01]  /*26f70*/  UIADD3.64 UR16, UR40, 0x1e02, URZ ;  /* 0x00001e0228107897 */ /* 0x000fe2000fffe03f */
[----:B------:R-:W4:Y:S01]  /*26f80*/  LDL.LU R22, [R1+0x1068] ;  /* 0x0010680001167983 */ /* 0x000f220000300800 */
[----:B------:R-:W-:-:S02]  /*26f90*/  UISETP.GE.AND UP0, UPT, UR4, UR11, UPT ;  /* 0x0000000b0400728c */ /* 0x000fc4000bf06270 */
[----:B------:R-:W-:Y:S01]  /*26fa0*/  UIADD3 UR6, UR6, 0x1, URZ ;  /* 0x0000000106067890 */ /* 0x000fe2000fffe03f */
[----:B------:R-:W4:Y:S04]  /*26fb0*/  LDL.LU R152, [R1+0x106c] ;  /* 0x00106c0001987983 */ /* 0x000f280000300800 */
[----:B------:R-:W4:Y:S01]  /*26fc0*/  LDL.LU R23, [R1+0x1070] ;  /* 0x0010700001177983 */ /* 0x000f220000300800 */
[----:B--2---:R-:W-:Y:S01]  /*26fd0*/  WARPGROUP.ARRIVE ;  /* 0x00000000000079c5 */ /* 0x004fe20000000000 */
[----:B---3--:R-:W-:-:S05]  /*26fe0*/  IADD3 R7, P1, R7, R2, RZ ;  /* 0x0000000207077210 */ /* 0x008fca0007f3e0ff */
[----:B------:R-:W-:Y:S01]  /*26ff0*/  HGMMA.64x256x8.F32.TF32 R24, gdesc[UR36], R24, gsb0 ;  /* 0x07e00000241879f0 */ /* 0x000fe20008002818 */
[----:B------:R-:W-:Y:S01]  /*27000*/  UIADD3.64 UR36, UR40, 0xe00, URZ ;  /* 0x00000e0028247897 */ /* 0x000fe2000fffe03f */
[----:B------:R-:W-:Y:S01]  /*27010*/  UMOV UR38, UR42 ;  /* 0x0000002a00267c82 */ /* 0x000fe20008000000 */
[----:B------:R-:W-:Y:S01]  /*27020*/  UMOV UR39, UR43 ;  /* 0x0000002b00277c82 */ /* 0x000fe20008000000 */
[----:B------:R-:W-:Y:S01]  /*27030*/  STL [R1+0x1048], R7 ;  /* 0x0010480701007387 */ /* 0x000fe20000100800 */
[----:B------:R-:W-:-:S03]  /*27040*/  IMAD.X R252, R252, 0x1, R0, P1 ;  /* 0x00000001fcfc7824 */ /* 0x000fc600008e0600 */
[----:B------:R1:W-:Y:S04]  /*27050*/  STL.64 [R1+0x1b10], R154 ;  /* 0x001b109a01007387 */ /* 0x0003e80000100a00 */
[----:B-1----:R-:W2:Y:S01]  /*27060*/  LDL.LU R154, [R1+0x105c] ;  /* 0x00105c00019a7983 */ /* 0x002ea20000300800 */
[----:B------:R-:W-:Y:S02]  /*27070*/  WARPGROUP.DEPBAR.LE gsb0, 0x0 ;  /* 0x00008000000079c5 */ /* 0x000fe40000010000 */
[----:B------:R-:W-:-:S13]  /*27080*/  WARPGROUP.ARRIVE ;  /* 0x00000000000079c5 */ /* 0x000fda0000000000 */
        /* <DEDUP_REMOVED lines=20> */
[----:B------:R-:W-:Y:S01]  /*271d0*/  HGMMA.64x256x8.F32.TF32 R24, gdesc[UR16], R24, gsb0 ;  /* 0x07e00000101879f0 */ /* 0x000fe20008002818 */
[----:B------:R-:W-:-:S04]  /*271e0*/  UIMAD UR16, UR4, -0x40, UR48 ;  /* 0xffffffc0041078a4 */ /* 0x000fc8000f8e0230 */
[----:B------:R-:W-:-:S04]  /*271f0*/  UISETP.GT.AND UP1, UPT, UR16, URZ, UPT ;  /* 0x0000003f1000728c */ /* 0x000fc8000bf24270 */
[----:B------:R-:W-:Y:S02]  /*27200*/  USEL UR12, URZ, 0x4, !UP1 ;  /* 0x000000043f0c7887 */ /* 0x000fe4000c800000 */
[----:B------:R-:W-:Y:S02]  /*27210*/  UISETP.GT.AND UP1, UPT, UR6, 0x2, UPT ;  /* 0x000000020600788c */ /* 0x000fe4000bf24270 */
[----:B------:R-:W-:Y:S02]  /*27220*/  USEL UR12, UR12, URZ, !UP0 ;  /* 0x0000003f0c0c7287 */ /* 0x000fe4000c000000 */
[----:B------:R-:W-:-:S04]  /*27230*/  USEL UR6, UR6, URZ, !UP1 ;  /* 0x0000003f06067287 */ /* 0x000fc8000c800000 */
[----:B------:R-:W-:Y:S01]  /*27240*/  ISETP.NE.U32.AND P0, PT, RZ, UR12, PT ;  /* 0x0000000cff007c0c */ /* 0x000fe2000bf05070 */
[----:B------:R-:W-:Y:S02]  /*27250*/  UIADD3.64 UR12, UR40, 0x1e04, URZ ;  /* 0x00001e04280c7897 */ /* 0x000fe4000fffe03f */
[----:B------:R-:W-:-:S06]  /*27260*/  ULEA UR17, UR6, UR5, 0x11 ;  /* 0x0000000506117291 */ /* 0x000fcc000f8e883f */
[----:B------:R-:W-:Y:S02]  /*27270*/  VIADD R5, R155, UR17 ;  /* 0x000000119b057c36 */ /* 0x000fe40008000000 */
[----:B------:R-:W3:Y:S01]  /*27280*/  LDL.LU R155, [R1+0x1060] ;  /* 0x00106000019b7983 */ /* 0x000ee20000300800 */
[----:B------:R-:W-:Y:S02]  /*27290*/  WARPGROUP.DEPBAR.LE gsb0, 0x0 ;  /* 0x00008000000079c5 */ /* 0x000fe40000010000 */
[----:B------:R-:W-:-:S06]  /*272a0*/  WARPGROUP.ARRIVE ;  /* 0x00000000000079c5 */ /* 0x000fcc0000000000 */
[----:B------:R-:W-:Y:S03]  /*272b0*/  HGMMA.64x256x8.F32.TF32 R24, gdesc[UR12], R24, gsb0 ;  /* 0x07e000000c1879f0 */ /* 0x000fe60008002818 */
[----:B------:R-:W-:Y:S02]  /*272c0*/  WARPGROUP.DEPBAR.LE gsb0, 0x0 ;  /* 0x00008000000079c5 */ /* 0x000fe40000010000 */
[----:B------:R1:W-:Y:S04]  /*272d0*/  STL [R1+0x1bc4], R108 ;  /* 0x001bc46c01007387 */ /* 0x0003e80000100800 */
[----:B-1----:R-:W4:Y:S04]  /*272e0*/  LDL.LU R108, [R1+0x1058] ;  /* 0x00105800016c7983 */ /* 0x002f280000300800 */
[----:B------:R1:W-:Y:S04]  /*272f0*/  STL [R1+0x1bc0], R109 ;  /* 0x001bc06d01007387 */ /* 0x0003e80000100800 */
[----:B-1----:R-:W2:Y:S04]  /*27300*/  LDL.LU R109, [R1+0x1054] ;  /* 0x00105400016d7983 */ /* 0x002ea80000300800 */
[----:B------:R1:W-:Y:S04]  /*27310*/  STL [R1+0x1bbc], R110 ;  /* 0x001bbc6e01007387 */ /* 0x0003e80000100800 */
[----:B-1----:R-:W3:Y:S04]  /*27320*/  LDL.LU R110, [R1+0x1050] ;  /* 0x00105000016e7983 */ /* 0x002ee80000300800 */
[----:B------:R1:W-:Y:S04]  /*27330*/  STL [R1+0x1bb8], R111 ;  /* 0x001bb86f01007387 */ /* 0x0003e80000100800 */
[----:B-1----:R-:W3:Y:S04]  /*27340*/  LDL.LU R111, [R1+0x104c] ;  /* 0x00104c00016f7983 */ /* 0x002ee80000300800 */
[----:B------:R1:W-:Y:S04]  /*27350*/  STL [R1+0x1bb4], R112 ;  /* 0x001bb47001007387 */ /* 0x0003e80000100800 */
[----:B------:R1:W-:Y:S04]  /*27360*/  STL [R1+0x1bb0], R113 ;  /* 0x001bb07101007387 */ /* 0x0003e80000100800 */
[----:B------:R3:W-:Y:S04]  /*27370*/  STL [R1+0x1bac], R114 ;  /* 0x001bac7201007387 */ /* 0x0007e80000100800 */
[----:B------:R-:W-:Y:S04]  /*27380*/  STL [R1+0x1ba8], R115 ;  /* 0x001ba87301007387 */ /* 0x000fe80000100800 */
[----:B------:R-:W-:Y:S04]  /*27390*/  STL [R1+0x1ba4], R116 ;  /* 0x001ba47401007387 */ /* 0x000fe80000100800 */
[----:B------:R-:W-:Y:S04]  /*273a0*/  STL [R1+0x1ba0], R117 ;  /* 0x001ba07501007387 */ /* 0x000fe80000100800 */
[----:B------:R-:W-:Y:S04]  /*273b0*/  STL [R1+0x1b9c], R118 ;  /* 0x001b9c7601007387 */ /* 0x000fe80000100800 */
[----:B------:R-:W-:Y:S04]  /*273c0*/  STL [R1+0x1b98], R119 ;  /* 0x001b987701007387 */ /* 0x000fe80000100800 */
[----:B------:R-:W-:Y:S04]  /*273d0*/  STL [R1+0x1b94], R120 ;  /* 0x001b947801007387 */ /* 0x000fe80000100800 */
[----:B------:R-:W-:Y:S04]  /*273e0*/  STL [R1+0x1b90], R121 ;  /* 0x001b907901007387 */ /* 0x000fe80000100800 */
        /* <DEDUP_REMOVED lines=9> */
[----:B------:R-:W-:Y:S01]  /*27480*/  STL.64 [R1+0x1b40], R140 ;  /* 0x001b408c01007387 */ /* 0x000fe20000100a00 */
[----:B-1----:R-:W-:-:S03]  /*27490*/  IMAD.MOV.U32 R112, RZ, RZ, R7 ;  /* 0x000000ffff707224 */ /* 0x002fc600078e0007 */
[----:B------:R-:W-:Y:S01]  /*274a0*/  STL.64 [R1+0x1b38], R142 ;  /* 0x001b388e01007387 */ /* 0x000fe20000100a00 */
[----:B------:R-:W-:Y:S01]  /*274b0*/  IMAD.MOV.U32 R113, RZ, RZ, R252 ;  /* 0x000000ffff717224 */ /* 0x000fe200078e00fc */
[----:B------:R-:W-:Y:S06]  /*274c0*/  BAR.SYNC.DEFER_BLOCKING 0x0 ;  /* 0x0000000000007b1d */ /* 0x000fec0000010000 */
[----:B------:R-:W-:Y:S04]  /*274d0*/  STL.64 [R1+0x1b30], R144 ;  /* 0x001b309001007387 */ /* 0x000fe80000100a00 */
[----:B------:R-:W-:Y:S04]  /*274e0*/  STL.64 [R1+0x1b28], R146 ;  /* 0x001b289201007387 */ /* 0x000fe80000100a00 */
[----:B------:R-:W-:Y:S04]  /*274f0*/  STL.64 [R1+0x1b20], R148 ;  /* 0x001b209401007387 */ /* 0x000fe80000100a00 */
[----:B------:R-:W-:Y:S04]  /*27500*/  STL.64 [R1+0x1b18], R150 ;  /* 0x001b189601007387 */ /* 0x000fe80000100a00 */
[----:B------:R-:W3:Y:S04]  /*27510*/  LDL.LU R7, [R1+0x1bc8] ;  /* 0x001bc80001077983 */ /* 0x000ee80000300800 */
[----:B------:R-:W-:Y:S01]  /*27520*/  @!PT LDS RZ, [RZ] ;  /* 0x00000000fffff984 */ /* 0x000fe20000000800 */
[----:B------:R-:W-:Y:S01]  /*27530*/  @!PT LDS RZ, [RZ] ;  /* 0x00000000fffff984 */ /* 0x000fe20000000800 */
[----:B------:R-:W-:Y:S01]  /*27540*/  @!PT LDS RZ, [RZ] ;  /* 0x00000000fffff984 */ /* 0x000fe20000000800 */
[----:B------:R-:W-:Y:S01]  /*27550*/  LDGSTS.E [R5], desc[UR8][R112.64], P0 ;  /* 0x0000000070057fae */ /* 0x000fe20008121848 */
[----:B------:R-:W-:-:S04]  /*27560*/  UISETP.GT.AND UP1, UPT, UR16, 0x1, UPT ;  /* 0x000000011000788c */ /* 0x000fc8000bf24270 */
[----:B------:R-:W-:-:S04]  /*27570*/  USEL UR12, URZ, 0x4, !UP1 ;  /* 0x000000043f0c7887 */ /* 0x000fc8000c800000 */
[----:B------:R-:W-:Y:S01]  /*27580*/  USEL UR12, UR12, URZ, !UP0 ;  /* 0x0000003f0c0c7287 */ /* 0x000fe2000c000000 */
[----:B----4-:R-:W-:-:S05]  /*27590*/  IADD3 R108, P2, R108, R2, RZ ;  /* 0x000000026c6c7210 */ /* 0x010fca0007f5e0ff */
[----:B--2---:R-:W-:Y:S01]  /*275a0*/  IMAD.X R109, R109, 0x1, R0, P2 ;  /* 0x000000016d6d7824 */ /* 0x004fe200010e0600 */
[----:B---3--:R-:W-:-:S05]  /*275b0*/  IADD3 R110, P1, R110, R2, RZ ;  /* 0x000000026e6e7210 */ /* 0x008fca0007f3e0ff */
[----:B------:R-:W-:Y:S01]  /*275c0*/  STL [R1+0x1050], R110 ;  /* 0x0010506e01007387 */ /* 0x000fe20000100800 */
[----:B------:R-:W-:-:S05]  /*275d0*/  IMAD.X R111, R111, 0x1, R0, P1 ;  /* 0x000000016f6f7824 */ /* 0x000fca00008e0600 */
[----:B------:R-:W-:Y:S04]  /*275e0*/  STL [R1+0x104c], R111 ;  /* 0x00104c6f01007387 */ /* 0x000fe80000100800 */
[----:B------:R1:W-:Y:S04]  /*275f0*/  STL [R1+0x1058], R108 ;  /* 0x0010586c01007387 */ /* 0x0003e80000100800 */
[----:B------:R-:W2:Y:S04]  /*27600*/  LDL.LU R113, [R1+0x1078] ;  /* 0x0010780001717983 */ /* 0x000ea80000300800 */
[----:B------:R-:W-:Y:S04]  /*27610*/  STL [R1+0x1054], R109 ;  /* 0x0010546d01007387 */ /* 0x000fe80000100800 */
[----:B------:R-:W3:Y:S01]  /*27620*/  LDL.LU R114, [R1+0x1074] ;  /* 0x0010740001727983 */ /* 0x000ee20000300800 */
[----:B------:R-:W-:-:S03]  /*27630*/  IADD3 R155, P1, R155, R2, RZ ;  /* 0x000000029b9b7210 */ /* 0x000fc60007f3e0ff */
[----:B------:R-:W-:Y:S02]  /*27640*/  LDGSTS.E [R5+0x4000], desc[UR8][R110.64], P0 ;  /* 0x040000006e057fae */ /* 0x000fe40008121848 */
[----:B------:R-:W-:Y:S02]  /*27650*/  IMAD.X R154, R154, 0x1, R0, P1 ;  /* 0x000000019a9a7824 */ /* 0x000fe400008e0600 */
[----:B------:R-:W-:Y:S04]  /*27660*/  LDGSTS.E [R5+0x8000], desc[UR8][R108.64], P0 ;  /* 0x080000006c057fae */ /* 0x000fe80008121848 */
[----:B------:R-:W4:Y:S04]  /*27670*/  LDL.LU R112, [R1+0x107c] ;  /* 0x00107c0001707983 */ /* 0x000f280000300800 */
[----:B-1----:R-:W4:Y:S04]  /*27680*/  LDL.LU R108, [R1+0x1080] ;  /* 0x00108000016c7983 */ /* 0x002f280000300800 */
[----:B------:R-:W4:Y:S04]  /*27690*/  LDL.LU R115, [R1+0x1084] ;  /* 0x0010840001737983 */ /* 0x000f280000300800 */
[----:B------:R-:W-:Y:S04]  /*276a0*/  STL [R1+0x1060], R155 ;  /* 0x0010609b01007387 */ /* 0x000fe80000100800 */
[----:B------:R-:W-:Y:S04]  /*276b0*/  STL [R1+0x105c], R154 ;  /* 0x00105c9a01007387 */ /* 0x000fe80000100800 */
[----:B------:R-:W4:Y:S01]  /*276c0*/  LDL.LU R111, [R1+0x1088] ;  /* 0x00108800016f7983 */ /* 0x000f220000300800 */
[----:B------:R-:W-:Y:S01]  /*276d0*/  IMAD.MOV.U32 R116, RZ, RZ, R155 ;  /* 0x000000ffff747224 */ /* 0x000fe200078e009b */
[-C--:B------:R-:W-:Y:S01]  /*276e0*/  IADD3 R22, P1, R22, R2.reuse, RZ ;  /* 0x0000000216167210 */ /* 0x080fe20007f3e0ff */
[----:B------:R-:W-:Y:S01]  /*276f0*/  IMAD.MOV.U32 R117, RZ, RZ, R154 ;  /* 0x000000ffff757224 */ /* 0x000fe200078e009a */
[----:B------:R-:W-:-:S03]  /*27700*/  IADD3 R23, P2, R23, R2, RZ ;  /* 0x0000000217177210 */ /* 0x000fc60007f5e0ff */
[--C-:B------:R-:W-:Y:S01]  /*27710*/  IMAD.X R153, R153, 0x1, R0.reuse, P1 ;  /* 0x0000000199997824 */ /* 0x100fe200008e0600 */
[----:B------:R1:W-:Y:S01]  /*27720*/  LDGSTS.E [R5+0xc000], desc[UR8][R116.64], P0 ;  /* 0x0c00000074057fae */ /* 0x0003e20008121848 */
[----:B------:R-:W-:Y:S01]  /*27730*/  ISETP.NE.U32.AND P0, PT, RZ, UR12, PT ;  /* 0x0000000cff007c0c */ /* 0x000fe2000bf05070 */
[----:B------:R-:W-:Y:S02]  /*27740*/  IMAD.X R152, R152, 0x1, R0, P2 ;  /* 0x0000000198987824 */ /* 0x000fe400010e0600 */
[----:B------:R1:W-:Y:S04]  /*27750*/  STL [R1+0x1068], R22 ;  /* 0x0010681601007387 */ /* 0x0003e80000100800 */
[----:B------:R-:W-:Y:S04]  /*27760*/  STL [R1+0x1064], R153 ;  /* 0x0010649901007387 */ /* 0x000fe80000100800 */
[----:B------:R1:W-:Y:S02]  /*27770*/  STL [R1+0x1070], R23 ;  /* 0x0010701701007387 */ /* 0x0003e40000100800 */
[----:B-1----:R-:W-:-:S02]  /*27780*/  IMAD.MOV.U32 R116, RZ, RZ, R22 ;  /* 0x000000ffff747224 */ /* 0x002fc400078e0016 */
[----:B------:R-:W-:Y:S01]  /*27790*/  IMAD.MOV.U32 R117, RZ, RZ, R153 ;  /* 0x000000ffff757224 */ /* 0x000fe200078e0099 */
[----:B------:R-:W4:Y:S04]  /*277a0*/  LDL.LU R110, [R1+0x108c] ;  /* 0x00108c00016e7983 */ /* 0x000f280000300800 */
[----:B------:R-:W-:Y:S04]  /*277b0*/  STL [R1+0x106c], R152 ;  /* 0x00106c9801007387 */ /* 0x000fe80000100800 */
[----:B------:R-:W4:Y:S04]  /*277c0*/  LDL.LU R22, [R1+0x1090] ;  /* 0x0010900001167983 */ /* 0x000f280000300800 */
[----:B------:R1:W-:Y:S04]  /*277d0*/  LDGSTS.E [R5+0x4], desc[UR8][R116.64], P0 ;  /* 0x0000400074057fae */ /* 0x0003e80008121848 */
[----:B------:R-:W4:Y:S01]  /*277e0*/  LDL.LU R109, [R1+0x1094] ;  /* 0x00109400016d7983 */ /* 0x000f220000300800 */
[----:B-1----:R-:W-:-:S03]  /*277f0*/  IMAD.MOV.U32 R116, RZ, RZ, R23 ;  /* 0x000000ffff747224 */ /* 0x002fc600078e0017 */
[----:B------:R-:W4:Y:S01]  /*27800*/  LDL.LU R23, [R1+0x1098] ;  /* 0x0010980001177983 */ /* 0x000f220000300800 */
[----:B------:R-:W-:-:S05]  /*27810*/  IMAD.MOV.U32 R117, RZ, RZ, R152 ;  /* 0x000000ffff757224 */ /* 0x000fca00078e0098 */
[----:B------:R1:W-:Y:S01]  /*27820*/  LDGSTS.E [R5+0x4004], desc[UR8][R116.64], P0 ;  /* 0x0400400074057fae */ /* 0x0003e20008121848 */
[----:B------:R-:W-:-:S04]  /*27830*/  UISETP.GT.AND UP1, UPT, UR16, 0x2, UPT ;  /* 0x000000021000788c */ /* 0x000fc8000bf24270 */
[----:B------:R-:W-:-:S04]  /*27840*/  USEL UR12, URZ, 0x4, !UP1 ;  /* 0x000000043f0c7887 */ /* 0x000fc8000c800000 */
[----:B------:R-:W-:Y:S01]  /*27850*/  USEL UR12, UR12, URZ, !UP0 ;  /* 0x0000003f0c0c7287 */ /* 0x000fe2000c000000 */
[----:B--2---:R-:W-:-:S05]  /*27860*/  IADD3 R113, P1, R113, R2, RZ ;  /* 0x0000000271717210 */ /* 0x004fca0007f3e0ff */
[----:B---3--:R-:W-:Y:S01]  /*27870*/  IMAD.X R114, R114, 0x1, R0, P1 ;  /* 0x0000000172727824 */ /* 0x008fe200008e0600 */
[----:B------:R-:W-:Y:S01]  /*27880*/  STL [R1+0x1078], R113 ;  /* 0x0010787101007387 */ /* 0x000fe20000100800 */
[----:B-1----:R-:W-:Y:S02]  /*27890*/  IMAD.MOV.U32 R116, RZ, RZ, R113 ;  /* 0x000000ffff747224 */ /* 0x002fe400078e0071 */
[----:B------:R-:W-:Y:S01]  /*278a0*/  IMAD.MOV.U32 R117, RZ, RZ, R114 ;  /* 0x000000ffff757224 */ /* 0x000fe200078e0072 */
[----:B------:R1:W-:Y:S04]  /*278b0*/  STL [R1+0x1074], R114 ;  /* 0x0010747201007387 */ /* 0x0003e80000100800 */
[----:B------:R2:W-:Y:S04]  /*278c0*/  LDGSTS.E [R5+0x8004], desc[UR8][R116.64], P0 ;  /* 0x0800400074057fae */ /* 0x0005e80008121848 */
[----:B-1----:R-:W3:Y:S04]  /*278d0*/  LDL.LU R114, [R1+0x109c] ;  /* 0x00109c0001727983 */ /* 0x002ee80000300800 */
[----:B------:R-:W3:Y:S01]  /*278e0*/  LDL.LU R113, [R1+0x10a0] ;  /* 0x0010a00001717983 */ /* 0x000ee20000300800 */
[----:B----4-:R-:W-:-:S05]  /*278f0*/  IADD3 R108, P2, R108, R2, RZ ;  /* 0x000000026c6c7210 */ /* 0x010fca0007f5e0ff */
[----:B------:R-:W-:Y:S01]  /*27900*/  IMAD.X R112, R112, 0x1, R0, P2 ;  /* 0x0000000170707824 */ /* 0x000fe200010e0600 */
[----:B------:R-:W-:Y:S01]  /*27910*/  STL [R1+0x1080], R108 ;  /* 0x0010806c01007387 */ /* 0x000fe20000100800 */
[----:B--2---:R-:W-:Y:S02]  /*27920*/  IMAD.MOV.U32 R116, RZ, RZ, R108 ;  /* 0x000000ffff747224 */ /* 0x004fe400078e006c */
[----:B------:R-:W-:Y:S01]  /*27930*/  IMAD.MOV.U32 R117, RZ, RZ, R112 ;  /* 0x000000ffff757224 */ /* 0x000fe200078e0070 */
[----:B------:R-:W-:Y:S01]  /*27940*/  IADD3 R111, P3, R111, R2, RZ ;  /* 0x000000026f6f7210 */ /* 0x000fe20007f7e0ff */
[----:B------:R1:W-:Y:S04]  /*27950*/  STL [R1+0x107c], R112 ;  /* 0x00107c7001007387 */ /* 0x0003e80000100800 */
[----:B------:R-:W-:Y:S01]  /*27960*/  IMAD.X R115, R115, 0x1, R0, P3 ;  /* 0x0000000173737824 */ /* 0x000fe200018e0600 */
[----:B------:R-:W-:Y:S04]  /*27970*/  STL [R1+0x1088], R111 ;  /* 0x0010886f01007387 */ /* 0x000fe80000100800 */
[----:B------:R2:W-:Y:S04]  /*27980*/  LDGSTS.E [R5+0xc004], desc[UR8][R116.64], P0 ;  /* 0x0c00400074057fae */ /* 0x0005e80008121848 */
[----:B-1----:R-:W4:Y:S04]  /*27990*/  LDL.LU R112, [R1+0x10a4] ;  /* 0x0010a40001707983 */ /* 0x002f280000300800 */
[----:B------:R1:W-:Y:S04]  /*279a0*/  STL [R1+0x1084], R115 ;  /* 0x0010847301007387 */ /* 0x0003e80000100800 */
[----:B------:R-:W4:Y:S01]  /*279b0*/  LDL.LU R108, [R1+0x10a8] ;  /* 0x0010a800016c7983 */ /* 0x000f220000300800 */
[----:B--2---:R-:W-:-:S02]  /*279c0*/  IMAD.MOV.U32 R117, RZ, RZ, R115 ;  /* 0x000000ffff757224 */ /* 0x004fc400078e0073 */
[----:B------:R-:W-:Y:S01]  /*279d0*/  IMAD.MOV.U32 R116, RZ, RZ, R111 ;  /* 0x000000ffff747224 */ /* 0x000fe200078e006f */
[----:B-1----:R-:W2:Y:S04]  /*279e0*/  LDL.LU R115, [R1+0x10ac] ;  /* 0x0010ac0001737983 */ /* 0x002ea80000300800 */
[----:B------:R-:W2:Y:S01]  /*279f0*/  LDL.LU R111, [R1+0x10b0] ;  /* 0x0010b000016f7983 */ /* 0x000ea20000300800 */
[----:B------:R-:W-:Y:S02]  /*27a00*/  ISETP.NE.U32.AND P1, PT, RZ, UR12, PT ;  /* 0x0000000cff007c0c */ /* 0x000fe4000bf25070 */
[----:B------:R-:W-:-:S05]  /*27a10*/  IADD3 R22, P0, R22, R2, RZ ;  /* 0x0000000216167210 */ /* 0x000fca0007f1e0ff */
[----:B------:R-:W-:Y:S01]  /*27a20*/  IMAD.X R110, R110, 0x1, R0, P0 ;  /* 0x000000016e6e7824 */ /* 0x000fe200000e0600 */
[----:B------:R1:W-:Y:S04]  /*27a30*/  STL [R1+0x1090], R22 ;  /* 0x0010901601007387 */ /* 0x0003e80000100800 */
[----:B------:R1:W-:Y:S04]  /*27a40*/  STL [R1+0x108c], R110 ;  /* 0x00108c6e01007387 */ /* 0x0003e80000100800 */
[----:B------:R1:W-:Y:S01]  /*27a50*/  LDGSTS.E [R5+0x8], desc[UR8][R116.64], P1 ;  /* 0x0000800074057fae */ /* 0x0003e20008921848 */
[----:B------:R-:W-:-:S05]  /*27a60*/  IADD3 R23, P2, R23, R2, RZ ;  /* 0x0000000217177210 */ /* 0x000fca0007f5e0ff */
[----:B------:R-:W-:Y:S01]  /*27a70*/  IMAD.X R109, R109, 0x1, R0, P2 ;  /* 0x000000016d6d7824 */ /* 0x000fe200010e0600 */
[----:B------:R-:W-:Y:S01]  /*27a80*/  STL [R1+0x1098], R23 ;  /* 0x0010981701007387 */ /* 0x000fe20000100800 */
[----:B-1----:R-:W-:-:S03]  /*27a90*/  IMAD.MOV.U32 R116, RZ, RZ, R22 ;  /* 0x000000ffff747224 */ /* 0x002fc600078e0016 */
[----:B------:R-:W2:Y:S01]  /*27aa0*/  LDL.LU R22, [R1+0x10b8] ;  /* 0x0010b80001167983 */ /* 0x000ea20000300800 */
[----:B------:R-:W-:-:S03]  /*27ab0*/  IMAD.MOV.U32 R117, RZ, RZ, R110 ;  /* 0x000000ffff757224 */ /* 0x000fc600078e006e */
[----:B------:R1:W-:Y:S04]  /*27ac0*/  STL [R1+0x1094], R109 ;  /* 0x0010946d01007387 */ /* 0x0003e80000100800 */
[----:B------:R-:W2:Y:S04]  /*27ad0*/  LDL.LU R110, [R1+0x10b4] ;  /* 0x0010b400016e7983 */ /* 0x000ea80000300800 */
[----:B------:R1:W-:Y:S01]  /*27ae0*/  LDGSTS.E [R5+0x4008], desc[UR8][R116.64], P1 ;  /* 0x0400800074057fae */ /* 0x0003e20008921848 */
[----:B------:R-:W-:Y:S01]  /*27af0*/  UISETP.GT.AND UP1, UPT, UR16, 0x3, UPT ;  /* 0x000000031000788c */ /* 0x000fe2000bf24270 */
[----:B-1----:R-:W-:-:S02]  /*27b00*/  IMAD.MOV.U32 R116, RZ, RZ, R23 ;  /* 0x000000ffff747224 */ /* 0x002fc400078e0017 */
[----:B------:R-:W-:Y:S02]  /*27b10*/  IMAD.MOV.U32 R117, RZ, RZ, R109 ;  /* 0x000000ffff757224 */ /* 0x000fe400078e006d */
[----:B------:R-:W2:Y:S04]  /*27b20*/  LDL.LU R109, [R1+0x10bc] ;  /* 0x0010bc00016d7983 */ /* 0x000ea80000300800 */
[----:B------:R-:W2:Y:S04]  /*27b30*/  LDL.LU R23, [R1+0x10c0] ;  /* 0x0010c00001177983 */ /* 0x000ea80000300800 */
[----:B------:R-:W-:Y:S01]  /*27b40*/  LDGSTS.E [R5+0x8008], desc[UR8][R116.64], P1 ;  /* 0x0800800074057fae */ /* 0x000fe20008921848 */
[----:B------:R-:W-:-:S04]  /*27b50*/  USEL UR12, URZ, 0x4, !UP1 ;  /* 0x000000043f0c7887 */ /* 0x000fc8000c800000 */
[----:B------:R-:W-:Y:S01]  /*27b60*/  USEL UR12, UR12, URZ, !UP0 ;  /* 0x0000003f0c0c7287 */ /* 0x000fe2000c000000 */
[----:B---3--:R-:W-:-:S05]  /*27b70*/  IADD3 R113, P0, R113, R2, RZ ;  /* 0x0000000271717210 */ /* 0x008fca0007f1e0ff */
[----:B------:R-:W-:Y:S01]  /*27b80*/  IMAD.X R114, R114, 0x1, R0, P0 ;  /* 0x0000000172727824 */ /* 0x000fe200000e0600 */
[----:B------:R-:W-:Y:S03]  /*27b90*/  STL [R1+0x10a0], R113 ;  /* 0x0010a07101007387 */ /* 0x000fe60000100800 */
[----:B------:R-:W-:Y:S01]  /*27ba0*/  IMAD.MOV.U32 R119, RZ, RZ, R114 ;  /* 0x000000ffff777224 */ /* 0x000fe200078e0072 */
[----:B------:R1:W-:Y:S04]  /*27bb0*/  STL [R1+0x109c], R114 ;  /* 0x00109c7201007387 */ /* 0x0003e80000100800 */
[----:B------:R-:W3:Y:S01]  /*27bc0*/  LDL.LU R116, [R1+0x1444] ;  /* 0x0014440001747983 */ /* 0x000ee20000300800 */
[----:B------:R-:W-:-:S03]  /*27bd0*/  IMAD.MOV.U32 R118, RZ, RZ, R113 ;  /* 0x000000ffff767224 */ /* 0x000fc600078e0071 */
[----:B-1----:R-:W3:Y:S04]  /*27be0*/  LDL.LU R114, [R1+0x1448] ;  /* 0x0014480001727983 */ /* 0x002ee80000300800 */
[----:B------:R1:W-:Y:S01]  /*27bf0*/  LDGSTS.E [R5+0xc008], desc[UR8][R118.64], P1 ;  /* 0x0c00800076057fae */ /* 0x0003e20008921848 */
[----:B------:R-:W-:Y:S02]  /*27c00*/  ISETP.NE.U32.AND P0, PT, RZ, UR12, PT ;  /* 0x0000000cff007c0c */ /* 0x000fe4000bf05070 */
[----:B----4-:R-:W-:-:S05]  /*27c10*/  IADD3 R108, P1, R108, R2, RZ ;  /* 0x000000026c6c7210 */ /* 0x010fca0007f3e0ff */
[--C-:B------:R-:W-:Y:S01]  /*27c20*/  IMAD.X R112, R112, 0x1, R0.reuse, P1 ;  /* 0x0000000170707824 */ /* 0x100fe200008e0600 */
[----:B--2---:R-:W-:Y:S01]  /*27c30*/  IADD3 R111, P2, R111, R2, RZ ;  /* 0x000000026f6f7210 */ /* 0x004fe20007f5e0ff */
[----:B------:R2:W-:Y:S04]  /*27c40*/  STL [R1+0x10a8], R108 ;  /* 0x0010a86c01007387 */ /* 0x0005e80000100800 */
[----:B------:R-:W-:Y:S01]  /*27c50*/  IMAD.X R115, R115, 0x1, R0, P2 ;  /* 0x0000000173737824 */ /* 0x000fe200010e0600 */
[----:B------:R4:W-:Y:S01]  /*27c60*/  STL [R1+0x10a4], R112 ;  /* 0x0010a47001007387 */ /* 0x0009e20000100800 */
[----:B-1----:R-:W-:-:S03]  /*27c70*/  IMAD.MOV.U32 R118, RZ, RZ, R108 ;  /* 0x000000ffff767224 */ /* 0x002fc600078e006c */
[----:B------:R1:W-:Y:S01]  /*27c80*/  STL [R1+0x10b0], R111 ;  /* 0x0010b06f01007387 */ /* 0x0003e20000100800 */
[----:B------:R-:W-:-:S03]  /*27c90*/  IMAD.MOV.U32 R119, RZ, RZ, R112 ;  /* 0x000000ffff777224 */ /* 0x000fc600078e0070 */
[----:B------:R-:W3:Y:S04]  /*27ca0*/  LDL.LU R113, [R1+0x144c] ;  /* 0x00144c0001717983 */ /* 0x000ee80000300800 */
[----:B------:R-:W-:Y:S04]  /*27cb0*/  STL [R1+0x10ac], R115 ;  /* 0x0010ac7301007387 */ /* 0x000fe80000100800 */
[----:B--2---:R-:W2:Y:S04]  /*27cc0*/  LDL.LU R108, [R1+0x1450] ;  /* 0x00145000016c7983 */ /* 0x004ea80000300800 */
[----:B------:R1:W-:Y:S04]  /*27cd0*/  LDGSTS.E [R5+0xc], desc[UR8][R118.64], P0 ;  /* 0x0000c00076057fae */ /* 0x0003e80008121848 */
[----:B----4-:R-:W4:Y:S01]  /*27ce0*/  LDL.LU R112, [R1+0x1454] ;  /* 0x0014540001707983 */ /* 0x010f220000300800 */
[----:B------:R-:W-:Y:S01]  /*27cf0*/  IADD3 R22, P1, R22, R2, RZ ;  /* 0x0000000216167210 */ /* 0x000fe20007f3e0ff */
[----:B-1----:R-:W-:-:S02]  /*27d00*/  IMAD.MOV.U32 R118, RZ, RZ, R111 ;  /* 0x000000ffff767224 */ /* 0x002fc400078e006f */
[----:B------:R-:W4:Y:S01]  /*27d10*/  LDL.LU R111, [R1+0x1458] ;  /* 0x00145800016f7983 */ /* 0x000f220000300800 */
[----:B------:R-:W-:Y:S02]  /*27d20*/  IMAD.MOV.U32 R119, RZ, RZ, R115 ;  /* 0x000000ffff777224 */ /* 0x000fe400078e0073 */
[----:B------:R-:W-:Y:S01]  /*27d30*/  IMAD.X R110, R110, 0x1, R0, P1 ;  /* 0x000000016e6e7824 */ /* 0x000fe200008e0600 */
[----:B------:R-:W-:Y:S04]  /*27d40*/  STL [R1+0x10b8], R22 ;  /* 0x0010b81601007387 */ /* 0x000fe80000100800 */
[----:B------:R1:W-:Y:S04]  /*27d50*/  LDGSTS.E [R5+0x400c], desc[UR8][R118.64], P0 ;  /* 0x0400c00076057fae */ /* 0x0003e80008121848 */
[----:B------:R1:W-:Y:S02]  /*27d60*/  STL [R1+0x10b4], R110 ;  /* 0x0010b46e01007387 */ /* 0x0003e40000100800 */
[----:B-1----:R-:W-:-:S02]  /*27d70*/  IMAD.MOV.U32 R119, RZ, RZ, R110 ;  /* 0x000000ffff777224 */ /* 0x002fc400078e006e */
[----:B------:R-:W-:Y:S01]  /*27d80*/  IMAD.MOV.U32 R118, RZ, RZ, R22 ;  /* 0x000000ffff767224 */ /* 0x000fe200078e0016 */
[----:B------:R-:W4:Y:S04]  /*27d90*/  LDL.LU R110, [R1+0x145c] ;  /* 0x00145c00016e7983 */ /* 0x000f280000300800 */
[----:B------:R-:W4:Y:S01]  /*27da0*/  LDL.LU R22, [R1+0x1460] ;  /* 0x0014600001167983 */ /* 0x000f220000300800 */
[----:B------:R-:W-:Y:S01]  /*27db0*/  IADD3 R23, P2, R23, R2, RZ ;  /* 0x0000000217177210 */ /* 0x000fe20007f5e0ff */
[----:B------:R-:W-:Y:S02]  /*27dc0*/  UISETP.GT.AND UP1, UPT, UR16, 0x20, UPT ;  /* 0x000000201000788c */ /* 0x000fe4000bf24270 */
[----:B------:R1:W-:Y:S02]  /*27dd0*/  LDGSTS.E [R5+0x800c], desc[UR8][R118.64], P0 ;  /* 0x0800c00076057fae */ /* 0x0003e40008121848 */
[----:B------:R-:W-:-:S02]  /*27de0*/  IMAD.X R109, R109, 0x1, R0, P2 ;  /* 0x000000016d6d7824 */ /* 0x000fc400010e0600 */
[----:B------:R-:W-:Y:S04]  /*27df0*/  STL [R1+0x10c0], R23 ;  /* 0x0010c01701007387 */ /* 0x000fe80000100800 */
[----:B------:R3:W-:Y:S01]  /*27e00*/  STL [R1+0x10bc], R109 ;  /* 0x0010bc6d01007387 */ /* 0x0007e20000100800 */
[----:B-1----:R-:W-:Y:S02]  /*27e10*/  IMAD.MOV.U32 R119, RZ, RZ, R109 ;  /* 0x000000ffff777224 */ /* 0x002fe400078e006d */
[----:B------:R-:W-:Y:S01]  /*27e20*/  IMAD.MOV.U32 R118, RZ, RZ, R23 ;  /* 0x000000ffff767224 */ /* 0x000fe200078e0017 */
[----:B------:R-:W-:-:S04]  /*27e30*/  USEL UR12, URZ, 0x4, !UP1 ;  /* 0x000000043f0c7887 */ /* 0x000fc8000c800000 */
[----:B------:R-:W-:Y:S01]  /*27e40*/  USEL UR12, UR12, URZ, !UP0 ;  /* 0x0000003f0c0c7287 */ /* 0x000fe2000c000000 */
[----:B------:R-:W-:Y:S05]  /*27e50*/  LDGSTS.E [R5+0xc00c], desc[UR8][R118.64], P0 ;  /* 0x0c00c00076057fae */ /* 0x000fea0008121848 */
[----:B------:R-:W-:Y:S02]  /*27e60*/  ISETP.NE.U32.AND P1, PT, RZ, UR12, PT ;  /* 0x0000000cff007c0c */ /* 0x000fe4000bf25070 */
[----:B---3--:R-:W-:-:S05]  /*27e70*/  IADD3 R114, P3, R114, R2, RZ ;  /* 0x0000000272727210 */ /* 0x008fca0007f7e0ff */
[----:B------:R-:W-:Y:S01]  /*27e80*/  IMAD.X R116, R116, 0x1, R0, P3 ;  /* 0x0000000174747824 */ /* 0x000fe200018e0600 */
[----:B------:R-:W-:Y:S04]  /*27e90*/  STL [R1+0x1448], R114 ;  /* 0x0014487201007387 */ /* 0x000fe80000100800 */
[----:B------:R-:W3:Y:S01]  /*27ea0*/  LDL.LU R109, [R1+0x1464] ;  /* 0x00146400016d7983 */ /* 0x000ee20000300800 */
[----:B------:R-:W-:-:S03]  /*27eb0*/  IMAD.MOV.U32 R117, RZ, RZ, R116 ;  /* 0x000000ffff757224 */ /* 0x000fc600078e0074 */
[----:B------:R1:W-:Y:S04]  /*27ec0*/  STL [R1+0x1444], R116 ;  /* 0x0014447401007387 */ /* 0x0003e80000100800 */
[----:B------:R-:W3:Y:S04]  /*27ed0*/  LDL.LU R23, [R1+0x1468] ;  /* 0x0014680001177983 */ /* 0x000ee80000300800 */
[----:B------:R-:W3:Y:S01]  /*27ee0*/  LDL.LU R115, [R1+0x146c] ;  /* 0x00146c0001737983 */ /* 0x000ee20000300800 */
[----:B-1----:R-:W-:-:S03]  /*27ef0*/  IMAD.MOV.U32 R116, RZ, RZ, R114 ;  /* 0x000000ffff747224 */ /* 0x002fc600078e0072 */
[----:B------:R-:W3:Y:S04]  /*27f00*/  LDL.LU R114, [R1+0x1470] ;  /* 0x0014700001727983 */ /* 0x000ee80000300800 */
[----:B------:R1:W-:Y:S01]  /*27f10*/  LDGSTS.E [R5+0x10000], desc[UR8][R116.64], P1 ;  /* 0x1000000074057fae */ /* 0x0003e20008921848 */
[----:B--2---:R-:W-:-:S05]  /*27f20*/  IADD3 R108, P0, R108, R2, RZ ;  /* 0x000000026c6c7210 */ /* 0x004fca0007f1e0ff */
[----:B------:R-:W-:Y:S01]  /*27f30*/  IMAD.X R113, R113, 0x1, R0, P0 ;  /* 0x0000000171717824 */ /* 0x000fe200000e0600 */
[----:B------:R2:W-:Y:S01]  /*27f40*/  STL [R1+0x1450], R108 ;  /* 0x0014506c01007387 */ /* 0x0005e20000100800 */
[----:B-1----:R-:W-:-:S03]  /*27f50*/  IMAD.MOV.U32 R116, RZ, RZ, R108 ;  /* 0x000000ffff747224 */ /* 0x002fc600078e006c */
[----:B------:R1:W-:Y:S01]  /*27f60*/  STL [R1+0x144c], R113 ;  /* 0x00144c7101007387 */ /* 0x0003e20000100800 */
[----:B----4-:R-:W-:-:S05]  /*27f70*/  IADD3 R111, P2, R111, R2, RZ ;  /* 0x000000026f6f7210 */ /* 0x010fca0007f5e0ff */
[----:B------:R-:W-:Y:S01]  /*27f80*/  IMAD.X R112, R112, 0x1, R0, P2 ;  /* 0x0000000170707824 */ /* 0x000fe200010e0600 */
[----:B------:R-:W-:Y:S04]  /*27f90*/  STL [R1+0x1458], R111 ;  /* 0x0014586f01007387 */ /* 0x000fe80000100800 */
[----:B--2---:R-:W2:Y:S01]  /*27fa0*/  LDL.LU R108, [R1+0x1478] ;  /* 0x00147800016c7983 */ /* 0x004ea20000300800 */
[----:B------:R-:W-:-:S03]  /*27fb0*/  IMAD.MOV.U32 R117, RZ, RZ, R113 ;  /* 0x000000ffff757224 */ /* 0x000fc600078e0071 */
[----:B------:R4:W-:Y:S04]  /*27fc0*/  STL [R1+0x1454], R112 ;  /* 0x0014547001007387 */ /* 0x0009e80000100800 */
[----:B-1----:R-:W2:Y:S04]  /*27fd0*/  LDL.LU R113, [R1+0x1474] ;  /* 0x0014740001717983 */ /* 0x002ea80000300800 */
[----:B------:R1:W-:Y:S01]  /*27fe0*/  LDGSTS.E [R5+0x14000], desc[UR8][R116.64], P1 ;  /* 0x1400000074057fae */ /* 0x0003e20008921848 */
[----:B------:R-:W-:-:S05]  /*27ff0*/  IADD3 R22, P0, R22, R2, RZ ;  /* 0x0000000216167210 */ /* 0x000fca0007f1e0ff */
[----:B------:R-:W-:Y:S02]  /*28000*/  IMAD.X R110, R110, 0x1, R0, P0 ;  /* 0x000000016e6e7824 */ /* 0x000fe400000e0600 */
[----:B-1----:R-:W-:Y:S02]  /*28010*/  IMAD.MOV.U32 R116, RZ, RZ, R111 ;  /* 0x000000ffff747224 */ /* 0x002fe400078e006f */
[----:B------:R-:W-:Y:S02]  /*28020*/  IMAD.MOV.U32 R117, RZ, RZ, R112 ;  /* 0x000000ffff757224 */ /* 0x000fe400078e0070 */
[----:B----4-:R-:W4:Y:S04]  /*28030*/  LDL.LU R112, [R1+0x147c] ;  /* 0x00147c0001707983 */ /* 0x010f280000300800 */
[----:B------:R-:W4:Y:S04]  /*28040*/  LDL.LU R111, [R1+0x1480] ;  /* 0x00148000016f7983 */ /* 0x000f280000300800 */
[----:B------:R1:W-:Y:S04]  /*28050*/  LDGSTS.E [R5+0x18000], desc[UR8][R116.64], P1 ;  /* 0x1800000074057fae */ /* 0x0003e80008921848 */
[----:B------:R-:W-:Y:S04]  /*28060*/  STL [R1+0x1460], R22 ;  /* 0x0014601601007387 */ /* 0x000fe80000100800 */
[----:B------:R1:W-:Y:S02]  /*28070*/  STL [R1+0x145c], R110 ;  /* 0x00145c6e01007387 */ /* 0x0003e40000100800 */
[----:B-1----:R-:W-:-:S02]  /*28080*/  IMAD.MOV.U32 R117, RZ, RZ, R110 ;  /* 0x000000ffff757224 */ /* 0x002fc400078e006e */
[----:B------:R-:W-:Y:S01]  /*28090*/  IMAD.MOV.U32 R116, RZ, RZ, R22 ;  /* 0x000000ffff747224 */ /* 0x000fe200078e0016 */
[----:B------:R-:W4:Y:S04]  /*280a0*/  LDL.LU R110, [R1+0x1484] ;  /* 0x00148400016e7983 */ /* 0x000f280000300800 */
[----:B------:R-:W4:Y:S01]  /*280b0*/  LDL.LU R22, [R1+0x1488] ;  /* 0x0014880001167983 */ /* 0x000f220000300800 */
[----:B------:R-:W-:-:S03]  /*280c0*/  UISETP.GT.AND UP1, UPT, UR16, 0x21, UPT ;  /* 0x000000211000788c */ /* 0x000fc6000bf24270 */
[----:B------:R1:W-:Y:S01]  /*280d0*/  LDGSTS.E [R5+0x1c000], desc[UR8][R116.64], P1 ;  /* 0x1c00000074057fae */ /* 0x0003e20008921848 */
[----:B------:R-:W-:-:S04]  /*280e0*/  USEL UR12, URZ, 0x4, !UP1 ;  /* 0x000000043f0c7887 */ /* 0x000fc8000c800000 */
[----:B------:R-:W-:-:S06]  /*280f0*/  USEL UR12, UR12, URZ, !UP0 ;  /* 0x0000003f0c0c7287 */ /* 0x000fcc000c000000 */
[----:B------:R-:W-:Y:S02]  /*28100*/  ISETP.NE.U32.AND P0, PT, RZ, UR12, PT ;  /* 0x0000000cff007c0c */ /* 0x000fe4000bf05070 */
[----:B---3--:R-:W-:-:S05]  /*28110*/  IADD3 R23, P1, R23, R2, RZ ;  /* 0x0000000217177210 */ /* 0x008fca0007f3e0ff */
[----:B------:R-:W-:Y:S01]  /*28120*/  IMAD.X R109, R109, 0x1, R0, P1 ;  /* 0x000000016d6d7824 */ /* 0x000fe200008e0600 */
[----:B------:R-:W-:Y:S01]  /*28130*/  IADD3 R114, P2, R114, R2, RZ ;  /* 0x0000000272727210 */ /* 0x000fe20007f5e0ff */
[----:B------:R-:W-:Y:S01]  /*28140*/  STL [R1+0x1468], R23 ;  /* 0x0014681701007387 */ /* 0x000fe20000100800 */
[----:B-1----:R-:W-:-:S03]  /*28150*/  IMAD.MOV.U32 R116, RZ, RZ, R23 ;  /* 0x000000ffff747224 */ /* 0x002fc600078e0017 */
[----:B------:R-:W-:Y:S01]  /*28160*/  IMAD.X R115, R115, 0x1, R0, P2 ;  /* 0x0000000173737824 */ /* 0x000fe200010e0600 */
[----:B------:R1:W-:Y:S01]  /*28170*/  STL [R1+0x1464], R109 ;  /* 0x0014646d01007387 */ /* 0x0003e20000100800 */
[----:B------:R-:W-:-:S03]  /*28180*/  IMAD.MOV.U32 R117, RZ, RZ, R109 ;  /* 0x000000ffff757224 */ /* 0x000fc600078e006d */
[----:B------:R-:W-:Y:S04]  /*28190*/  STL [R1+0x1470], R114 ;  /* 0x0014707201007387 */ /* 0x000fe80000100800 */
[----:B------:R-:W-:Y:S04]  /*281a0*/  LDGSTS.E [R5+0x10004], desc[UR8][R116.64], P0 ;  /* 0x1000400074057fae */ /* 0x000fe80008121848 */
[----:B-1----:R-:W3:Y:S04]  /*281b0*/  LDL.LU R109, [R1+0x148c] ;  /* 0x00148c00016d7983 */ /* 0x002ee80000300800 */
[----:B------:R1:W-:Y:S04]  /*281c0*/  STL [R1+0x146c], R115 ;  /* 0x00146c7301007387 */ /* 0x0003e80000100800 */
[----:B------:R-:W3:Y:S04]  /*281d0*/  LDL.LU R23, [R1+0x1490] ;  /* 0x0014900001177983 */ /* 0x000ee80000300800 */
[----:B------:R-:W3:Y:S04]  /*281e0*/  LDL.LU R117, [R1+0x1494] ;  /* 0x0014940001757983 */ /* 0x000ee80000300800 */
[----:B------:R-:W3:Y:S04]  /*281f0*/  LDL.LU R116, [R1+0x1498] ;  /* 0x0014980001747983 */ /* 0x000ee80000300800 */
[----:B------:R-:W-:Y:S01]  /*28200*/  LDGSTS.E [R5+0x14004], desc[UR8][R114.64], P0 ;  /* 0x1400400072057fae */ /* 0x000fe20008121848 */
[----:B--2---:R-:W-:-:S05]  /*28210*/  IADD3 R108, P1, R108, R2, RZ ;  /* 0x000000026c6c7210 */ /* 0x004fca0007f3e0ff */
[----:B------:R-:W-:Y:S01]  /*28220*/  IMAD.X R113, R113, 0x1, R0, P1 ;  /* 0x0000000171717824 */ /* 0x000fe200008e0600 */
[----:B------:R2:W-:Y:S01]  /*28230*/  STL [R1+0x1478], R108 ;  /* 0x0014786c01007387 */ /* 0x0005e20000100800 */
[----:B------:R-:W-:-:S03]  /*28240*/  IMAD.MOV.U32 R118, RZ, RZ, R108 ;  /* 0x000000ffff767224 */ /* 0x000fc600078e006c */
[----:B------:R4:W-:Y:S04]  /*28250*/  STL [R1+0x1474], R113 ;  /* 0x0014747101007387 */ /* 0x0009e80000100800 */
[----:B-1----:R-:W3:Y:S04]  /*28260*/  LDL.LU R115, [R1+0x149c] ;  /* 0x00149c0001737983 */ /* 0x002ee80000300800 */
[----:B--2---:R-:W2:Y:S01]  /*28270*/  LDL.LU R108, [R1+0x14a0] ;  /* 0x0014a000016c7983 */ /* 0x004ea20000300800 */
[----:B------:R-:W-:-:S05]  /*28280*/  IMAD.MOV.U32 R119, RZ, RZ, R113 ;  /* 0x000000ffff777224 */ /* 0x000fca00078e0071 */
[----:B------:R1:W-:Y:S01]  /*28290*/  LDGSTS.E [R5+0x18004], desc[UR8][R118.64], P0 ;  /* 0x1800400076057fae */ /* 0x0003e20008121848 */
[----:B----4-:R-:W-:-:S05]  /*282a0*/  IADD3 R111, P2, R111, R2, RZ ;  /* 0x000000026f6f7210 */ /* 0x010fca0007f5e0ff */
[----:B------:R-:W-:Y:S01]  /*282b0*/  IMAD.X R112, R112, 0x1, R0, P2 ;  /* 0x0000000170707824 */ /* 0x000fe200010e0600 */
[----:B------:R4:W-:Y:S04]  /*282c0*/  STL [R1+0x1480], R111 ;  /* 0x0014806f01007387 */ /* 0x0009e80000100800 */
[----:B------:R4:W-:Y:S01]  /*282d0*/  STL [R1+0x147c], R112 ;  /* 0x00147c7001007387 */ /* 0x0009e20000100800 */
[----:B-1----:R-:W-:Y:S01]  /*282e0*/  IMAD.MOV.U32 R118, RZ, RZ, R111 ;  /* 0x000000ffff767224 */ /* 0x002fe200078e006f */
[----:B------:R-:W-:-:S05]  /*282f0*/  IADD3 R22, P3, R22, R2, RZ ;  /* 0x0000000216167210 */ /* 0x000fca0007f7e0ff */
[----:B------:R-:W-:Y:S01]  /*28300*/  IMAD.X R110, R110, 0x1, R0, P3 ;  /* 0x000000016e6e7824 */ /* 0x000fe200018e0600 */
[----:B------:R-:W-:Y:S04]  /*28310*/  STL [R1+0x1488], R22 ;  /* 0x0014881601007387 */ /* 0x000fe80000100800 */
[----:B------:R-:W2:Y:S04]  /*28320*/  LDL.LU R114, [R1+0x14a4] ;  /* 0x0014a40001727983 */ /* 0x000ea80000300800 */
[----:B------:R1:W-:Y:S01]  /*28330*/  STL [R1+0x1484], R110 ;  /* 0x0014846e01007387 */ /* 0x0003e20000100800 */
[----:B------:R-:W-:-:S03]  /*28340*/  IMAD.MOV.U32 R119, RZ, RZ, R112 ;  /* 0x000000ffff777224 */ /* 0x000fc600078e0070 */
[----:B------:R-:W2:Y:S01]  /*28350*/  LDL.LU R113, [R1+0x14a8] ;  /* 0x0014a80001717983 */ /* 0x000ea20000300800 */
[----:B----4-:R-:W-:-:S03]  /*28360*/  IMAD.MOV.U32 R111, RZ, RZ, R110 ;  /* 0x000000ffff6f7224 */ /* 0x010fc600078e006e */
[----:B------:R-:W4:Y:S01]  /*28370*/  LDL.LU R112, [R1+0x14ac] ;  /* 0x0014ac0001707983 */ /* 0x000f220000300800 */
[----:B-1----:R-:W-:-:S03]  /*28380*/  IMAD.MOV.U32 R110, RZ, RZ, R22 ;  /* 0x000000ffff6e7224 */ /* 0x002fc600078e0016 */
[----:B------:R-:W4:Y:S01]  /*28390*/  LDL.LU R22, [R1+0x14b0] ;  /* 0x0014b00001167983 */ /* 0x000f220000300800 */
[----:B------:R-:W-:-:S03]  /*283a0*/  UISETP.GT.AND UP1, UPT, UR16, 0x22, UPT ;  /* 0x000000221000788c */ /* 0x000fc6000bf24270 */
[----:B------:R1:W-:Y:S01]  /*283b0*/  LDGSTS.E [R5+0x1c004], desc[UR8][R118.64], P0 ;  /* 0x1c00400076057fae */ /* 0x0003e20008121848 */
[----:B------:R-:W-:-:S04]  /*283c0*/  USEL UR12, URZ, 0x4, !UP1 ;  /* 0x000000043f0c7887 */ /* 0x000fc8000c800000 */
[----:B------:R-:W-:-:S06]  /*283d0*/  USEL UR12, UR12, URZ, !UP0 ;  /* 0x0000003f0c0c7287 */ /* 0x000fcc000c000000 */
[----:B------:R-:W-:-:S13]  /*283e0*/  ISETP.NE.U32.AND P1, PT, RZ, UR12, PT ;  /* 0x0000000cff007c0c */ /* 0x000fda000bf25070 */
[----:B------:R-:W-:Y:S01]  /*283f0*/  LDGSTS.E [R5+0x10008], desc[UR8][R110.64], P1 ;  /* 0x100080006e057fae */ /* 0x000fe20008921848 */
[----:B------:R-:W-:-:S04]  /*28400*/  UISETP.GT.AND UP1, UPT, UR16, 0x23, UPT ;  /* 0x000000231000788c */ /* 0x000fc8000bf24270 */
[----:B------:R-:W-:-:S04]  /*28410*/  USEL UR12, URZ, 0x4, !UP1 ;  /* 0x000000043f0c7887 */ /* 0x000fc8000c800000 */
[----:B------:R-:W-:Y:S01]  /*28420*/  USEL UR12, UR12, URZ, !UP0 ;  /* 0x0000003f0c0c7287 */ /* 0x000fe2000c000000 */
[----:B---3--:R-:W-:-:S05]  /*28430*/  IADD3 R23, P0, R23, R2, RZ ;  /* 0x0000000217177210 */ /* 0x008fca0007f1e0ff */
[--C-:B------:R-:W-:Y:S01]  /*28440*/  IMAD.X R109, R109, 0x1, R0.reuse, P0 ;  /* 0x000000016d6d7824 */ /* 0x100fe200000e0600 */
[----:B------:R-:W-:Y:S01]  /*28450*/  IADD3 R116, P2, R116, R2, RZ ;  /* 0x0000000274747210 */ /* 0x000fe20007f5e0ff */
[----:B------:R-:W-:Y:S04]  /*28460*/  STL [R1+0x1490], R23 ;  /* 0x0014901701007387 */ /* 0x000fe80000100800 */
[----:B------:R-:W-:Y:S01]  /*28470*/  IMAD.X R117, R117, 0x1, R0, P2 ;  /* 0x0000000175757824 */ /* 0x000fe200010e0600 */
[----:B------:R3:W-:Y:S01]  /*28480*/  STL [R1+0x148c], R109 ;  /* 0x00148c6d01007387 */ /* 0x0007e20000100800 */
[----:B-1----:R-:W-:-:S03]  /*28490*/  IMAD.MOV.U32 R119, RZ, RZ, R109 ;  /* 0x000000ffff777224 */ /* 0x002fc600078e006d */
[----:B------:R-:W-:Y:S01]  /*284a0*/  STL [R1+0x1498], R116 ;  /* 0x0014987401007387 */ /* 0x000fe20000100800 */
[----:B------:R-:W-:-:S03]  /*284b0*/  IMAD.MOV.U32 R118, RZ, RZ, R23 ;  /* 0x000000ffff767224 */ /* 0x000fc600078e0017 */
[----:B------:R-:W4:Y:S04]  /*284c0*/  LDL.LU R111, [R1+0x14b4] ;  /* 0x0014b400016f7983 */ /* 0x000f280000300800 */
[----:B------:R1:W-:Y:S04]  /*284d0*/  STL [R1+0x1494], R117 ;  /* 0x0014947501007387 */ /* 0x0003e80000100800 */
[----:B------:R-:W4:Y:S04]  /*284e0*/  LDL.LU R110, [R1+0x14b8] ;  /* 0x0014b800016e7983 */ /* 0x000f280000300800 */
[----:B---3--:R-:W3:Y:S04]  /*284f0*/  LDL.LU R109, [R1+0x14bc] ;  /* 0x0014bc00016d7983 */ /* 0x008ee80000300800 */
[----:B------:R-:W3:Y:S04]  /*28500*/  LDL.LU R23, [R1+0x14c0] ;  /* 0x0014c00001177983 */ /* 0x000ee80000300800 */
[----:B------:R-:W-:Y:S04]  /*28510*/  LDGSTS.E [R5+0x14008], desc[UR8][R118.64], P1 ;  /* 0x1400800076057fae */ /* 0x000fe80008921848 */
[----:B------:R1:W-:Y:S01]  /*28520*/  LDGSTS.E [R5+0x18008], desc[UR8][R116.64], P1 ;  /* 0x1800800074057fae */ /* 0x0003e20008921848 */
[----:B--2---:R-:W-:-:S05]  /*28530*/  IADD3 R108, P0, R108, R2, RZ ;  /* 0x000000026c6c7210 */ /* 0x004fca0007f1e0ff */
[----:B------:R-:W-:Y:S01]  /*28540*/  IMAD.X R115, R115, 0x1, R0, P0 ;  /* 0x0000000173737824 */ /* 0x000fe200000e0600 */
[----:B------:R-:W-:Y:S04]  /*28550*/  STL [R1+0x14a0], R108 ;  /* 0x0014a06c01007387 */ /* 0x000fe80000100800 */
[----:B------:R2:W-:Y:S01]  /*28560*/  STL [R1+0x149c], R115 ;  /* 0x00149c7301007387 */ /* 0x0005e20000100800 */
[----:B-1----:R-:W-:Y:S02]  /*28570*/  IMAD.MOV.U32 R117, RZ, RZ, R115 ;  /* 0x000000ffff757224 */ /* 0x002fe400078e0073 */
[----:B------:R-:W-:Y:S01]  /*28580*/  IMAD.MOV.U32 R116, RZ, RZ, R108 ;  /* 0x000000ffff747224 */ /* 0x000fe200078e006c */
[----:B------:R-:W-:-:S04]  /*28590*/  ISETP.NE.U32.AND P0, PT, RZ, UR12, PT ;  /* 0x0000000cff007c0c */ /* 0x000fc8000bf05070 */
[----:B------:R1:W-:Y:S04]  /*285a0*/  LDGSTS.E [R5+0x1c008], desc[UR8][R116.64], P1 ;  /* 0x1c00800074057fae */ /* 0x0003e80008921848 */
[----:B--2---:R-:W2:Y:S04]  /*285b0*/  LDL.LU R115, [R1+0x10c4] ;  /* 0x0010c40001737983 */ /* 0x004ea80000300800 */
[----:B------:R-:W2:Y:S01]  /*285c0*/  LDL.LU R108, [R1+0x10c8] ;  /* 0x0010c800016c7983 */ /* 0x000ea20000300800 */
[----:B------:R-:W-:-:S05]  /*285d0*/  IADD3 R113, P1, R113, R2, RZ ;  /* 0x0000000271717210 */ /* 0x000fca0007f3e0ff */
[----:B------:R-:W-:Y:S01]  /*285e0*/  IMAD.X R114, R114, 0x1, R0, P1 ;  /* 0x0000000172727824 */ /* 0x000fe200008e0600 */
[----:B----4-:R-:W-:Y:S01]  /*285f0*/  IADD3 R22, P2, R22, R2, RZ ;  /* 0x0000000216167210 */ /* 0x010fe20007f5e0ff */
[----:B------:R4:W-:Y:S01]  /*28600*/  STL [R1+0x14a8], R113 ;  /* 0x0014a87101007387 */ /* 0x0009e20000100800 */
[----:B-1----:R-:W-:Y:S02]  /*28610*/  IMAD.MOV.U32 R116, RZ, RZ, R113 ;  /* 0x000000ffff747224 */ /* 0x002fe400078e0071 */
[----:B------:R-:W-:Y:S01]  /*28620*/  IMAD.MOV.U32 R117, RZ, RZ, R114 ;  /* 0x000000ffff757224 */ /* 0x000fe200078e0072 */
[----:B------:R1:W-:Y:S01]  /*28630*/  STL [R1+0x14a4], R114 ;  /* 0x0014a47201007387 */ /* 0x0003e20000100800 */
[----:B------:R-:W-:-:S03]  /*28640*/  IMAD.X R112, R112, 0x1, R0, P2 ;  /* 0x0000000170707824 */ /* 0x000fc600010e0600 */
[----:B------:R-:W-:Y:S04]  /*28650*/  STL [R1+0x14b0], R22 ;  /* 0x0014b01601007387 */ /* 0x000fe80000100800 */
[----:B----4-:R-:W4:Y:S04]  /*28660*/  LDL.LU R113, [R1+0x10d0] ;  /* 0x0010d00001717983 */ /* 0x010f280000300800 */
[----:B------:R1:W-:Y:S04]  /*28670*/  STL [R1+0x14ac], R112 ;  /* 0x0014ac7001007387 */ /* 0x0003e80000100800 */
[----:B------:R1:W-:Y:S04]  /*28680*/  LDGSTS.E [R5+0x1000c], desc[UR8][R116.64], P0 ;  /* 0x1000c00074057fae */ /* 0x0003e80008121848 */
[----:B-1----:R-:W4:Y:S01]  /*28690*/  LDL.LU R114, [R1+0x10cc] ;  /* 0x0010cc0001727983 */ /* 0x002f220000300800 */
[----:B------:R-:W-:-:S02]  /*286a0*/  IMAD.MOV.U32 R117, RZ, RZ, R112 ;  /* 0x000000ffff757224 */ /* 0x000fc400078e0070 */
[----:B------:R-:W-:Y:S01]  /*286b0*/  IMAD.MOV.U32 R116, RZ, RZ, R22 ;  /* 0x000000ffff747224 */ /* 0x000fe200078e0016 */
[----:B------:R-:W4:Y:S04]  /*286c0*/  LDL.LU R112, [R1+0x10d4] ;  /* 0x0010d40001707983 */ /* 0x000f280000300800 */
[----:B------:R-:W4:Y:S01]  /*286d0*/  LDL.LU R22, [R1+0x10d8] ;  /* 0x0010d80001167983 */ /* 0x000f220000300800 */
[----:B------:R-:W1:Y:S03]  /*286e0*/  S2R R153, SR_TID.X ;  /* 0x0000000000997919 */ /* 0x000e660000002100 */
[----:B------:R3:W-:Y:S01]  /*286f0*/  LDGSTS.E [R5+0x1400c], desc[UR8][R116.64], P0 ;  /* 0x1400c00074057fae */ /* 0x0007e20008121848 */
[----:B------:R-:W-:-:S04]  /*28700*/  UISETP.GT.AND UP1, UPT, UR16, 0x4, UPT ;  /* 0x000000041000788c */ /* 0x000fc8000bf24270 */
[----:B------:R-:W-:Y:S01]  /*28710*/  USEL UR12, URZ, 0x4, !UP1 ;  /* 0x000000043f0c7887 */ /* 0x000fe2000c800000 */
[C---:B-1----:R-:W-:Y:S01]  /*28720*/  IMAD.SHL.U32 R152, R153.reuse, 0x10, RZ ;  /* 0x0000001099987824 */ /* 0x042fe200078e00ff */
[----:B------:R-:W-:Y:S02]  /*28730*/  LOP3.LUT R153, R153, 0x7f, RZ, 0xc0, !PT ;  /* 0x0000007f99997812 */ /* 0x000fe400078ec0ff */
[----:B------:R-:W-:Y:S01]  /*28740*/  USEL UR12, UR12, URZ, !UP0 ;  /* 0x0000003f0c0c7287 */ /* 0x000fe2000c000000 */
[-C--:B------:R-:W-:Y:S02]  /*28750*/  IADD3 R110, P1, R110, R2.reuse, RZ ;  /* 0x000000026e6e7210 */ /* 0x080fe40007f3e0ff */
[----:B---3--:R-:W-:-:S03]  /*28760*/  IADD3 R23, P2, R23, R2, RZ ;  /* 0x0000000217177210 */ /* 0x008fc60007f5e0ff */
[--C-:B------:R-:W-:Y:S02]  /*28770*/  IMAD.X R111, R111, 0x1, R0.reuse, P1 ;  /* 0x000000016f6f7824 */ /* 0x100fe400008e0600 */
[----:B------:R-:W-:Y:S01]  /*28780*/  IMAD.X R109, R109, 0x1, R0, P2 ;  /* 0x000000016d6d7824 */ /* 0x000fe200010e0600 */
[----:B------:R1:W-:Y:S01]  /*28790*/  STL [R1+0x14b8], R110 ;  /* 0x0014b86e01007387 */ /* 0x0003e20000100800 */
[----:B------:R-:W-:Y:S02]  /*287a0*/  IMAD.MOV.U32 R116, RZ, RZ, R23 ;  /* 0x000000ffff747224 */ /* 0x000fe400078e0017 */
[----:B------:R-:W-:Y:S01]  /*287b0*/  IMAD.MOV.U32 R117, RZ, RZ, R109 ;  /* 0x000000ffff757224 */ /* 0x000fe200078e006d */
[----:B------:R3:W-:Y:S04]  /*287c0*/  STL [R1+0x14b4], R111 ;  /* 0x0014b46f01007387 */ /* 0x0007e80000100800 */
[----:B------:R-:W-:Y:S04]  /*287d0*/  STL [R1+0x14c0], R23 ;  /* 0x0014c01701007387 */ /* 0x000fe80000100800 */
[----:B------:R-:W-:Y:S04]  /*287e0*/  LDGSTS.E [R5+0x1800c], desc[UR8][R110.64], P0 ;  /* 0x1800c0006e057fae */ /* 0x000fe80008121848 */
[----:B------:R2:W-:Y:S04]  /*287f0*/  STL [R1+0x14bc], R109 ;  /* 0x0014bc6d01007387 */ /* 0x0005e80000100800 */
[----:B------:R2:W-:Y:S04]  /*28800*/  LDGSTS.E [R5+0x1c00c], desc[UR8][R116.64], P0 ;  /* 0x1c00c00074057fae */ /* 0x0005e80008121848 */
[----:B-1----:R-:W4:Y:S04]  /*28810*/  LDL.LU R110, [R1+0x10e0] ;  /* 0x0010e000016e7983 */ /* 0x002f280000300800 */
[----:B---3--:R-:W3:Y:S01]  /*28820*/  LDL.LU R111, [R1+0x10dc] ;  /* 0x0010dc00016f7983 */ /* 0x008ee20000300800 */
[----:B--2---:R-:W-:-:S03]  /*28830*/  LOP3.LUT R116, R152, 0x70, RZ, 0xc0, !PT ;  /* 0x0000007098747812 */ /* 0x004fc600078ec0ff */
[----:B------:R-:W2:Y:S01]  /*28840*/  LDL.LU R109, [R1+0x10e4] ;  /* 0x0010e400016d7983 */ /* 0x000ea20000300800 */
[----:B------:R-:W-:Y:S01]  /*28850*/  IADD3 R108, P1, R108, R2, RZ ;  /* 0x000000026c6c7210 */ /* 0x000fe20007f3e0ff */
[----:B------:R-:W-:Y:S02]  /*28860*/  IMAD R116, R153, 0x80, R116 ;  /* 0x0000008099747824 */ /* 0x000fe400078e0274 */
[----:B------:R-:W2:Y:S02]  /*28870*/  LDL.LU R23, [R1+0x10e8] ;  /* 0x0010e80001177983 */ /* 0x000ea40000300800 */
[----:B------:R-:W-:Y:S01]  /*28880*/  IMAD.X R115, R115, 0x1, R0, P1 ;  /* 0x0000000173737824 */ /* 0x000fe200008e0600 */
[----:B------:R-:W-:Y:S01]  /*28890*/  LOP3.LUT R116, R116, 0x10, RZ, 0x3c, !PT ;  /* 0x0000001074747812 */ /* 0x000fe200078e3cff */
[----:B------:R1:W-:Y:S01]  /*288a0*/  STL [R1+0x10c8], R108 ;  /* 0x0010c86c01007387 */ /* 0x0003e20000100800 */
[----:B------:R-:W-:-:S03]  /*288b0*/  IMAD.MOV.U32 R118, RZ, RZ, R108 ;  /* 0x000000ffff767224 */ /* 0x000fc600078e006c */
[----:B------:R-:W-:Y:S01]  /*288c0*/  VIADD R5, R116, UR17 ;  /* 0x0000001174057c36 */ /* 0x000fe20008000000 */
[----:B------:R4:W-:Y:S04]  /*288d0*/  STL [R1+0x10c4], R115 ;  /* 0x0010c47301007387 */ /* 0x0009e80000100800 */
[----:B------:R-:W2:Y:S04]  /*288e0*/  LDL.LU R116, [R1+0x10ec] ;  /* 0x0010ec0001747983 */ /* 0x000ea80000300800 */
[----:B-1----:R-:W2:Y:S01]  /*288f0*/  LDL.LU R108, [R1+0x10f0] ;  /* 0x0010f000016c7983 */ /* 0x002ea20000300800 */
[----:B------:R-:W-:Y:S01]  /*28900*/  ISETP.NE.U32.AND P0, PT, RZ, UR12, PT ;  /* 0x0000000cff007c0c */ /* 0x000fe2000bf05070 */
[----:B------:R-:W-:-:S12]  /*28910*/  IMAD.MOV.U32 R119, RZ, RZ, R115 ;  /* 0x000000ffff777224 */ /* 0x000fd800078e0073 */
[----:B------:R1:W-:Y:S01]  /*28920*/  LDGSTS.E [R5], desc[UR8][R118.64], P0 ;  /* 0x0000000076057fae */ /* 0x0003e20008121848 */
[----:B----4-:R-:W-:-:S05]  /*28930*/  IADD3 R113, P1, R113, R2, RZ ;  /* 0x0000000271717210 */ /* 0x010fca0007f3e0ff */
[----:B------:R-:W-:Y:S01]  /*28940*/  STL [R1+0x10d0], R113 ;  /* 0x0010d07101007387 */ /* 0x000fe20000100800 */
[----:B------:R-:W-:-:S04]  /*28950*/  IMAD.X R114, R114, 0x1, R0, P1 ;  /* 0x0000000172727824 */ /* 0x000fc800008e0600 */
[----:B------:R-:W-:Y:S01]  /*28960*/  IMAD.MOV.U32 R115, RZ, RZ, R114 ;  /* 0x000000ffff737224 */ /* 0x000fe200078e0072 */
[----:B------:R4:W-:Y:S01]  /*28970*/  STL [R1+0x10cc], R114 ;  /* 0x0010cc7201007387 */ /* 0x0009e20000100800 */
[----:B------:R-:W-:Y:S01]  /*28980*/  IADD3 R22, P2, R22, R2, RZ ;  /* 0x0000000216167210 */ /* 0x000fe20007f5e0ff */
[----:B----4-:R-:W-:-:S04]  /*28990*/  IMAD.MOV.U32 R114, RZ, RZ, R113 ;  /* 0x000000ffff727224 */ /* 0x010fc800078e0071 */
[----:B------:R-:W-:Y:S01]  /*289a0*/  IMAD.X R112, R112, 0x1, R0, P2 ;  /* 0x0000000170707824 */ /* 0x000fe200010e0600 */
[----:B------:R-:W-:Y:S04]  /*289b0*/  STL [R1+0x10d8], R22 ;  /* 0x0010d81601007387 */ /* 0x000fe80000100800 */
[----:B------:R-:W4:Y:S04]  /*289c0*/  LDL.LU R113, [R1+0x10f8] ;  /* 0x0010f80001717983 */ /* 0x000f280000300800 */
[----:B------:R1:W-:Y:S04]  /*289d0*/  STL [R1+0x10d4], R112 ;  /* 0x0010d47001007387 */ /* 0x0003e80000100800 */
[----:B------:R-:W-:Y:S04]  /*289e0*/  LDGSTS.E [R5+0x4000], desc[UR8][R114.64], P0 ;  /* 0x0400000072057fae */ /* 0x000fe80008121848 */
[----:B------:R-:W4:Y:S01]  /*289f0*/  LDL.LU R114, [R1+0x10f4] ;  /* 0x0010f40001727983 */ /* 0x000f220000300800 */
[----:B-1----:R-:W-:-:S02]  /*28a00*/  IMAD.MOV.U32 R118, RZ, RZ, R22 ;  /* 0x000000ffff767224 */ /* 0x002fc400078e0016 */
[----:B------:R-:W-:Y:S02]  /*28a10*/  IMAD.MOV.U32 R119, RZ, RZ, R112 ;  /* 0x000000ffff777224 */ /* 0x000fe400078e0070 */
[----:B------:R-:W4:Y:S04]  /*28a20*/  LDL.LU R112, [R1+0x10fc] ;  /* 0x0010fc0001707983 */ /* 0x000f280000300800 */
[----:B------:R-:W4:Y:S04]  /*28a30*/  LDL.LU R22, [R1+0x1100] ;  /* 0x0011000001167983 */ /* 0x000f280000300800 */
[----:B------:R-:W4:Y:S04]  /*28a40*/  LDL.LU R115, [R1+0x1104] ;  /* 0x0011040001737983 */ /* 0x000f280000300800 */
[----:B------:R1:W-:Y:S01]  /*28a50*/  LDGSTS.E [R5+0x8000], desc[UR8][R118.64], P0 ;  /* 0x0800000076057fae */ /* 0x0003e20008121848 */
[----:B------:R-:W-:-:S04]  /*28a60*/  UISETP.GT.AND UP1, UPT, UR16, 0x5, UPT ;  /* 0x000000051000788c */ /* 0x000fc8000bf24270 */
[----:B------:R-:W-:-:S04]  /*28a70*/  USEL UR12, URZ, 0x4, !UP1 ;  /* 0x000000043f0c7887 */ /* 0x000fc8000c800000 */
[----:B------:R-:W-:Y:S01]  /*28a80*/  USEL UR12, UR12, URZ, !UP0 ;  /* 0x0000003f0c0c7287 */ /* 0x000fe2000c000000 */
[----:B------:R-:W-:-:S05]  /*28a90*/  IADD3 R110, P1, R110, R2, RZ ;  /* 0x000000026e6e7210 */ /* 0x000fca0007f3e0ff */
[----:B---3--:R-:W-:Y:S01]  /*28aa0*/  IMAD.X R111, R111, 0x1, R0, P1 ;  /* 0x000000016f6f7824 */ /* 0x008fe200008e0600 */
[----:B------:R-:W-:Y:S03]  /*28ab0*/  STL [R1+0x10e0], R110 ;  /* 0x0010e06e01007387 */ /* 0x000fe60000100800 */
[----:B-1----:R-:W-:Y:S01]  /*28ac0*/  IMAD.MOV.U32 R119, RZ, RZ, R111 ;  /* 0x000000ffff777224 */ /* 0x002fe200078e006f */
[----:B------:R1:W-:Y:S01]  /*28ad0*/  STL [R1+0x10dc], R111 ;  /* 0x0010dc6f01007387 */ /* 0x0003e20000100800 */
[----:B--2---:R-:W-:-:S03]  /*28ae0*/  IADD3 R23, P1, R23, R2, RZ ;  /* 0x0000000217177210 */ /* 0x004fc60007f3e0ff */
[----:B-1----:R-:W2:Y:S02]  /*28af0*/  LDL.LU R111, [R1+0x1108] ;  /* 0x00110800016f7983 */ /* 0x002ea40000300800 */
[----:B------:R-:W-:Y:S02]  /*28b00*/  IMAD.X R109, R109, 0x1, R0, P1 ;  /* 0x000000016d6d7824 */ /* 0x000fe400008e0600 */
[----:B------:R-:W-:Y:S01]  /*28b10*/  IMAD.MOV.U32 R118, RZ, RZ, R110 ;  /* 0x000000ffff767224 */ /* 0x000fe200078e006e */
[----:B------:R1:W-:Y:S01]  /*28b20*/  STL [R1+0x10e8], R23 ;  /* 0x0010e81701007387 */ /* 0x0003e20000100800 */
[----:B------:R-:W-:-:S03]  /*28b30*/  IADD3 R108, P2, R108, R2, RZ ;  /* 0x000000026c6c7210 */ /* 0x000fc60007f5e0ff */
[----:B------:R3:W-:Y:S02]  /*28b40*/  STL [R1+0x10e4], R109 ;  /* 0x0010e46d01007387 */ /* 0x0007e40000100800 */
[----:B------:R-:W-:Y:S02]  /*28b50*/  IMAD.X R116, R116, 0x1, R0, P2 ;  /* 0x0000000174747824 */ /* 0x000fe400010e0600 */
[----:B------:R-:W-:Y:S04]  /*28b60*/  STL [R1+0x10f0], R108 ;  /* 0x0010f06c01007387 */ /* 0x000fe80000100800 */
[----:B------:R1:W-:Y:S04]  /*28b70*/  LDGSTS.E [R5+0xc000], desc[UR8][R118.64], P0 ;  /* 0x0c00000076057fae */ /* 0x0003e80008121848 */
[----:B------:R-:W2:Y:S04]  /*28b80*/  LDL.LU R110, [R1+0x110c] ;  /* 0x00110c00016e7983 */ /* 0x000ea80000300800 */
[----:B------:R3:W-:Y:S01]  /*28b90*/  STL [R1+0x10ec], R116 ;  /* 0x0010ec7401007387 */ /* 0x0007e20000100800 */
[----:B-1----:R-:W-:-:S03]  /*28ba0*/  IMAD.MOV.U32 R118, RZ, RZ, R23 ;  /* 0x000000ffff767224 */ /* 0x002fc600078e0017 */
[----:B------:R-:W2:Y:S01]  /*28bb0*/  LDL.LU R23, [R1+0x1110] ;  /* 0x0011100001177983 */ /* 0x000ea20000300800 */
[----:B------:R-:W-:Y:S01]  /*28bc0*/  ISETP.NE.U32.AND P0, PT, RZ, UR12, PT ;  /* 0x0000000cff007c0c */ /* 0x000fe2000bf05070 */
[----:B------:R-:W-:Y:S02]  /*28bd0*/  IMAD.MOV.U32 R119, RZ, RZ, R109 ;  /* 0x000000ffff777224 */ /* 0x000fe400078e006d */
[----:B------:R-:W-:Y:S01]  /*28be0*/  IMAD.MOV.U32 R117, RZ, RZ, R116 ;  /* 0x000000ffff757224 */ /* 0x000fe200078e0074 */
[----:B---3--:R-:W3:Y:S01]  /*28bf0*/  LDL.LU R109, [R1+0x1114] ;  /* 0x00111400016d7983 */ /* 0x008ee20000300800 */
[----:B------:R-:W-:-:S03]  /*28c00*/  IMAD.MOV.U32 R116, RZ, RZ, R108 ;  /* 0x000000ffff747224 */ /* 0x000fc600078e006c */
[----:B------:R-:W3:Y:S05]  /*28c10*/  LDL.LU R108, [R1+0x1118] ;  /* 0x00111800016c7983 */ /* 0x000eea0000300800 */
[----:B------:R-:W-:Y:S04]  /*28c20*/  LDGSTS.E [R5+0x4], desc[UR8][R118.64], P0 ;  /* 0x0000400076057fae */ /* 0x000fe80008121848 */
[----:B------:R1:W-:Y:S01]  /*28c30*/  LDGSTS.E [R5+0x4004], desc[UR8][R116.64], P0 ;  /* 0x0400400074057fae */ /* 0x0003e20008121848 */
[----:B----4-:R-:W-:-:S05]  /*28c40*/  IADD3 R113, P1, R113, R2, RZ ;  /* 0x0000000271717210 */ /* 0x010fca0007f3e0ff */
[----:B------:R-:W-:Y:S01]  /*28c50*/  STL [R1+0x10f8], R113 ;  /* 0x0010f87101007387 */ /* 0x000fe20000100800 */
[----:B-1----:R-:W-:Y:S02]  /*28c60*/  IMAD.MOV.U32 R116, RZ, RZ, R113 ;  /* 0x000000ffff747224 */ /* 0x002fe400078e0071 */
[----:B------:R-:W-:-:S04]  /*28c70*/  IMAD.X R114, R114, 0x1, R0, P1 ;  /* 0x0000000172727824 */ /* 0x000fc800008e0600 */
[----:B------:R-:W-:Y:S01]  /*28c80*/  IMAD.MOV.U32 R117, RZ, RZ, R114 ;  /* 0x000000ffff757224 */ /* 0x000fe200078e0072 */
[----:B------:R1:W-:Y:S01]  /*28c90*/  STL [R1+0x10f4], R114 ;  /* 0x0010f47201007387 */ /* 0x0003e20000100800 */
[----:B------:R-:W-:Y:S01]  /*28ca0*/  IADD3 R22, P2, R22, R2, RZ ;  /* 0x0000000216167210 */ /* 0x000fe20007f5e0ff */
[----:B------:R-:W-:Y:S02]  /*28cb0*/  UISETP.GT.AND UP1, UPT, UR16, 0x6, UPT ;  /* 0x000000061000788c */ /* 0x000fe4000bf24270 */
[----:B------:R4:W-:Y:S04]  /*28cc0*/  LDGSTS.E [R5+0x8004], desc[UR8][R116.64], P0 ;  /* 0x0800400074057fae */ /* 0x0009e80008121848 */
[----:B-1----:R-:W3:Y:S04]  /*28cd0*/  LDL.LU R114, [R1+0x111c] ;  /* 0x00111c0001727983 */ /* 0x002ee80000300800 */
[----:B------:R-:W3:Y:S01]  /*28ce0*/  LDL.LU R113, [R1+0x1120] ;  /* 0x0011200001717983 */ /* 0x000ee20000300800 */
[----:B------:R-:W-:Y:S01]  /*28cf0*/  IMAD.X R112, R112, 0x1, R0, P2 ;  /* 0x0000000170707824 */ /* 0x000fe200010e0600 */
[----:B------:R-:W-:-:S02]  /*28d00*/  USEL UR12, URZ, 0x4, !UP1 ;  /* 0x000000043f0c7887 */ /* 0x000fc4000c800000 */
[----:B------:R-:W-:Y:S01]  /*28d10*/  STL [R1+0x1100], R22 ;  /* 0x0011001601007387 */ /* 0x000fe20000100800 */
[----:B----4-:R-:W-:Y:S02]  /*28d20*/  IMAD.MOV.U32 R116, RZ, RZ, R22 ;  /* 0x000000ffff747224 */ /* 0x010fe400078e0016 */
[----:B------:R-:W-:Y:S01]  /*28d30*/  IMAD.MOV.U32 R117, RZ, RZ, R112 ;  /* 0x000000ffff757224 */ /* 0x000fe200078e0070 */
[----:B------:R1:W-:Y:S01]  /*28d40*/  STL [R1+0x10fc], R112 ;  /* 0x0010fc7001007387 */ /* 0x0003e20000100800 */
[----:B------:R-:W-:-:S03]  /*28d50*/  USEL UR12, UR12, URZ, !UP0 ;  /* 0x0000003f0c0c7287 */ /* 0x000fc6000c000000 */
[----:B------:R4:W-:Y:S03]  /*28d60*/  LDGSTS.E [R5+0xc004], desc[UR8][R116.64], P0 ;  /* 0x0c00400074057fae */ /* 0x0009e60008121848 */
[----:B------:R-:W-:Y:S02]  /*28d70*/  ISETP.NE.U32.AND P1, PT, RZ, UR12, PT ;  /* 0x0000000cff007c0c */ /* 0x000fe4000bf25070 */
[----:B--2---:R-:W-:-:S05]  /*28d80*/  IADD3 R111, P3, R111, R2, RZ ;  /* 0x000000026f6f7210 */ /* 0x004fca0007f7e0ff */
[----:B------:R-:W-:Y:S01]  /*28d90*/  IMAD.X R115, R115, 0x1, R0, P3 ;  /* 0x0000000173737824 */ /* 0x000fe200018e0600 */
[----:B------:R-:W-:Y:S04]  /*28da0*/  STL [R1+0x1108], R111 ;  /* 0x0011086f01007387 */ /* 0x000fe80000100800 */
[----:B-1----:R-:W2:Y:S01]  /*28db0*/  LDL.LU R112, [R1+0x1124] ;  /* 0x0011240001707983 */ /* 0x002ea20000300800 */
[----:B----4-:R-:W-:-:S03]  /*28dc0*/  IMAD.MOV.U32 R117, RZ, RZ, R115 ;  /* 0x000000ffff757224 */ /* 0x010fc600078e0073 */
[----:B------:R1:W-:Y:S01]  /*28dd0*/  STL [R1+0x1104], R115 ;  /* 0x0011047301007387 */ /* 0x0003e20000100800 */
[----:B------:R-:W-:-:S03]  /*28de0*/  IMAD.MOV.U32 R116, RZ, RZ, R111 ;  /* 0x000000ffff747224 */ /* 0x000fc600078e006f */
[----:B------:R-:W4:Y:S04]  /*28df0*/  LDL.LU R22, [R1+0x1128] ;  /* 0x0011280001167983 */ /* 0x000f280000300800 */
[----:B------:R3:W-:Y:S04]  /*28e00*/  LDGSTS.E [R5+0x8], desc[UR8][R116.64], P1 ;  /* 0x0000800074057fae */ /* 0x0007e80008921848 */
[----:B-1----:R-:W2:Y:S04]  /*28e10*/  LDL.LU R115, [R1+0x112c] ;  /* 0x00112c0001737983 */ /* 0x002ea80000300800 */
[----:B------:R-:W2:Y:S01]  /*28e20*/  LDL.LU R111, [R1+0x1130] ;  /* 0x00113000016f7983 */ /* 0x000ea20000300800 */
[----:B------:R-:W-:-:S05]  /*28e30*/  IADD3 R23, P0, R23, R2, RZ ;  /* 0x0000000217177210 */ /* 0x000fca0007f1e0ff */
[----:B------:R-:W-:Y:S01]  /*28e40*/  IMAD.X R110, R110, 0x1, R0, P0 ;  /* 0x000000016e6e7824 */ /* 0x000fe200000e0600 */
[----:B------:R1:W-:Y:S01]  /*28e50*/  STL [R1+0x1110], R23 ;  /* 0x0011101701007387 */ /* 0x0003e20000100800 */
[----:B---3--:R-:W-:-:S03]  /*28e60*/  IADD3 R108, P2, R108, R2, RZ ;  /* 0x000000026c6c7210 */ /* 0x008fc60007f5e0ff */
[----:B------:R3:W-:Y:S01]  /*28e70*/  STL [R1+0x110c], R110 ;  /* 0x00110c6e01007387 */ /* 0x0007e20000100800 */
[----:B------:R-:W-:Y:S02]  /*28e80*/  IMAD.MOV.U32 R116, RZ, RZ, R23 ;  /* 0x000000ffff747224 */ /* 0x000fe400078e0017 */
[----:B------:R-:W-:Y:S01]  /*28e90*/  IMAD.X R109, R109, 0x1, R0, P2 ;  /* 0x000000016d6d7824 */ /* 0x000fe200010e0600 */
[----:B------:R-:W-:Y:S04]  /*28ea0*/  STL [R1+0x1118], R108 ;  /* 0x0011186c01007387 */ /* 0x000fe80000100800 */
[----:B-1----:R-:W2:Y:S01]  /*28eb0*/  LDL.LU R23, [R1+0x1138] ;  /* 0x0011380001177983 */ /* 0x002ea20000300800 */
[----:B------:R-:W-:-:S03]  /*28ec0*/  IMAD.MOV.U32 R117, RZ, RZ, R110 ;  /* 0x000000ffff757224 */ /* 0x000fc600078e006e */
[----:B------:R1:W-:Y:S04]  /*28ed0*/  STL [R1+0x1114], R109 ;  /* 0x0011146d01007387 */ /* 0x0003e80000100800 */
[----:B---3--:R-:W3:Y:S04]  /*28ee0*/  LDL.LU R110, [R1+0x1134] ;  /* 0x00113400016e7983 */ /* 0x008ee80000300800 */
[----:B------:R-:W-:Y:S04]  /*28ef0*/  LDGSTS.E [R5+0x4008], desc[UR8][R116.64], P1 ;  /* 0x0400800074057fae */ /* 0x000fe80008921848 */
[----:B------:R-:W-:Y:S04]  /*28f00*/  LDGSTS.E [R5+0x8008], desc[UR8][R108.64], P1 ;  /* 0x080080006c057fae */ /* 0x000fe80008921848 */
[----:B-1----:R-:W3:Y:S04]  /*28f10*/  LDL.LU R109, [R1+0x113c] ;  /* 0x00113c00016d7983 */ /* 0x002ee80000300800 */
[----:B------:R-:W3:Y:S01]  /*28f20*/  LDL.LU R108, [R1+0x1140] ;  /* 0x00114000016c7983 */ /* 0x000ee20000300800 */
[----:B------:R-:W-:-:S05]  /*28f30*/  IADD3 R113, P0, R113, R2, RZ ;  /* 0x0000000271717210 */ /* 0x000fca0007f1e0ff */
[----:B------:R-:W-:Y:S01]  /*28f40*/  IMAD.X R114, R114, 0x1, R0, P0 ;  /* 0x0000000172727824 */ /* 0x000fe200000e0600 */
[----:B------:R-:W-:Y:S03]  /*28f50*/  STL [R1+0x1120], R113 ;  /* 0x0011207101007387 */ /* 0x000fe60000100800 */
[----:B------:R-:W-:Y:S01]  /*28f60*/  IMAD.MOV.U32 R119, RZ, RZ, R114 ;  /* 0x000000ffff777224 */ /* 0x000fe200078e0072 */
[----:B------:R1:W-:Y:S04]  /*28f70*/  STL [R1+0x111c], R114 ;  /* 0x00111c7201007387 */ /* 0x0003e80000100800 */
[----:B------:R-:W3:Y:S04]  /*28f80*/  LDL.LU R116, [R1+0x14c4] ;  /* 0x0014c40001747983 */ /* 0x000ee80000300800 */
[----:B-1----:R-:W3:Y:S01]  /*28f90*/  LDL.LU R114, [R1+0x14c8] ;  /* 0x0014c80001727983 */ /* 0x002ee20000300800 */
[----:B------:R-:W-:Y:S01]  /*28fa0*/  UISETP.GT.AND UP1, UPT, UR16, 0x7, UPT ;  /* 0x000000071000788c */ /* 0x000fe2000bf24270 */
[----:B------:R-:W-:-:S03]  /*28fb0*/  IMAD.MOV.U32 R118, RZ, RZ, R113 ;  /* 0x000000ffff767224 */ /* 0x000fc600078e0071 */
[----:B------:R-:W-:Y:S02]  /*28fc0*/  USEL UR12, URZ, 0x4, !UP1 ;  /* 0x000000043f0c7887 */ /* 0x000fe4000c800000 */
[----:B------:R1:W-:Y:S02]  /*28fd0*/  LDGSTS.E [R5+0xc008], desc[UR8][R118.64], P1 ;  /* 0x0c00800076057fae */ /* 0x0003e40008921848 */
[----:B------:R-:W-:-:S06]  /*28fe0*/  USEL UR12, UR12, URZ, !UP0 ;  /* 0x0000003f0c0c7287 */ /* 0x000fcc000c000000 */
[----:B------:R-:W-:Y:S02]  /*28ff0*/  ISETP.NE.U32.AND P0, PT, RZ, UR12, PT ;  /* 0x0000000cff007c0c */ /* 0x000fe4000bf05070 */
[----:B----4-:R-:W-:-:S05]  /*29000*/  IADD3 R22, P1, R22, R2, RZ ;  /* 0x0000000216167210 */ /* 0x010fca0007f3e0ff */
[----:B--2---:R-:W-:Y:S01]  /*29010*/  IMAD.X R112, R112, 0x1, R0, P1 ;  /* 0x0000000170707824 */ /* 0x004fe200008e0600 */
[----:B------:R2:W-:Y:S01]  /*29020*/  STL [R1+0x1128], R22 ;  /* 0x0011281601007387 */ /* 0x0005e20000100800 */
[----:B------:R-:W-:-:S03]  /*29030*/  IADD3 R111, P2, R111, R2, RZ ;  /* 0x000000026f6f7210 */ /* 0x000fc60007f5e0ff */
[----:B------:R4:W-:Y:S02]  /*29040*/  STL [R1+0x1124], R112 ;  /* 0x0011247001007387 */ /* 0x0009e40000100800 */
[----:B------:R-:W-:Y:S02]  /*29050*/  IMAD.X R115, R115, 0x1, R0, P2 ;  /* 0x0000000173737824 */ /* 0x000fe400010e0600 */
[----:B------:R4:W-:Y:S01]  /*29060*/  STL [R1+0x1130], R111 ;  /* 0x0011306f01007387 */ /* 0x0009e20000100800 */
[----:B-1----:R-:W-:Y:S02]  /*29070*/  IMAD.MOV.U32 R118, RZ, RZ, R22 ;  /* 0x000000ffff767224 */ /* 0x002fe400078e0016 */
[----:B------:R-:W-:Y:S01]  /*29080*/  IMAD.MOV.U32 R119, RZ, RZ, R112 ;  /* 0x000000ffff777224 */ /* 0x000fe200078e0070 */
[----:B------:R-:W3:Y:S04]  /*29090*/  LDL.LU R113, [R1+0x14cc] ;  /* 0x0014cc0001717983 */ /* 0x000ee80000300800 */
[----:B------:R-:W-:Y:S04]  /*290a0*/  STL [R1+0x112c], R115 ;  /* 0x00112c7301007387 */ /* 0x000fe80000100800 */
[----:B--2---:R-:W2:Y:S04]  /*290b0*/  LDL.LU R22, [R1+0x14d0] ;  /* 0x0014d00001167983 */ /* 0x004ea80000300800 */
[----:B------:R1:W-:Y:S01]  /*290c0*/  LDGSTS.E [R5+0xc], desc[UR8][R118.64], P0 ;  /* 0x0000c00076057fae */ /* 0x0003e20008121848 */
[----:B------:R-:W-:-:S03]  /*290d0*/  IADD3 R23, P1, R23, R2, RZ ;  /* 0x0000000217177210 */ /* 0x000fc60007f3e0ff */
[----:B----4-:R-:W4:Y:S01]  /*290e0*/  LDL.LU R112, [R1+0x14d4] ;  /* 0x0014d40001707983 */ /* 0x010f220000300800 */
[----:B-1----:R-:W-:-:S03]  /*290f0*/  IMAD.MOV.U32 R118, RZ, RZ, R111 ;  /* 0x000000ffff767224 */ /* 0x002fc600078e006f */
[----:B------:R-:W4:Y:S01]  /*29100*/  LDL.LU R111, [R1+0x14d8] ;  /* 0x0014d800016f7983 */ /* 0x000f220000300800 */
[----:B------:R-:W-:Y:S02]  /*29110*/  IMAD.MOV.U32 R119, RZ, RZ, R115 ;  /* 0x000000ffff777224 */ /* 0x000fe400078e0073 */
[----:B---3--:R-:W-:Y:S01]  /*29120*/  IMAD.X R110, R110, 0x1, R0, P1 ;  /* 0x000000016e6e7824 */ /* 0x008fe200008e0600 */
[----:B------:R-:W-:Y:S04]  /*29130*/  STL [R1+0x1138], R23 ;  /* 0x0011381701007387 */ /* 0x000fe80000100800 */
[----:B------:R1:W-:Y:S04]  /*29140*/  LDGSTS.E [R5+0x400c], desc[UR8][R118.64], P0 ;  /* 0x0400c00076057fae */ /* 0x0003e80008121848 */
[----:B------:R3:W-:Y:S01]  /*29150*/  STL [R1+0x1134], R110 ;  /* 0x0011346e01007387 */ /* 0x0007e20000100800 */
[----:B-1----:R-:W-:-:S02]  /*29160*/  IMAD.MOV.U32 R119, RZ, RZ, R110 ;  /* 0x000000ffff777224 */ /* 0x002fc400078e006e */
[----:B------:R-:W-:Y:S01]  /*29170*/  IMAD.MOV.U32 R118, RZ, RZ, R23 ;  /* 0x000000ffff767224 */ /* 0x000fe200078e0017 */
[----:B---3--:R-:W3:Y:S04]  /*29180*/  LDL.LU R110, [R1+0x14dc] ;  /* 0x0014dc00016e7983 */ /* 0x008ee80000300800 */
[----:B------:R-:W3:Y:S01]  /*29190*/  LDL.LU R23, [R1+0x14e0] ;  /* 0x0014e00001177983 */ /* 0x000ee20000300800 */
[----:B------:R-:W-:-:S03]  /*291a0*/  IADD3 R108, P2, R108, R2, RZ ;  /* 0x000000026c6c7210 */ /* 0x000fc60007f5e0ff */
[----:B------:R1:W-:Y:S02]  /*291b0*/  LDGSTS.E [R5+0x800c], desc[UR8][R118.64], P0 ;  /* 0x0800c00076057fae */ /* 0x0003e40008121848 */
[----:B------:R-:W-:Y:S02]  /*291c0*/  IMAD.X R109, R109, 0x1, R0, P2 ;  /* 0x000000016d6d7824 */ /* 0x000fe400010e0600 */
[----:B------:R-:W-:Y:S04]  /*291d0*/  STL [R1+0x1140], R108 ;  /* 0x0011406c01007387 */ /* 0x000fe80000100800 */
[----:B------:R1:W-:Y:S02]  /*291e0*/  STL [R1+0x113c], R109 ;  /* 0x00113c6d01007387 */ /* 0x0003e40000100800 */
[----:B-1----:R-:W-:-:S02]  /*291f0*/  IMAD.MOV.U32 R119, RZ, RZ, R109 ;  /* 0x000000ffff777224 */ /* 0x002fc400078e006d */
[----:B------:R-:W-:Y:S01]  /*29200*/  IMAD.MOV.U32 R118, RZ, RZ, R108 ;  /* 0x000000ffff767224 */ /* 0x000fe200078e006c */
[----:B------:R-:W-:Y:S01]  /*29210*/  IADD3 R114, P3, R114, R2, RZ ;  /* 0x0000000272727210 */ /* 0x000fe20007f7e0ff */
[----:B------:R-:W-:-:S03]  /*29220*/  UISETP.GT.AND UP1, UPT, UR16, 0x24, UPT ;  /* 0x000000241000788c */ /* 0x000fc6000bf24270 */
[----:B------:R-:W-:Y:S01]  /*29230*/  LDGSTS.E [R5+0xc00c], desc[UR8][R118.64], P0 ;  /* 0x0c00c00076057fae */ /* 0x000fe20008121848 */
[----:B------:R-:W-:-:S03]  /*29240*/  IMAD.X R116, R116, 0x1, R0, P3 ;  /* 0x0000000174747824 */ /* 0x000fc600018e0600 */
[----:B------:R-:W-:Y:S04]  /*29250*/  STL [R1+0x14c8], R114 ;  /* 0x0014c87201007387 */ /* 0x000fe80000100800 */
[----:B------:R-:W3:Y:S01]  /*29260*/  LDL.LU R109, [R1+0x14e4] ;  /* 0x0014e400016d7983 */ /* 0x000ee20000300800 */
[----:B------:R-:W-:-:S03]  /*29270*/  IMAD.MOV.U32 R117, RZ, RZ, R116 ;  /* 0x000000ffff757224 */ /* 0x000fc600078e0074 */
[----:B------:R1:W-:Y:S04]  /*29280*/  STL [R1+0x14c4], R116 ;  /* 0x0014c47401007387 */ /* 0x0003e80000100800 */
[----:B------:R-:W3:Y:S04]  /*29290*/  LDL.LU R108, [R1+0x14e8] ;  /* 0x0014e800016c7983 */ /* 0x000ee80000300800 */
[----:B------:R-:W3:Y:S01]  /*292a0*/  LDL.LU R115, [R1+0x14ec] ;  /* 0x0014ec0001737983 */ /* 0x000ee20000300800 */
[----:B-1----:R-:W-:-:S03]  /*292b0*/  IMAD.MOV.U32 R116, RZ, RZ, R114 ;  /* 0x000000ffff747224 */ /* 0x002fc600078e0072 */
[----:B------:R-:W3:Y:S01]  /*292c0*/  LDL.LU R114, [R1+0x14f0] ;  /* 0x0014f00001727983 */ /* 0x000ee20000300800 */
[----:B------:R-:W-:-:S04]  /*292d0*/  USEL UR12, URZ, 0x4, !UP1 ;  /* 0x000000043f0c7887 */ /* 0x000fc8000c800000 */
[----:B------:R-:W-:-:S06]  /*292e0*/  USEL UR12, UR12, URZ, !UP0 ;  /* 0x0000003f0c0c7287 */ /* 0x000fcc000c000000 */
[----:B------:R-:W-:-:S13]  /*292f0*/  ISETP.NE.U32.AND P1, PT, RZ, UR12, PT ;  /* 0x0000000cff007c0c */ /* 0x000fda000bf25070 */
[----:B------:R1:W-:Y:S01]  /*29300*/  LDGSTS.E [R5+0x10000], desc[UR8][R116.64], P1 ;  /* 0x1000000074057fae */ /* 0x0003e20008921848 */
[----:B------:R-:W-:-:S04]  /*29310*/  UISETP.GT.AND UP1, UPT, UR16, 0x25, UPT ;  /* 0x000000251000788c */ /* 0x000fc8000bf24270 */
[----:B------:R-:W-:-:S04]  /*29320*/  USEL UR12, URZ, 0x4, !UP1 ;  /* 0x000000043f0c7887 */ /* 0x000fc8000c800000 */
[----:B------:R-:W-:Y:S01]  /*29330*/  USEL UR12, UR12, URZ, !UP0 ;  /* 0x0000003f0c0c7287 */ /* 0x000fe2000c000000 */
        /* <DEDUP_REMOVED lines=13> */
[----:B---3--:R-:W-:-:S05]  /*29410*/  IADD3 R23, P0, R23, R2, RZ ;  /* 0x0000000217177210 */ /* 0x008fca0007f1e0ff */
[----:B------:R-:W-:Y:S02]  /*29420*/  IMAD.X R110, R110, 0x1, R0, P0 ;  /* 0x000000016e6e7824 */ /* 0x000fe400000e0600 */
[----:B-1----:R-:W-:Y:S02]  /*29430*/  IMAD.MOV.U32 R116, RZ, RZ, R111 ;  /* 0x000000ffff747224 */ /* 0x002fe400078e006f */
[----:B------:R-:W-:Y:S02]  /*29440*/  IMAD.MOV.U32 R117, RZ, RZ, R112 ;  /* 0x000000ffff757224 */ /* 0x000fe400078e0070 */
[----:B----4-:R-:W3:Y:S04]  /*29450*/  LDL.LU R112, [R1+0x14fc] ;  /* 0x0014fc0001707983 */ /* 0x010ee80000300800 */
[----:B------:R-:W4:Y:S04]  /*29460*/  LDL.LU R111, [R1+0x1500] ;  /* 0x00150000016f7983 */ /* 0x000f280000300800 */
[----:B------:R1:W-:Y:S04]  /*29470*/  LDGSTS.E [R5+0x18000], desc[UR8][R116.64], P1 ;  /* 0x1800000074057fae */ /* 0x0003e80008921848 */
[----:B------:R-:W-:Y:S04]  /*29480*/  STL [R1+0x14e0], R23 ;  /* 0x0014e01701007387 */ /* 0x000fe80000100800 */
[----:B------:R1:W-:Y:S02]  /*29490*/  STL [R1+0x14dc], R110 ;  /* 0x0014dc6e01007387 */ /* 0x0003e40000100800 */
[----:B-1----:R-:W-:-:S02]  /*294a0*/  IMAD.MOV.U32 R117, RZ, RZ, R110 ;  /* 0x000000ffff757224 */ /* 0x002fc400078e006e */
[----:B------:R-:W-:Y:S01]  /*294b0*/  IMAD.MOV.U32 R116, RZ, RZ, R23 ;  /* 0x000000ffff747224 */ /* 0x000fe200078e0017 */
[----:B------:R-:W3:Y:S04]  /*294c0*/  LDL.LU R110, [R1+0x1504] ;  /* 0x00150400016e7983 */ /* 0x000ee80000300800 */
[----:B------:R-:W3:Y:S01]  /*294d0*/  LDL.LU R23, [R1+0x1508] ;  /* 0x0015080001177983 */ /* 0x000ee20000300800 */
[----:B------:R-:W-:-:S03]  /*294e0*/  ISETP.NE.U32.AND P0, PT, RZ, UR12, PT ;  /* 0x0000000cff007c0c */ /* 0x000fc6000bf05070 */
[----:B------:R1:W-:Y:S01]  /*294f0*/  LDGSTS.E [R5+0x1c000], desc[UR8][R116.64], P1 ;  /* 0x1c00000074057fae */ /* 0x0003e20008921848 */
[----:B------:R-:W-:-:S05]  /*29500*/  IADD3 R108, P1, R108, R2, RZ ;  /* 0x000000026c6c7210 */ /* 0x000fca0007f3e0ff */
        /* <DEDUP_REMOVED lines=15> */
[----:B------:R-:W-:-:S04]  /*29600*/  UISETP.GT.AND UP1, UPT, UR16, 0x26, UPT ;  /* 0x000000261000788c */ /* 0x000fc8000bf24270 */
[----:B------:R-:W-:-:S04]  /*29610*/  USEL UR12, URZ, 0x4, !UP1 ;  /* 0x000000043f0c7887 */ /* 0x000fc8000c800000 */
[----:B------:R-:W-:Y:S01]  /*29620*/  USEL UR12, UR12, URZ, !UP0 ;  /* 0x0000003f0c0c7287 */ /* 0x000fe2000c000000 */
        /* <DEDUP_REMOVED lines=10> */
[----:B---3--:R-:W-:Y:S01]  /*296d0*/  IMAD.X R112, R112, 0x1, R0, P2 ;  /* 0x0000000170707824 */ /* 0x008fe200010e0600 */
        /* <DEDUP_REMOVED lines=10> */
[----:B---3--:R-:W-:-:S03]  /*29780*/  IMAD.MOV.U32 R111, RZ, RZ, R110 ;  /* 0x000000ffff6f7224 */ /* 0x008fc600078e006e */
[----:B----4-:R-:W3:Y:S01]  /*29790*/  LDL.LU R112, [R1+0x152c] ;  /* 0x00152c0001707983 */ /* 0x010ee20000300800 */
[----:B-1----:R-:W-:-:S03]  /*297a0*/  IMAD.MOV.U32 R110, RZ, RZ, R23 ;  /* 0x000000ffff6e7224 */ /* 0x002fc600078e0017 */
[----:B------:R-:W4:Y:S01]  /*297b0*/  LDL.LU R23, [R1+0x1530] ;  /* 0x0015300001177983 */ /* 0x000f220000300800 */
[----:B------:R-:W-:-:S03]  /*297c0*/  ISETP.NE.U32.AND P1, PT, RZ, UR12, PT ;  /* 0x0000000cff007c0c */ /* 0x000fc6000bf25070 */
[----:B------:R1:W-:Y:S10]  /*297d0*/  LDGSTS.E [R5+0x1c004], desc[UR8][R118.64], P0 ;  /* 0x1c00400076057fae */ /* 0x0003f40008121848 */
[----:B------:R-:W-:Y:S01]  /*297e0*/  LDGSTS.E [R5+0x10008], desc[UR8][R110.64], P1 ;  /* 0x100080006e057fae */ /* 0x000fe20008921848 */
[----:B------:R-:W-:-:S05]  /*297f0*/  IADD3 R108, P0, R108, R2, RZ ;  /* 0x000000026c6c7210 */ /* 0x000fca0007f1e0ff */
[--C-:B------:R-:W-:Y:S01]  /*29800*/  IMAD.X R109, R109, 0x1, R0.reuse, P0 ;  /* 0x000000016d6d7824 */ /* 0x100fe200000e0600 */
[----:B------:R-:W-:Y:S01]  /*29810*/  IADD3 R116, P2, R116, R2, RZ ;  /* 0x0000000274747210 */ /* 0x000fe20007f5e0ff */
[----:B------:R-:W-:Y:S04]  /*29820*/  STL [R1+0x1510], R108 ;  /* 0x0015106c01007387 */ /* 0x000fe80000100800 */
[----:B------:R-:W-:Y:S01]  /*29830*/  IMAD.X R117, R117, 0x1, R0, P2 ;  /* 0x0000000175757824 */ /* 0x000fe200010e0600 */
[----:B------:R1:W-:Y:S02]  /*29840*/  STL [R1+0x150c], R109 ;  /* 0x00150c6d01007387 */ /* 0x0003e40000100800 */
[----:B-1----:R-:W-:Y:S02]  /*29850*/  IMAD.MOV.U32 R119, RZ, RZ, R109 ;  /* 0x000000ffff777224 */ /* 0x002fe400078e006d */
[----:B------:R1:W-:Y:S01]  /*29860*/  STL [R1+0x1518], R116 ;  /* 0x0015187401007387 */ /* 0x0003e20000100800 */
[----:B------:R-:W-:-:S03]  /*29870*/  IMAD.MOV.U32 R118, RZ, RZ, R108 ;  /* 0x000000ffff767224 */ /* 0x000fc600078e006c */
[----:B------:R-:W3:Y:S04]  /*29880*/  LDL.LU R111, [R1+0x1534] ;  /* 0x00153400016f7983 */ /* 0x000ee80000300800 */
[----:B------:R1:W-:Y:S04]  /*29890*/  STL [R1+0x1514], R117 ;  /* 0x0015147501007387 */ /* 0x0003e80000100800 */
[----:B------:R-:W3:Y:S04]  /*298a0*/  LDL.LU R110, [R1+0x1538] ;  /* 0x00153800016e7983 */ /* 0x000ee80000300800 */
[----:B------:R-:W3:Y:S04]  /*298b0*/  LDL.LU R109, [R1+0x153c] ;  /* 0x00153c00016d7983 */ /* 0x000ee80000300800 */
[----:B------:R-:W3:Y:S01]  /*298c0*/  LDL.LU R108, [R1+0x1540] ;  /* 0x00154000016c7983 */ /* 0x000ee20000300800 */
[----:B------:R-:W-:-:S03]  /*298d0*/  UISETP.GT.AND UP1, UPT, UR16, 0x27, UPT ;  /* 0x000000271000788c */ /* 0x000fc6000bf24270 */
[----:B------:R-:W-:Y:S01]  /*298e0*/  LDGSTS.E [R5+0x14008], desc[UR8][R118.64], P1 ;  /* 0x1400800076057fae */ /* 0x000fe20008921848 */
[----:B------:R-:W-:-:S03]  /*298f0*/  USEL UR12, URZ, 0x4, !UP1 ;  /* 0x000000043f0c7887 */ /* 0x000fc6000c800000 */
[----:B------:R1:W-:Y:S01]  /*29900*/  LDGSTS.E [R5+0x18008], desc[UR8][R116.64], P1 ;  /* 0x1800800074057fae */ /* 0x0003e20008921848 */
[----:B------:R-:W-:Y:S01]  /*29910*/  USEL UR12, UR12, URZ, !UP0 ;  /* 0x0000003f0c0c7287 */ /* 0x000fe2000c000000 */
[----:B--2---:R-:W-:-:S05]  /*29920*/  IADD3 R22, P0, R22, R2, RZ ;  /* 0x0000000216167210 */ /* 0x004fca0007f1e0ff */
[----:B------:R-:W-:Y:S01]  /*29930*/  IMAD.X R115, R115, 0x1, R0, P0 ;  /* 0x0000000173737824 */ /* 0x000fe200000e0600 */
[----:B------:R-:W-:Y:S01]  /*29940*/  STL [R1+0x1520], R22 ;  /* 0x0015201601007387 */ /* 0x000fe20000100800 */
[----:B-1----:R-:W-:Y:S02]  /*29950*/  IMAD.MOV.U32 R116, RZ, RZ, R22 ;  /* 0x000000ffff747224 */ /* 0x002fe400078e0016 */
[----:B------:R-:W-:Y:S01]  /*29960*/  IMAD.MOV.U32 R117, RZ, RZ, R115 ;  /* 0x000000ffff757224 */ /* 0x000fe200078e0073 */
[----:B------:R1:W-:Y:S01]  /*29970*/  STL [R1+0x151c], R115 ;  /* 0x00151c7301007387 */ /* 0x0003e20000100800 */
[----:B------:R-:W-:-:S03]  /*29980*/  ISETP.NE.U32.AND P0, PT, RZ, UR12, PT ;  /* 0x0000000cff007c0c */ /* 0x000fc6000bf05070 */
[----:B------:R2:W-:Y:S04]  /*29990*/  LDGSTS.E [R5+0x1c008], desc[UR8][R116.64], P1 ;  /* 0x1c00800074057fae */ /* 0x0005e80008921848 */
[----:B-1----:R-:W3:Y:S04]  /*299a0*/  LDL.LU R115, [R1+0x1144] ;  /* 0x0011440001737983 */ /* 0x002ee80000300800 */
[----:B------:R-:W3:Y:S01]  /*299b0*/  LDL.LU R22, [R1+0x1148] ;  /* 0x0011480001167983 */ /* 0x000ee20000300800 */
[----:B------:R-:W-:-:S05]  /*299c0*/  IADD3 R113, P1, R113, R2, RZ ;  /* 0x0000000271717210 */ /* 0x000fca0007f3e0ff */
[----:B------:R-:W-:Y:S01]  /*299d0*/  IMAD.X R114, R114, 0x1, R0, P1 ;  /* 0x0000000172727824 */ /* 0x000fe200008e0600 */
[----:B----4-:R-:W-:Y:S01]  /*299e0*/  IADD3 R23, P2, R23, R2, RZ ;  /* 0x0000000217177210 */ /* 0x010fe20007f5e0ff */
[----:B------:R1:W-:Y:S01]  /*299f0*/  STL [R1+0x1528], R113 ;  /* 0x0015287101007387 */ /* 0x0003e20000100800 */
[----:B--2---:R-:W-:Y:S02]  /*29a00*/  IMAD.MOV.U32 R116, RZ, RZ, R113 ;  /* 0x000000ffff747224 */ /* 0x004fe400078e0071 */
[----:B------:R-:W-:Y:S01]  /*29a10*/  IMAD.MOV.U32 R117, RZ, RZ, R114 ;  /* 0x000000ffff757224 */ /* 0x000fe200078e0072 */
[----:B------:R2:W-:Y:S01]  /*29a20*/  STL [R1+0x1524], R114 ;  /* 0x0015247201007387 */ /* 0x0005e20000100800 */
[----:B---3--:R-:W-:-:S03]  /*29a30*/  IMAD.X R112, R112, 0x1, R0, P2 ;  /* 0x0000000170707824 */ /* 0x008fc600010e0600 */
[----:B------:R-:W-:Y:S04]  /*29a40*/  STL [R1+0x1530], R23 ;  /* 0x0015301701007387 */ /* 0x000fe80000100800 */
[----:B-1----:R-:W3:Y:S04]  /*29a50*/  LDL.LU R113, [R1+0x1150] ;  /* 0x0011500001717983 */ /* 0x002ee80000300800 */
[----:B------:R1:W-:Y:S04]  /*29a60*/  STL [R1+0x152c], R112 ;  /* 0x00152c7001007387 */ /* 0x0003e80000100800 */
[----:B------:R4:W-:Y:S04]  /*29a70*/  LDGSTS.E [R5+0x1000c], desc[UR8][R116.64], P0 ;  /* 0x1000c00074057fae */ /* 0x0009e80008121848 */
[----:B--2---:R-:W2:Y:S01]  /*29a80*/  LDL.LU R114, [R1+0x114c] ;  /* 0x00114c0001727983 */ /* 0x004ea20000300800 */
[----:B----4-:R-:W-:-:S02]  /*29a90*/  IMAD.MOV.U32 R117, RZ, RZ, R112 ;  /* 0x000000ffff757224 */ /* 0x010fc400078e0070 */
[----:B------:R-:W-:Y:S01]  /*29aa0*/  IMAD.MOV.U32 R116, RZ, RZ, R23 ;  /* 0x000000ffff747224 */ /* 0x000fe200078e0017 */
[----:B-1----:R-:W4:Y:S04]  /*29ab0*/  LDL.LU R112, [R1+0x1154] ;  /* 0x0011540001707983 */ /* 0x002f280000300800 */
[----:B------:R-:W4:Y:S04]  /*29ac0*/  LDL.LU R23, [R1+0x1158] ;  /* 0x0011580001177983 */ /* 0x000f280000300800 */
[----:B------:R1:W-:Y:S01]  /*29ad0*/  LDGSTS.E [R5+0x1400c], desc[UR8][R116.64], P0 ;  /* 0x1400c00074057fae */ /* 0x0003e20008121848 */
[----:B------:R-:W-:-:S05]  /*29ae0*/  IADD3 R110, P1, R110, R2, RZ ;  /* 0x000000026e6e7210 */ /* 0x000fca0007f3e0ff */
[--C-:B------:R-:W-:Y:S01]  /*29af0*/  IMAD.X R111, R111, 0x1, R0.reuse, P1 ;  /* 0x000000016f6f7824 */ /* 0x100fe200008e0600 */
[----:B------:R-:W-:Y:S01]  /*29b00*/  IADD3 R108, P2, R108, R2, RZ ;  /* 0x000000026c6c7210 */ /* 0x000fe20007f5e0ff */
[----:B------:R1:W-:Y:S04]  /*29b10*/  STL [R1+0x1538], R110 ;  /* 0x0015386e01007387 */ /* 0x0003e80000100800 */
[----:B------:R-:W-:Y:S01]  /*29b20*/  IMAD.X R109, R109, 0x1, R0, P2 ;  /* 0x000000016d6d7824 */ /* 0x000fe200010e0600 */
[----:B------:R1:W-:Y:S04]  /*29b30*/  STL [R1+0x1534], R111 ;  /* 0x0015346f01007387 */ /* 0x0003e80000100800 */
[----:B------:R-:W-:Y:S04]  /*29b40*/  STL [R1+0x1540], R108 ;  /* 0x0015406c01007387 */ /* 0x000fe80000100800 */
[----:B------:R-:W-:Y:S04]  /*29b50*/  LDGSTS.E [R5+0x1800c], desc[UR8][R110.64], P0 ;  /* 0x1800c0006e057fae */ /* 0x000fe80008121848 */
[----:B------:R1:W-:Y:S01]  /*29b60*/  STL [R1+0x153c], R109 ;  /* 0x00153c6d01007387 */ /* 0x0003e20000100800 */
[----:B------:R-:W1:Y:S03]  /*29b70*/  S2R R153, SR_TID.X ;  /* 0x0000000000997919 */ /* 0x000e660000002100 */
[----:B-1----:R-:W4:Y:S04]  /*29b80*/  LDL.LU R110, [R1+0x1160] ;  /* 0x00116000016e7983 */ /* 0x002f280000300800 */
[----:B------:R-:W4:Y:S01]  /*29b90*/  LDL.LU R111, [R1+0x115c] ;  /* 0x00115c00016f7983 */ /* 0x000f220000300800 */
[----:B------:R-:W-:-:S03]  /*29ba0*/  UISETP.GT.AND UP1, UPT, UR16, 0x8, UPT ;  /* 0x000000081000788c */ /* 0x000fc6000bf24270 */
[----:B------:R1:W-:Y:S01]  /*29bb0*/  LDGSTS.E [R5+0x1c00c], desc[UR8][R108.64], P0 ;  /* 0x1c00c0006c057fae */ /* 0x0003e20008121848 */
[----:B------:R-:W-:Y:S01]  /*29bc0*/  USEL UR12, URZ, 0x4, !UP1 ;  /* 0x000000043f0c7887 */ /* 0x000fe2000c800000 */
[C---:B------:R-:W-:Y:S01]  /*29bd0*/  IMAD.SHL.U32 R152, R153.reuse, 0x10, RZ ;  /* 0x0000001099987824 */ /* 0x040fe200078e00ff */
[----:B------:R-:W-:Y:S01]  /*29be0*/  LOP3.LUT R153, R153, 0x7f, RZ, 0xc0, !PT ;  /* 0x0000007f99997812 */ /* 0x000fe200078ec0ff */
[----:B------:R-:W4:Y:S03]  /*29bf0*/  LDL.LU R109, [R1+0x1164] ;  /* 0x00116400016d7983 */ /* 0x000f260000300800 */
[----:B------:R-:W-:Y:S01]  /*29c00*/  LOP3.LUT R116, R152, 0x70, RZ, 0xc0, !PT ;  /* 0x0000007098747812 */ /* 0x000fe200078ec0ff */
[----:B------:R-:W4:Y:S04]  /*29c10*/  LDL.LU R108, [R1+0x1168] ;  /* 0x00116800016c7983 */ /* 0x000f280000300800 */
[----:B------:R-:W-:-:S05]  /*29c20*/  IMAD R116, R153, 0x80, R116 ;  /* 0x0000008099747824 */ /* 0x000fca00078e0274 */
[----:B------:R-:W-:Y:S01]  /*29c30*/  LOP3.LUT R116, R116, 0x20, RZ, 0x3c, !PT ;  /* 0x0000002074747812 */ /* 0x000fe200078e3cff */
[----:B------:R-:W-:-:S04]  /*29c40*/  USEL UR12, UR12, URZ, !UP0 ;  /* 0x0000003f0c0c7287 */ /* 0x000fc8000c000000 */
[----:B-1----:R-:W-:Y:S02]  /*29c50*/  VIADD R5, R116, UR17 ;  /* 0x0000001174057c36 */ /* 0x002fe40008000000 */
[----:B------:R-:W-:Y:S02]  /*29c60*/  ISETP.NE.U32.AND P0, PT, RZ, UR12, PT ;  /* 0x0000000cff007c0c */ /* 0x000fe4000bf05070 */
[----:B------:R-:W-:-:S05]  /*29c70*/  IADD3 R22, P1, R22, R2, RZ ;  /* 0x0000000216167210 */ /* 0x000fca0007f3e0ff */
[----:B------:R-:W-:Y:S01]  /*29c80*/  IMAD.X R115, R115, 0x1, R0, P1 ;  /* 0x0000000173737824 */ /* 0x000fe200008e0600 */
[----:B------:R1:W-:Y:S01]  /*29c90*/  STL [R1+0x1148], R22 ;  /* 0x0011481601007387 */ /* 0x0003e20000100800 */
[----:B------:R-:W-:-:S03]  /*29ca0*/  IMAD.MOV.U32 R118, RZ, RZ, R22 ;  /* 0x000000ffff767224 */ /* 0x000fc600078e0016 */
[----:B------:R2:W-:Y:S04]  /*29cb0*/  STL [R1+0x1144], R115 ;  /* 0x0011447301007387 */ /* 0x0005e80000100800 */
[----:B------:R-:W4:Y:S04]  /*29cc0*/  LDL.LU R116, [R1+0x116c] ;  /* 0x00116c0001747983 */ /* 0x000f280000300800 */
[----:B-1----:R-:W4:Y:S01]  /*29cd0*/  LDL.LU R22, [R1+0x1170] ;  /* 0x0011700001167983 */ /* 0x002f220000300800 */
[----:B------:R-:W-:-:S05]  /*29ce0*/  IMAD.MOV.U32 R119, RZ, RZ, R115 ;  /* 0x000000ffff777224 */ /* 0x000fca00078e0073 */
[----:B------:R1:W-:Y:S01]  /*29cf0*/  LDGSTS.E [R5], desc[UR8][R118.64], P0 ;  /* 0x0000000076057fae */ /* 0x0003e20008121848 */
[----:B---3--:R-:W-:-:S05]  /*29d00*/  IADD3 R113, P1, R113, R2, RZ ;  /* 0x0000000271717210 */ /* 0x008fca0007f3e0ff */
[----:B------:R-:W-:Y:S01]  /*29d10*/  STL [R1+0x1150], R113 ;  /* 0x0011507101007387 */ /* 0x000fe20000100800 */
[----:B--2---:R-:W-:-:S04]  /*29d20*/  IMAD.X R114, R114, 0x1, R0, P1 ;  /* 0x0000000172727824 */ /* 0x004fc800008e0600 */
[----:B------:R-:W-:Y:S01]  /*29d30*/  IMAD.MOV.U32 R115, RZ, RZ, R114 ;  /* 0x000000ffff737224 */ /* 0x000fe200078e0072 */
[----:B------:R2:W-:Y:S01]  /*29d40*/  STL [R1+0x114c], R114 ;  /* 0x00114c7201007387 */ /* 0x0005e20000100800 */
[----:B----4-:R-:W-:Y:S01]  /*29d50*/  IADD3 R23, P2, R23, R2, RZ ;  /* 0x0000000217177210 */ /* 0x010fe20007f5e0ff */
[----:B--2---:R-:W-:-:S04]  /*29d60*/  IMAD.MOV.U32 R114, RZ, RZ, R113 ;  /* 0x000000ffff727224 */ /* 0x004fc800078e0071 */
[----:B------:R-:W-:Y:S01]  /*29d70*/  IMAD.X R112, R112, 0x1, R0, P2 ;  /* 0x0000000170707824 */ /* 0x000fe200010e0600 */
[----:B------:R-:W-:Y:S04]  /*29d80*/  STL [R1+0x1158], R23 ;  /* 0x0011581701007387 */ /* 0x000fe80000100800 */
[----:B------:R-:W2:Y:S04]  /*29d90*/  LDL.LU R113, [R1+0x1178] ;  /* 0x0011780001717983 */ /* 0x000ea80000300800 */
[----:B------:R3:W-:Y:S04]  /*29da0*/  STL [R1+0x1154], R112 ;  /* 0x0011547001007387 */ /* 0x0007e80000100800 */
[----:B------:R-:W-:Y:S04]  /*29db0*/  LDGSTS.E [R5+0x4000], desc[UR8][R114.64], P0 ;  /* 0x0400000072057fae */ /* 0x000fe80008121848 */
[----:B------:R-:W4:Y:S01]  /*29dc0*/  LDL.LU R114, [R1+0x1174] ;  /* 0x0011740001727983 */ /* 0x000f220000300800 */
[----:B-1----:R-:W-:-:S02]  /*29dd0*/  IMAD.MOV.U32 R118, RZ, RZ, R23 ;  /* 0x000000ffff767224 */ /* 0x002fc400078e0017 */
[----:B------:R-:W-:Y:S02]  /*29de0*/  IMAD.MOV.U32 R119, RZ, RZ, R112 ;  /* 0x000000ffff777224 */ /* 0x000fe400078e0070 */
[----:B---3--:R-:W3:Y:S04]  /*29df0*/  LDL.LU R112, [R1+0x117c] ;  /* 0x00117c0001707983 */ /* 0x008ee80000300800 */
[----:B------:R-:W3:Y:S04]  /*29e00*/  LDL.LU R23, [R1+0x1180] ;  /* 0x0011800001177983 */ /* 0x000ee80000300800 */
[----:B------:R-:W3:Y:S04]  /*29e10*/  LDL.LU R115, [R1+0x1184] ;  /* 0x0011840001737983 */ /* 0x000ee80000300800 */
[----:B------:R1:W-:Y:S01]  /*29e20*/  LDGSTS.E [R5+0x8000], desc[UR8][R118.64], P0 ;  /* 0x0800000076057fae */ /* 0x0003e20008121848 */
[----:B------:R-:W-:-:S05]  /*29e30*/  IADD3 R110, P1, R110, R2, RZ ;  /* 0x000000026e6e7210 */ /* 0x000fca0007f3e0ff */
[----:B------:R-:W-:Y:S01]  /*29e40*/  IMAD.X R111, R111, 0x1, R0, P1 ;  /* 0x000000016f6f7824 */ /* 0x000fe200008e0600 */
[----:B------:R-:W-:Y:S04]  /*29e50*/  STL [R1+0x1160], R110 ;  /* 0x0011606e01007387 */ /* 0x000fe80000100800 */
[----:B------:R1:W-:Y:S02]  /*29e60*/  STL [R1+0x115c], R111 ;  /* 0x00115c6f01007387 */ /* 0x0003e40000100800 */
[----:B-1----:R-:W-:Y:S02]  /*29e70*/  IMAD.MOV.U32 R119, RZ, RZ, R111 ;  /* 0x000000ffff777224 */ /* 0x002fe400078e006f */
[----:B------:R-:W3:Y:S01]  /*29e80*/  LDL.LU R111, [R1+0x1188] ;  /* 0x00118800016f7983 */ /* 0x000ee20000300800 */
[----:B------:R-:W-:Y:S01]  /*29e90*/  UISETP.GT.AND UP1, UPT, UR16, 0x9, UPT ;  /* 0x000000091000788c */ /* 0x000fe2000bf24270 */
[----:B------:R-:W-:-:S03]  /*29ea0*/  IMAD.MOV.U32 R118, RZ, RZ, R110 ;  /* 0x000000ffff767224 */ /* 0x000fc600078e006e */
[----:B------:R-:W-:Y:S02]  /*29eb0*/  USEL UR12, URZ, 0x4, !UP1 ;  /* 0x000000043f0c7887 */ /* 0x000fe4000c800000 */
[----:B------:R1:W-:Y:S01]  /*29ec0*/  LDGSTS.E [R5+0xc000], desc[UR8][R118.64], P0 ;  /* 0x0c00000076057fae */ /* 0x0003e20008121848 */
[----:B------:R-:W-:Y:S01]  /*29ed0*/  IADD3 R108, P1, R108, R2, RZ ;  /* 0x000000026c6c7210 */ /* 0x000fe20007f3e0ff */
[----:B------:R-:W-:-:S04]  /*29ee0*/  USEL UR12, UR12, URZ, !UP0 ;  /* 0x0000003f0c0c7287 */ /* 0x000fc8000c000000 */
[----:B------:R-:W-:Y:S01]  /*29ef0*/  IMAD.X R109, R109, 0x1, R0, P1 ;  /* 0x000000016d6d7824 */ /* 0x000fe200008e0600 */
[----:B------:R1:W-:Y:S02]  /*29f00*/  STL [R1+0x1168], R108 ;  /* 0x0011686c01007387 */ /* 0x0003e40000100800 */
[----:B-1----:R-:W-:Y:S02]  /*29f10*/  IMAD.MOV.U32 R118, RZ, RZ, R108 ;  /* 0x000000ffff767224 */ /* 0x002fe400078e006c */
[----:B------:R1:W-:Y:S01]  /*29f20*/  STL [R1+0x1164], R109 ;  /* 0x0011646d01007387 */ /* 0x0003e20000100800 */
[----:B------:R-:W-:Y:S01]  /*29f30*/  ISETP.NE.U32.AND P0, PT, RZ, UR12, PT ;  /* 0x0000000cff007c0c */ /* 0x000fe2000bf05070 */
[----:B------:R-:W-:-:S12]  /*29f40*/  IMAD.MOV.U32 R119, RZ, RZ, R109 ;  /* 0x000000ffff777224 */ /* 0x000fd800078e006d */
[----:B------:R-:W-:Y:S01]  /*29f50*/  LDGSTS.E [R5+0x4], desc[UR8][R118.64], P0 ;  /* 0x0000400076057fae */ /* 0x000fe20008121848 */
[----:B------:R-:W-:-:S05]  /*29f60*/  IADD3 R22, P2, R22, R2, RZ ;  /* 0x0000000216167210 */ /* 0x000fca0007f5e0ff */
[----:B------:R-:W-:Y:S01]  /*29f70*/  IMAD.X R116, R116, 0x1, R0, P2 ;  /* 0x0000000174747824 */ /* 0x000fe200010e0600 */
[----:B------:R-:W-:Y:S04]  /*29f80*/  STL [R1+0x1170], R22 ;  /* 0x0011701601007387 */ /* 0x000fe80000100800 */
[----:B------:R-:W3:Y:S04]  /*29f90*/  LDL.LU R110, [R1+0x118c] ;  /* 0x00118c00016e7983 */ /* 0x000ee80000300800 */
[----:B------:R1:W-:Y:S04]  /*29fa0*/  STL [R1+0x116c], R116 ;  /* 0x00116c7401007387 */ /* 0x0003e80000100800 */
[----:B------:R-:W3:Y:S01]  /*29fb0*/  LDL.LU R108, [R1+0x1190] ;  /* 0x00119000016c7983 */ /* 0x000ee20000300800 */
[----:B------:R-:W-:-:S03]  /*29fc0*/  IMAD.MOV.U32 R117, RZ, RZ, R116 ;  /* 0x000000ffff757224 */ /* 0x000fc600078e0074 */
[----:B-1----:R-:W3:Y:S01]  /*29fd0*/  LDL.LU R109, [R1+0x1194] ;  /* 0x00119400016d7983 */ /* 0x002ee20000300800 */
[----:B------:R-:W-:-:S03]  /*29fe0*/  IMAD.MOV.U32 R116, RZ, RZ, R22 ;  /* 0x000000ffff747224 */ /* 0x000fc600078e0016 */
[----:B------:R-:W3:Y:S04]  /*29ff0*/  LDL.LU R22, [R1+0x1198] ;  /* 0x0011980001167983 */ /* 0x000ee80000300800 */
[----:B------:R1:W-:Y:S01]  /*2a000*/  LDGSTS.E [R5+0x4004], desc[UR8][R116.64], P0 ;  /* 0x0400400074057fae */ /* 0x0003e20008121848 */
[----:B--2---:R-:W-:-:S05]  /*2a010*/  IADD3 R113, P1, R113, R2, RZ ;  /* 0x0000000271717210 */ /* 0x004fca0007f3e0ff */
[----:B------:R-:W-:Y:S01]  /*2a020*/  STL [R1+0x1178], R113 ;  /* 0x0011787101007387 */ /* 0x000fe20000100800 */
[----:B-1----:R-:W-:Y:S02]  /*2a030*/  IMAD.MOV.U32 R116, RZ, RZ, R113 ;  /* 0x000000ffff747224 */ /* 0x002fe400078e0071 */
[----:B----4-:R-:W-:-:S04]  /*2a040*/  IMAD.X R114, R114, 0x1, R0, P1 ;  /* 0x0000000172727824 */ /* 0x010fc800008e0600 */
[----:B------:R-:W-:Y:S01]  /*2a050*/  IMAD.MOV.U32 R117, RZ, RZ, R114 ;  /* 0x000000ffff757224 */ /* 0x000fe200078e0072 */
[----:B------:R1:W-:Y:S01]  /*2a060*/  STL [R1+0x1174], R114 ;  /* 0x0011747201007387 */ /* 0x0003e20000100800 */
[----:B---3--:R-:W-:-:S03]  /*2a070*/  IADD3 R23, P2, R23, R2, RZ ;  /* 0x0000000217177210 */ /* 0x008fc60007f5e0ff */
[----:B------:R2:W-:Y:S04]  /*2a080*/  LDGSTS.E [R5+0x8004], desc[UR8][R116.64], P0 ;  /* 0x0800400074057fae */ /* 0x0005e80008121848 */
[----:B-1----:R-:W3:Y:S04]  /*2a090*/  LDL.LU R114, [R1+0x119c] ;  /* 0x00119c0001727983 */ /* 0x002ee80000300800 */
[----:B------:R-:W4:Y:S01]  /*2a0a0*/  LDL.LU R113, [R1+0x11a0] ;  /* 0x0011a00001717983 */ /* 0x000f220000300800 */
[----:B------:R-:W-:Y:S02]  /*2a0b0*/  IMAD.X R112, R112, 0x1, R0, P2 ;  /* 0x0000000170707824 */ /* 0x000fe400010e0600 */
[----:B--2---:R-:W-:Y:S01]  /*2a0c0*/  IMAD.MOV.U32 R116, RZ, RZ, R23 ;  /* 0x000000ffff747224 */ /* 0x004fe200078e0017 */
[----:B------:R-:W-:Y:S01]  /*2a0d0*/  STL [R1+0x1180], R23 ;  /* 0x0011801701007387 */ /* 0x000fe20000100800 */
[----:B------:R-:W-:-:S03]  /*2a0e0*/  IMAD.MOV.U32 R117, RZ, RZ, R112 ;  /* 0x000000ffff757224 */ /* 0x000fc600078e0070 */
[----:B------:R1:W-:Y:S04]  /*2a0f0*/  STL [R1+0x117c], R112 ;  /* 0x00117c7001007387 */ /* 0x0003e80000100800 */
[----:B------:R2:W-:Y:S01]  /*2a100*/  LDGSTS.E [R5+0xc004], desc[UR8][R116.64], P0 ;  /* 0x0c00400074057fae */ /* 0x0005e20008121848 */
[----:B------:R-:W-:-:S05]  /*2a110*/  IADD3 R111, P3, R111, R2, RZ ;  /* 0x000000026f6f7210 */ /* 0x000fca0007f7e0ff */
[----:B------:R-:W-:Y:S01]  /*2a120*/  IMAD.X R115, R115, 0x1, R0, P3 ;  /* 0x0000000173737824 */ /* 0x000fe200018e0600 */
[----:B------:R-:W-:Y:S04]  /*2a130*/  STL [R1+0x1188], R111 ;  /* 0x0011886f01007387 */ /* 0x000fe80000100800 */
[----:B-1----:R-:W3:Y:S01]  /*2a140*/  LDL.LU R112, [R1+0x11a4] ;  /* 0x0011a40001707983 */ /* 0x002ee20000300800 */
[----:B--2---:R-:W-:-:S03]  /*2a150*/  IMAD.MOV.U32 R117, RZ, RZ, R115 ;  /* 0x000000ffff757224 */ /* 0x004fc600078e0073 */
[----:B------:R1:W-:Y:S01]  /*2a160*/  STL [R1+0x1184], R115 ;  /* 0x0011847301007387 */ /* 0x0003e20000100800 */
[----:B------:R-:W-:-:S03]  /*2a170*/  IMAD.MOV.U32 R116, RZ, RZ, R111 ;  /* 0x000000ffff747224 */ /* 0x000fc600078e006f */
[----:B------:R-:W2:Y:S04]  /*2a180*/  LDL.LU R23, [R1+0x11a8] ;  /* 0x0011a80001177983 */ /* 0x000ea80000300800 */
[----:B-1----:R-:W2:Y:S04]  /*2a190*/  LDL.LU R115, [R1+0x11ac] ;  /* 0x0011ac0001737983 */ /* 0x002ea80000300800 */
[----:B------:R-:W2:Y:S01]  /*2a1a0*/  LDL.LU R111, [R1+0x11b0] ;  /* 0x0011b000016f7983 */ /* 0x000ea20000300800 */
[----:B------:R-:W-:-:S04]  /*2a1b0*/  UISETP.GT.AND UP1, UPT, UR16, 0xa, UPT ;  /* 0x0000000a1000788c */ /* 0x000fc8000bf24270 */
[----:B------:R-:W-:-:S04]  /*2a1c0*/  USEL UR12, URZ, 0x4, !UP1 ;  /* 0x000000043f0c7887 */ /* 0x000fc8000c800000 */
[----:B------:R-:W-:-:S06]  /*2a1d0*/  USEL UR12, UR12, URZ, !UP0 ;  /* 0x0000003f0c0c7287 */ /* 0x000fcc000c000000 */
[----:B------:R-:W-:-:S13]  /*2a1e0*/  ISETP.NE.U32.AND P1, PT, RZ, UR12, PT ;  /* 0x0000000cff007c0c */ /* 0x000fda000bf25070 */
[----:B------:R1:W-:Y:S01]  /*2a1f0*/  LDGSTS.E [R5+0x8], desc[UR8][R116.64], P1 ;  /* 0x0000800074057fae */ /* 0x0003e20008921848 */
[----:B------:R-:W-:-:S04]  /*2a200*/  UISETP.GT.AND UP1, UPT, UR16, 0xb, UPT ;  /* 0x0000000b1000788c */ /* 0x000fc8000bf24270 */
[----:B------:R-:W-:-:S04]  /*2a210*/  USEL UR12, URZ, 0x4, !UP1 ;  /* 0x000000043f0c7887 */ /* 0x000fc8000c800000 */
[----:B------:R-:W-:Y:S01]  /*2a220*/  USEL UR12, UR12, URZ, !UP0 ;  /* 0x0000003f0c0c7287 */ /* 0x000fe2000c000000 */
[----:B------:R-:W-:-:S05]  /*2a230*/  IADD3 R108, P0, R108, R2, RZ ;  /* 0x000000026c6c7210 */ /* 0x000fca0007f1e0ff */
[----:B------:R-:W-:Y:S01]  /*2a240*/  IMAD.X R110, R110, 0x1, R0, P0 ;  /* 0x000000016e6e7824 */ /* 0x000fe200000e0600 */
[----:B------:R-:W-:Y:S01]  /*2a250*/  IADD3 R22, P2, R22, R2, RZ ;  /* 0x0000000216167210 */ /* 0x000fe20007f5e0ff */
[----:B------:R1:W-:Y:S02]  /*2a260*/  STL [R1+0x1190], R108 ;  /* 0x0011906c01007387 */ /* 0x0003e40000100800 */
[----:B-1----:R-:W-:Y:S02]  /*2a270*/  IMAD.MOV.U32 R116, RZ, RZ, R108 ;  /* 0x000000ffff747224 */ /* 0x002fe400078e006c */
[----:B------:R1:W-:Y:S01]  /*2a280*/  STL [R1+0x118c], R110 ;  /* 0x00118c6e01007387 */ /* 0x0003e20000100800 */
[----:B------:R-:W-:-:S03]  /*2a290*/  IMAD.X R109, R109, 0x1, R0, P2 ;  /* 0x000000016d6d7824 */ /* 0x000fc600010e0600 */
[----:B------:R-:W-:Y:S04]  /*2a2a0*/  STL [R1+0x1198], R22 ;  /* 0x0011981601007387 */ /* 0x000fe80000100800 */
[----:B------:R-:W2:Y:S01]  /*2a2b0*/  LDL.LU R108, [R1+0x11b8] ;  /* 0x0011b800016c7983 */ /* 0x000ea20000300800 */
[----:B------:R-:W-:-:S03]  /*2a2c0*/  IMAD.MOV.U32 R117, RZ, RZ, R110 ;  /* 0x000000ffff757224 */ /* 0x000fc600078e006e */
[----:B------:R1:W-:Y:S04]  /*2a2d0*/  STL [R1+0x1194], R109 ;  /* 0x0011946d01007387 */ /* 0x0003e80000100800 */
[----:B-1----:R-:W2:Y:S04]  /*2a2e0*/  LDL.LU R110, [R1+0x11b4] ;  /* 0x0011b400016e7983 */ /* 0x002ea80000300800 */
[----:B------:R1:W-:Y:S02]  /*2a2f0*/  LDGSTS.E [R5+0x4008], desc[UR8][R116.64], P1 ;  /* 0x0400800074057fae */ /* 0x0003e40008921848 */
[----:B-1----:R-:W-:-:S02]  /*2a300*/  IMAD.MOV.U32 R116, RZ, RZ, R22 ;  /* 0x000000ffff747224 */ /* 0x002fc400078e0016 */
[----:B------:R-:W-:Y:S02]  /*2a310*/  IMAD.MOV.U32 R117, RZ, RZ, R109 ;  /* 0x000000ffff757224 */ /* 0x000fe400078e006d */
[----:B------:R-:W2:Y:S04]  /*2a320*/  LDL.LU R109, [R1+0x11bc] ;  /* 0x0011bc00016d7983 */ /* 0x000ea80000300800 */
[----:B------:R-:W2:Y:S04]  /*2a330*/  LDL.LU R22, [R1+0x11c0] ;  /* 0x0011c00001167983 */ /* 0x000ea80000300800 */
[----:B------:R-:W-:Y:S01]  /*2a340*/  LDGSTS.E [R5+0x8008], desc[UR8][R116.64], P1 ;  /* 0x0800800074057fae */ /* 0x000fe20008921848 */
[----:B----4-:R-:W-:-:S05]  /*2a350*/  IADD3 R113, P0, R113, R2, RZ ;  /* 0x0000000271717210 */ /* 0x010fca0007f1e0ff */
[----:B---3--:R-:W-:Y:S01]  /*2a360*/  IMAD.X R114, R114, 0x1, R0, P0 ;  /* 0x0000000172727824 */ /* 0x008fe200000e0600 */
[----:B------:R-:W-:Y:S03]  /*2a370*/  STL [R1+0x11a0], R113 ;  /* 0x0011a07101007387 */ /* 0x000fe60000100800 */
[----:B------:R-:W-:Y:S01]  /*2a380*/  IMAD.MOV.U32 R119, RZ, RZ, R114 ;  /* 0x000000ffff777224 */ /* 0x000fe200078e0072 */
[----:B------:R1:W-:Y:S04]  /*2a390*/  STL [R1+0x119c], R114 ;  /* 0x00119c7201007387 */ /* 0x0003e80000100800 */
[----:B------:R-:W3:Y:S01]  /*2a3a0*/  LDL.LU R116, [R1+0x1544] ;  /* 0x0015440001747983 */ /* 0x000ee20000300800 */
[----:B------:R-:W-:-:S03]  /*2a3b0*/  IMAD.MOV.U32 R118, RZ, RZ, R113 ;  /* 0x000000ffff767224 */ /* 0x000fc600078e0071 */
[----:B-1----:R-:W4:Y:S04]  /*2a3c0*/  LDL.LU R114, [R1+0x1548] ;  /* 0x0015480001727983 */ /* 0x002f280000300800 */
[----:B------:R1:W-:Y:S01]  /*2a3d0*/  LDGSTS.E [R5+0xc008], desc[UR8][R118.64], P1 ;  /* 0x0c00800076057fae */ /* 0x0003e20008921848 */
[----:B------:R-:W-:Y:S02]  /*2a3e0*/  ISETP.NE.U32.AND P0, PT, RZ, UR12, PT ;  /* 0x0000000cff007c0c */ /* 0x000fe4000bf05070 */
[----:B--2---:R-:W-:-:S05]  /*2a3f0*/  IADD3 R23, P1, R23, R2, RZ ;  /* 0x0000000217177210 */ /* 0x004fca0007f3e0ff */
[--C-:B------:R-:W-:Y:S01]  /*2a400*/  IMAD.X R112, R112, 0x1, R0.reuse, P1 ;  /* 0x0000000170707824 */ /* 0x100fe200008e0600 */
[----:B------:R-:W-:Y:S01]  /*2a410*/  IADD3 R111, P2, R111, R2, RZ ;  /* 0x000000026f6f7210 */ /* 0x000fe20007f5e0ff */
        /* <DEDUP_REMOVED lines=10> */
[----:B------:R-:W2:Y:S01]  /*2a4c0*/  LDL.LU R112, [R1+0x1554] ;  /* 0x0015540001707983 */ /* 0x000ea20000300800 */
[----:B-1----:R-:W-:-:S03]  /*2a4d0*/  IMAD.MOV.U32 R118, RZ, RZ, R111 ;  /* 0x000000ffff767224 */ /* 0x002fc600078e006f */
[----:B------:R-:W2:Y:S01]  /*2a4e0*/  LDL.LU R111, [R1+0x1558] ;  /* 0x00155800016f7983 */ /* 0x000ea20000300800 */
[----:B------:R-:W-:-:S05]  /*2a4f0*/  IMAD.MOV.U32 R119, RZ, RZ, R115 ;  /* 0x000000ffff777224 */ /* 0x000fca00078e0073 */
[----:B------:R1:W-:Y:S01]  /*2a500*/  LDGSTS.E [R5+0x400c], desc[UR8][R118.64], P0 ;  /* 0x0400c00076057fae */ /* 0x0003e20008121848 */
[----:B------:R-:W-:-:S04]  /*2a510*/  UISETP.GT.AND UP1, UPT, UR16, 0x28, UPT ;  /* 0x000000281000788c */ /* 0x000fc8000bf24270 */
[----:B------:R-:W-:-:S04]  /*2a520*/  USEL UR12, URZ, 0x4, !UP1 ;  /* 0x000000043f0c7887 */ /* 0x000fc8000c800000 */
[----:B------:R-:W-:Y:S01]  /*2a530*/  USEL UR12, UR12, URZ, !UP0 ;  /* 0x0000003f0c0c7287 */ /* 0x000fe2000c000000 */
[----:B------:R-:W-:-:S05]  /*2a540*/  IADD3 R108, P1, R108, R2, RZ ;  /* 0x000000026c6c7210 */ /* 0x000fca0007f3e0ff */
[----:B------:R-:W-:Y:S01]  /*2a550*/  IMAD.X R110, R110, 0x1, R0, P1 ;  /* 0x000000016e6e7824 */ /* 0x000fe200008e0600 */
[----:B------:R-:W-:Y:S01]  /*2a560*/  STL [R1+0x11b8], R108 ;  /* 0x0011b86c01007387 */ /* 0x000fe20000100800 */
[----:B-1----:R-:W-:Y:S02]  /*2a570*/  IMAD.MOV.U32 R118, RZ, RZ, R108 ;  /* 0x000000ffff767224 */ /* 0x002fe400078e006c */
[----:B------:R-:W-:Y:S01]  /*2a580*/  IMAD.MOV.U32 R119, RZ, RZ, R110 ;  /* 0x000000ffff777224 */ /* 0x000fe200078e006e */
[----:B------:R1:W-:Y:S04]  /*2a590*/  STL [R1+0x11b4], R110 ;  /* 0x0011b46e01007387 */ /* 0x0003e80000100800 */
[----:B------:R1:W-:Y:S04]  /*2a5a0*/  LDGSTS.E [R5+0x800c], desc[UR8][R118.64], P0 ;  /* 0x0800c00076057fae */ /* 0x0003e80008121848 */
[----:B-1----:R-:W2:Y:S04]  /*2a5b0*/  LDL.LU R110, [R1+0x155c] ;  /* 0x00155c00016e7983 */ /* 0x002ea80000300800 */
[----:B------:R-:W2:Y:S01]  /*2a5c0*/  LDL.LU R108, [R1+0x1560] ;  /* 0x00156000016c7983 */ /* 0x000ea20000300800 */
[----:B------:R-:W-:-:S05]  /*2a5d0*/  IADD3 R22, P2, R22, R2, RZ ;  /* 0x0000000216167210 */ /* 0x000fca0007f5e0ff */
[----:B------:R-:W-:Y:S01]  /*2a5e0*/  IMAD.X R109, R109, 0x1, R0, P2 ;  /* 0x000000016d6d7824 */ /* 0x000fe200010e0600 */
[----:B------:R-:W-:Y:S01]  /*2a5f0*/  STL [R1+0x11c0], R22 ;  /* 0x0011c01601007387 */ /* 0x000fe20000100800 */
[----:B------:R-:W-:Y:S02]  /*2a600*/  IMAD.MOV.U32 R118, RZ, RZ, R22 ;  /* 0x000000ffff767224 */ /* 0x000fe400078e0016 */
[----:B------:R-:W-:Y:S01]  /*2a610*/  IMAD.MOV.U32 R119, RZ, RZ, R109 ;  /* 0x000000ffff777224 */ /* 0x000fe200078e006d */
[----:B------:R1:W-:Y:S01]  /*2a620*/  STL [R1+0x11bc], R109 ;  /* 0x0011bc6d01007387 */ /* 0x0003e20000100800 */
[----:B------:R-:W-:-:S03]  /*2a630*/  ISETP.NE.U32.AND P1, PT, RZ, UR12, PT ;  /* 0x0000000cff007c0c */ /* 0x000fc6000bf25070 */
[----:B------:R-:W-:Y:S01]  /*2a640*/  LDGSTS.E [R5+0xc00c], desc[UR8][R118.64], P0 ;  /* 0x0c00c00076057fae */ /* 0x000fe20008121848 */
[----:B----4-:R-:W-:-:S05]  /*2a650*/  IADD3 R114, P3, R114, R2, RZ ;  /* 0x0000000272727210 */ /* 0x010fca0007f7e0ff */
[----:B---3--:R-:W-:Y:S01]  /*2a660*/  IMAD.X R116, R116, 0x1, R0, P3 ;  /* 0x0000000174747824 */ /* 0x008fe200018e0600 */
[----:B------:R-:W-:Y:S04]  /*2a670*/  STL [R1+0x1548], R114 ;  /* 0x0015487201007387 */ /* 0x000fe80000100800 */
[----:B-1----:R-:W3:Y:S01]  /*2a680*/  LDL.LU R109, [R1+0x1564] ;  /* 0x00156400016d7983 */ /* 0x002ee20000300800 */
[----:B------:R-:W-:-:S03]  /*2a690*/  IMAD.MOV.U32 R117, RZ, RZ, R116 ;  /* 0x000000ffff757224 */ /* 0x000fc600078e0074 */
[----:B------:R1:W-:Y:S04]  /*2a6a0*/  STL [R1+0x1544], R116 ;  /* 0x0015447401007387 */ /* 0x0003e80000100800 */
[----:B------:R-:W4:Y:S04]  /*2a6b0*/  LDL.LU R22, [R1+0x1568] ;  /* 0x0015680001167983 */ /* 0x000f280000300800 */
        /* <DEDUP_REMOVED lines=9> */
[----:B------:R-:W-:-:S05]  /*2a750*/  IADD3 R111, P2, R111, R2, RZ ;  /* 0x000000026f6f7210 */ /* 0x000fca0007f5e0ff */
[----:B------:R-:W-:Y:S01]  /*2a760*/  IMAD.X R112, R112, 0x1, R0, P2 ;  /* 0x0000000170707824 */ /* 0x000fe200010e0600 */
[----:B------:R-:W-:Y:S04]  /*2a770*/  STL [R1+0x1558], R111 ;  /* 0x0015586f01007387 */ /* 0x000fe80000100800 */
[----:B--2---:R-:W2:Y:S01]  /*2a780*/  LDL.LU R23, [R1+0x1578] ;  /* 0x0015780001177983 */ /* 0x004ea20000300800 */
[----:B------:R-:W-:-:S03]  /*2a790*/  IMAD.MOV.U32 R117, RZ, RZ, R113 ;  /* 0x000000ffff757224 */ /* 0x000fc600078e0071 */
[----:B------:R1:W-:Y:S04]  /*2a7a0*/  STL [R1+0x1554], R112 ;  /* 0x0015547001007387 */ /* 0x0003e80000100800 */
[----:B-1----:R-:W2:Y:S01]  /*2a7b0*/  LDL.LU R113, [R1+0x1574] ;  /* 0x0015740001717983 */ /* 0x002ea20000300800 */
[----:B------:R-:W-:-:S03]  /*2a7c0*/  UISETP.GT.AND UP1, UPT, UR16, 0x29, UPT ;  /* 0x000000291000788c */ /* 0x000fc6000bf24270 */
[----:B------:R1:W-:Y:S01]  /*2a7d0*/  LDGSTS.E [R5+0x14000], desc[UR8][R116.64], P1 ;  /* 0x1400000074057fae */ /* 0x0003e20008921848 */
[----:B------:R-:W-:Y:S01]  /*2a7e0*/  USEL UR12, URZ, 0x4, !UP1 ;  /* 0x000000043f0c7887 */ /* 0x000fe2000c800000 */
[----:B-1----:R-:W-:Y:S02]  /*2a7f0*/  IMAD.MOV.U32 R116, RZ, RZ, R111 ;  /* 0x000000ffff747224 */ /* 0x002fe400078e006f */
[----:B------:R-:W-:Y:S02]  /*2a800*/  IMAD.MOV.U32 R117, RZ, RZ, R112 ;  /* 0x000000ffff757224 */ /* 0x000fe400078e0070 */
[----:B------:R-:W2:Y:S04]  /*2a810*/  LDL.LU R112, [R1+0x157c] ;  /* 0x00157c0001707983 */ /* 0x000ea80000300800 */
[----:B------:R-:W2:Y:S04]  /*2a820*/  LDL.LU R111, [R1+0x1580] ;  /* 0x00158000016f7983 */ /* 0x000ea80000300800 */
[----:B------:R1:W-:Y:S01]  /*2a830*/  LDGSTS.E [R5+0x18000], desc[UR8][R116.64], P1 ;  /* 0x1800000074057fae */ /* 0x0003e20008921848 */
[----:B------:R-:W-:Y:S01]  /*2a840*/  USEL UR12, UR12, URZ, !UP0 ;  /* 0x0000003f0c0c7287 */ /* 0x000fe2000c000000 */
[----:B------:R-:W-:-:S05]  /*2a850*/  IADD3 R108, P0, R108, R2, RZ ;  /* 0x000000026c6c7210 */ /* 0x000fca0007f1e0ff */
[----:B------:R-:W-:Y:S01]  /*2a860*/  IMAD.X R110, R110, 0x1, R0, P0 ;  /* 0x000000016e6e7824 */ /* 0x000fe200000e0600 */
[----:B------:R-:W-:Y:S01]  /*2a870*/  STL [R1+0x1560], R108 ;  /* 0x0015606c01007387 */ /* 0x000fe20000100800 */
[----:B-1----:R-:W-:Y:S02]  /*2a880*/  IMAD.MOV.U32 R116, RZ, RZ, R108 ;  /* 0x000000ffff747224 */ /* 0x002fe400078e006c */
[----:B------:R-:W-:Y:S01]  /*2a890*/  IMAD.MOV.U32 R117, RZ, RZ, R110 ;  /* 0x000000ffff757224 */ /* 0x000fe200078e006e */
[----:B------:R1:W-:Y:S01]  /*2a8a0*/  STL [R1+0x155c], R110 ;  /* 0x00155c6e01007387 */ /* 0x0003e20000100800 */
[----:B------:R-:W-:-:S03]  /*2a8b0*/  ISETP.NE.U32.AND P0, PT, RZ, UR12, PT ;  /* 0x0000000cff007c0c */ /* 0x000fc6000bf05070 */
[----:B------:R3:W-:Y:S04]  /*2a8c0*/  LDGSTS.E [R5+0x1c000], desc[UR8][R116.64], P1 ;  /* 0x1c00000074057fae */ /* 0x0007e80008921848 */
[----:B-1----:R-:W2:Y:S04]  /*2a8d0*/  LDL.LU R110, [R1+0x1584] ;  /* 0x00158400016e7983 */ /* 0x002ea80000300800 */
[----:B------:R-:W2:Y:S01]  /*2a8e0*/  LDL.LU R108, [R1+0x1588] ;  /* 0x00158800016c7983 */ /* 0x000ea20000300800 */
[----:B----4-:R-:W-:-:S05]  /*2a8f0*/  IADD3 R22, P1, R22, R2, RZ ;  /* 0x0000000216167210 */ /* 0x010fca0007f3e0ff */
[----:B---3--:R-:W-:Y:S01]  /*2a900*/  IMAD.X R109, R109, 0x1, R0, P1 ;  /* 0x000000016d6d7824 */ /* 0x008fe200008e0600 */
[----:B------:R-:W-:Y:S01]  /*2a910*/  IADD3 R114, P2, R114, R2, RZ ;  /* 0x0000000272727210 */ /* 0x000fe20007f5e0ff */
[----:B------:R-:W-:Y:S01]  /*2a920*/  STL [R1+0x1568], R22 ;  /* 0x0015681601007387 */ /* 0x000fe20000100800 */
[----:B------:R-:W-:-:S03]  /*2a930*/  IMAD.MOV.U32 R116, RZ, RZ, R22 ;  /* 0x000000ffff747224 */ /* 0x000fc600078e0016 */
[----:B------:R-:W-:Y:S01]  /*2a940*/  IMAD.X R115, R115, 0x1, R0, P2 ;  /* 0x0000000173737824 */ /* 0x000fe200010e0600 */
[----:B------:R1:W-:Y:S01]  /*2a950*/  STL [R1+0x1564], R109 ;  /* 0x0015646d01007387 */ /* 0x0003e20000100800 */
[----:B------:R-:W-:-:S03]  /*2a960*/  IMAD.MOV.U32 R117, RZ, RZ, R109 ;  /* 0x000000ffff757224 */ /* 0x000fc600078e006d */
[----:B------:R-:W-:Y:S04]  /*2a970*/  STL [R1+0x1570], R114 ;  /* 0x0015707201007387 */ /* 0x000fe80000100800 */
[----:B------:R-:W-:Y:S04]  /*2a980*/  LDGSTS.E [R5+0x10004], desc[UR8][R116.64], P0 ;  /* 0x1000400074057fae */ /* 0x000fe80008121848 */
[----:B-1----:R-:W3:Y:S04]  /*2a990*/  LDL.LU R109, [R1+0x158c] ;  /* 0x00158c00016d7983 */ /* 0x002ee80000300800 */
[----:B------:R1:W-:Y:S04]  /*2a9a0*/  STL [R1+0x156c], R115 ;  /* 0x00156c7301007387 */ /* 0x0003e80000100800 */
[----:B------:R-:W4:Y:S04]  /*2a9b0*/  LDL.LU R22, [R1+0x1590] ;  /* 0x0015900001167983 */ /* 0x000f280000300800 */
[----:B------:R-:W3:Y:S04]  /*2a9c0*/  LDL.LU R117, [R1+0x1594] ;  /* 0x0015940001757983 */ /* 0x000ee80000300800 */
[----:B------:R-:W3:Y:S04]  /*2a9d0*/  LDL.LU R116, [R1+0x1598] ;  /* 0x0015980001747983 */ /* 0x000ee80000300800 */
[----:B------:R-:W-:Y:S01]  /*2a9e0*/  LDGSTS.E [R5+0x14004], desc[UR8][R114.64], P0 ;  /* 0x1400400072057fae */ /* 0x000fe20008121848 */
[----:B--2---:R-:W-:-:S05]  /*2a9f0*/  IADD3 R23, P1, R23, R2, RZ ;  /* 0x0000000217177210 */ /* 0x004fca0007f3e0ff */
[----:B------:R-:W-:Y:S01]  /*2aa00*/  IMAD.X R113, R113, 0x1, R0, P1 ;  /* 0x0000000171717824 */ /* 0x000fe200008e0600 */
[----:B------:R2:W-:Y:S01]  /*2aa10*/  STL [R1+0x1578], R23 ;  /* 0x0015781701007387 */ /* 0x0005e20000100800 */
[----:B------:R-:W-:-:S03]  /*2aa20*/  IMAD.MOV.U32 R118, RZ, RZ, R23 ;  /* 0x000000ffff767224 */ /* 0x000fc600078e0017 */
[----:B------:R-:W-:Y:S04]  /*2aa30*/  STL [R1+0x1574], R113 ;  /* 0x0015747101007387 */ /* 0x000fe80000100800 */
[----:B-1----:R-:W3:Y:S04]  /*2aa40*/  LDL.LU R115, [R1+0x159c] ;  /* 0x00159c0001737983 */ /* 0x002ee80000300800 */
[----:B--2---:R-:W2:Y:S01]  /*2aa50*/  LDL.LU R23, [R1+0x15a0] ;  /* 0x0015a00001177983 */ /* 0x004ea20000300800 */
[----:B------:R-:W-:Y:S01]  /*2aa60*/  UISETP.GT.AND UP1, UPT, UR16, 0x2a, UPT ;  /* 0x0000002a1000788c */ /* 0x000fe2000bf24270 */
[----:B------:R-:W-:-:S05]  /*2aa70*/  IADD3 R111, P2, R111, R2, RZ ;  /* 0x000000026f6f7210 */ /* 0x000fca0007f5e0ff */
[----:B------:R-:W-:Y:S01]  /*2aa80*/  IMAD.X R112, R112, 0x1, R0, P2 ;  /* 0x0000000170707824 */ /* 0x000fe200010e0600 */
[----:B------:R1:W-:Y:S01]  /*2aa90*/  STL [R1+0x1580], R111 ;  /* 0x0015806f01007387 */ /* 0x0003e20000100800 */
[----:B------:R-:W-:Y:S01]  /*2aaa0*/  USEL UR12, URZ, 0x4, !UP1 ;  /* 0x000000043f0c7887 */ /* 0x000fe2000c800000 */
[----:B------:R-:W-:Y:S02]  /*2aab0*/  IMAD.MOV.U32 R119, RZ, RZ, R113 ;  /* 0x000000ffff777224 */ /* 0x000fe400078e0071 */
[----:B------:R1:W-:Y:S01]  /*2aac0*/  STL [R1+0x157c], R112 ;  /* 0x00157c7001007387 */ /* 0x0003e20000100800 */
[----:B------:R-:W-:-:S03]  /*2aad0*/  USEL UR12, UR12, URZ, !UP0 ;  /* 0x0000003f0c0c7287 */ /* 0x000fc6000c000000 */
[----:B------:R1:W-:Y:S03]  /*2aae0*/  LDGSTS.E [R5+0x18004], desc[UR8][R118.64], P0 ;  /* 0x1800400076057fae */ /* 0x0003e60008121848 */
[----:B------:R-:W-:Y:S01]  /*2aaf0*/  ISETP.NE.U32.AND P1, PT, RZ, UR12, PT ;  /* 0x0000000cff007c0c */ /* 0x000fe2000bf25070 */
[----:B-1----:R-:W-:Y:S02]  /*2ab00*/  IMAD.MOV.U32 R118, RZ, RZ, R111 ;  /* 0x000000ffff767224 */ /* 0x002fe400078e006f */
[----:B------:R-:W-:-:S05]  /*2ab10*/  IMAD.MOV.U32 R119, RZ, RZ, R112 ;  /* 0x000000ffff777224 */ /* 0x000fca00078e0070 */
[----:B------:R1:W-:Y:S01]  /*2ab20*/  LDGSTS.E [R5+0x1c004], desc[UR8][R118.64], P0 ;  /* 0x1c00400076057fae */ /* 0x0003e20008121848 */
[----:B------:R-:W-:-:S05]  /*2ab30*/  IADD3 R108, P3, R108, R2, RZ ;  /* 0x000000026c6c7210 */ /* 0x000fca0007f7e0ff */
[----:B------:R-:W-:Y:S01]  /*2ab40*/  IMAD.X R110, R110, 0x1, R0, P3 ;  /* 0x000000016e6e7824 */ /* 0x000fe200018e0600 */
[----:B------:R-:W-:Y:S04]  /*2ab50*/  STL [R1+0x1588], R108 ;  /* 0x0015886c01007387 */ /* 0x000fe80000100800 */
[----:B------:R-:W2:Y:S04]  /*2ab60*/  LDL.LU R114, [R1+0x15a4] ;  /* 0x0015a40001727983 */ /* 0x000ea80000300800 */
[----:B------:R1:W-:Y:S01]  /*2ab70*/  STL [R1+0x1584], R110 ;  /* 0x0015846e01007387 */ /* 0x0003e20000100800 */
[----:B------:R-:W-:-:S03]  /*2ab80*/  IMAD.MOV.U32 R111, RZ, RZ, R110 ;  /* 0x000000ffff6f7224 */ /* 0x000fc600078e006e */
[----:B------:R-:W2:Y:S04]  /*2ab90*/  LDL.LU R113, [R1+0x15a8] ;  /* 0x0015a80001717983 */ /* 0x000ea80000300800 */
[----:B------:R-:W2:Y:S01]  /*2aba0*/  LDL.LU R112, [R1+0x15ac] ;  /* 0x0015ac0001707983 */ /* 0x000ea20000300800 */
[----:B-1----:R-:W-:-:S03]  /*2abb0*/  IMAD.MOV.U32 R110, RZ, RZ, R108 ;  /* 0x000000ffff6e7224 */ /* 0x002fc600078e006c */
[----:B------:R-:W2:Y:S04]  /*2abc0*/  LDL.LU R108, [R1+0x15b0] ;  /* 0x0015b000016c7983 */ /* 0x000ea80000300800 */
[----:B------:R-:W-:Y:S01]  /*2abd0*/  LDGSTS.E [R5+0x10008], desc[UR8][R110.64], P1 ;  /* 0x100080006e057fae */ /* 0x000fe20008921848 */
[----:B----4-:R-:W-:-:S05]  /*2abe0*/  IADD3 R22, P0, R22, R2, RZ ;  /* 0x0000000216167210 */ /* 0x010fca0007f1e0ff */
[--C-:B---3--:R-:W-:Y:S01]  /*2abf0*/  IMAD.X R109, R109, 0x1, R0.reuse, P0 ;  /* 0x000000016d6d7824 */ /* 0x108fe200000e0600 */
[----:B------:R-:W-:Y:S01]  /*2ac00*/  IADD3 R116, P2, R116, R2, RZ ;  /* 0x0000000274747210 */ /* 0x000fe20007f5e0ff */
[----:B------:R-:W-:Y:S04]  /*2ac10*/  STL [R1+0x1590], R22 ;  /* 0x0015901601007387 */ /* 0x000fe80000100800 */
[----:B------:R-:W-:Y:S01]  /*2ac20*/  IMAD.X R117, R117, 0x1, R0, P2 ;  /* 0x0000000175757824 */ /* 0x000fe200010e0600 */
[----:B------:R1:W-:Y:S01]  /*2ac30*/  STL [R1+0x158c], R109 ;  /* 0x00158c6d01007387 */ /* 0x0003e20000100800 */
[----:B------:R-:W-:-:S03]  /*2ac40*/  IMAD.MOV.U32 R119, RZ, RZ, R109 ;  /* 0x000000ffff777224 */ /* 0x000fc600078e006d */
[----:B------:R-:W-:Y:S01]  /*2ac50*/  STL [R1+0x1598], R116 ;  /* 0x0015987401007387 */ /* 0x000fe20000100800 */
[----:B------:R-:W-:-:S03]  /*2ac60*/  IMAD.MOV.U32 R118, RZ, RZ, R22 ;  /* 0x000000ffff767224 */ /* 0x000fc600078e0016 */
[----:B------:R-:W3:Y:S04]  /*2ac70*/  LDL.LU R111, [R1+0x15b4] ;  /* 0x0015b400016f7983 */ /* 0x000ee80000300800 */
[----:B------:R4:W-:Y:S04]  /*2ac80*/  STL [R1+0x1594], R117 ;  /* 0x0015947501007387 */ /* 0x0009e80000100800 */
[----:B------:R-:W3:Y:S04]  /*2ac90*/  LDL.LU R110, [R1+0x15b8] ;  /* 0x0015b800016e7983 */ /* 0x000ee80000300800 */
[----:B-1----:R-:W3:Y:S04]  /*2aca0*/  LDL.LU R109, [R1+0x15bc] ;  /* 0x0015bc00016d7983 */ /* 0x002ee80000300800 */
[----:B------:R-:W3:Y:S04]  /*2acb0*/  LDL.LU R22, [R1+0x15c0] ;  /* 0x0015c00001167983 */ /* 0x000ee80000300800 */
[----:B------:R-:W-:Y:S01]  /*2acc0*/  LDGSTS.E [R5+0x14008], desc[UR8][R118.64], P1 ;  /* 0x1400800076057fae */ /* 0x000fe20008921848 */
[----:B--2---:R-:W-:-:S03]  /*2acd0*/  IADD3 R23, P0, R23, R2, RZ ;  /* 0x0000000217177210 */ /* 0x004fc60007f1e0ff */
[----:B------:R4:W-:Y:S02]  /*2ace0*/  LDGSTS.E [R5+0x18008], desc[UR8][R116.64], P1 ;  /* 0x1800800074057fae */ /* 0x0009e40008921848 */
[----:B------:R-:W-:Y:S02]  /*2acf0*/  IMAD.X R115, R115, 0x1, R0, P0 ;  /* 0x0000000173737824 */ /* 0x000fe400000e0600 */
[----:B------:R-:W-:Y:S04]  /*2ad00*/  STL [R1+0x15a0], R23 ;  /* 0x0015a01701007387 */ /* 0x000fe80000100800 */
[----:B------:R1:W-:Y:S01]  /*2ad10*/  STL [R1+0x159c], R115 ;  /* 0x00159c7301007387 */ /* 0x0003e20000100800 */
[----:B----4-:R-:W-:Y:S02]  /*2ad20*/  IMAD.MOV.U32 R117, RZ, RZ, R115 ;  /* 0x000000ffff757224 */ /* 0x010fe400078e0073 */
[----:B------:R-:W-:Y:S01]  /*2ad30*/  IMAD.MOV.U32 R116, RZ, RZ, R23 ;  /* 0x000000ffff747224 */ /* 0x000fe200078e0017 */
[----:B-1----:R-:W2:Y:S04]  /*2ad40*/  LDL.LU R115, [R1+0x11c4] ;  /* 0x0011c40001737983 */ /* 0x002ea80000300800 */
[----:B------:R-:W4:Y:S01]  /*2ad50*/  LDL.LU R23, [R1+0x11c8] ;  /* 0x0011c80001177983 */ /* 0x000f220000300800 */
[----:B------:R-:W-:-:S03]  /*2ad60*/  UISETP.GT.AND UP1, UPT, UR16, 0x2b, UPT ;  /* 0x0000002b1000788c */ /* 0x000fc6000bf24270 */
[----:B------:R1:W-:Y:S01]  /*2ad70*/  LDGSTS.E [R5+0x1c008], desc[UR8][R116.64], P1 ;  /* 0x1c00800074057fae */ /* 0x0003e20008921848 */
[----:B------:R-:W-:-:S04]  /*2ad80*/  USEL UR12, URZ, 0x4, !UP1 ;  /* 0x000000043f0c7887 */ /* 0x000fc8000c800000 */
[----:B------:R-:W-:Y:S01]  /*2ad90*/  USEL UR12, UR12, URZ, !UP0 ;  /* 0x0000003f0c0c7287 */ /* 0x000fe2000c000000 */
[----:B------:R-:W1:Y:S05]  /*2ada0*/  S2R R153, SR_TID.X ;  /* 0x0000000000997919 */ /* 0x000e6a0000002100 */
[----:B------:R-:W-:Y:S01]  /*2adb0*/  ISETP.NE.U32.AND P0, PT, RZ, UR12, PT ;  /* 0x0000000cff007c0c */ /* 0x000fe2000bf05070 */
[C---:B-1----:R-:W-:Y:S01]  /*2adc0*/  IMAD.SHL.U32 R152, R153.reuse, 0x10, RZ ;  /* 0x0000001099987824 */ /* 0x042fe200078e00ff */
[----:B------:R-:W-:Y:S02]  /*2add0*/  LOP3.LUT R153, R153, 0x7f, RZ, 0xc0, !PT ;  /* 0x0000007f99997812 */ /* 0x000fe400078ec0ff */
[----:B------:R-:W-:-:S05]  /*2ade0*/  IADD3 R113, P1, R113, R2, RZ ;  /* 0x0000000271717210 */ /* 0x000fca0007f3e0ff */
[----:B------:R-:W-:Y:S01]  /*2adf0*/  IMAD.X R114, R114, 0x1, R0, P1 ;  /* 0x0000000172727824 */ /* 0x000fe200008e0600 */
[----:B------:R-:W-:Y:S01]  /*2ae00*/  IADD3 R108, P2, R108, R2, RZ ;  /* 0x000000026c6c7210 */ /* 0x000fe20007f5e0ff */
[----:B------:R1:W-:Y:S01]  /*2ae10*/  STL [R1+0x15a8], R113 ;  /* 0x0015a87101007387 */ /* 0x0003e20000100800 */
[----:B------:R-:W-:Y:S02]  /*2ae20*/  IMAD.MOV.U32 R116, RZ, RZ, R113 ;  /* 0x000000ffff747224 */ /* 0x000fe400078e0071 */
[----:B------:R-:W-:Y:S01]  /*2ae30*/  IMAD.MOV.U32 R117, RZ, RZ, R114 ;  /* 0x000000ffff757224 */ /* 0x000fe200078e0072 */
[----:B------:R1:W-:Y:S01]  /*2ae40*/  STL [R1+0x15a4], R114 ;  /* 0x0015a47201007387 */ /* 0x0003e20000100800 */
[----:B------:R-:W-:-:S03]  /*2ae50*/  IMAD.X R112, R112, 0x1, R0, P2 ;  /* 0x0000000170707824 */ /* 0x000fc600010e0600 */
[----:B------:R-:W-:Y:S04]  /*2ae60*/  STL [R1+0x15b0], R108 ;  /* 0x0015b06c01007387 */ /* 0x000fe80000100800 */
[----:B-1----:R-:W2:Y:S04]  /*2ae70*/  LDL.LU R113, [R1+0x11d0] ;  /* 0x0011d00001717983 */ /* 0x002ea80000300800 */
[----:B------:R1:W-:Y:S04]  /*2ae80*/  STL [R1+0x15ac], R112 ;  /* 0x0015ac7001007387 */ /* 0x0003e80000100800 */
[----:B------:R1:W-:Y:S04]  /*2ae90*/  LDGSTS.E [R5+0x1000c], desc[UR8][R116.64], P0 ;  /* 0x1000c00074057fae */ /* 0x0003e80008121848 */
[----:B------:R-:W2:Y:S01]  /*2aea0*/  LDL.LU R114, [R1+0x11cc] ;  /* 0x0011cc0001727983 */ /* 0x000ea20000300800 */
[----:B-1----:R-:W-:-:S02]  /*2aeb0*/  IMAD.MOV.U32 R117, RZ, RZ, R112 ;  /* 0x000000ffff757224 */ /* 0x002fc400078e0070 */
[----:B------:R-:W-:Y:S01]  /*2aec0*/  IMAD.MOV.U32 R116, RZ, RZ, R108 ;  /* 0x000000ffff747224 */ /* 0x000fe200078e006c */
[----:B------:R-:W2:Y:S04]  /*2aed0*/  LDL.LU R112, [R1+0x11d4] ;  /* 0x0011d40001707983 */ /* 0x000ea80000300800 */
[----:B------:R-:W2:Y:S04]  /*2aee0*/  LDL.LU R108, [R1+0x11d8] ;  /* 0x0011d800016c7983 */ /* 0x000ea80000300800 */
[----:B------:R1:W-:Y:S01]  /*2aef0*/  LDGSTS.E [R5+0x1400c], desc[UR8][R116.64], P0 ;  /* 0x1400c00074057fae */ /* 0x0003e20008121848 */
[----:B---3--:R-:W-:-:S02]  /*2af00*/  IADD3 R110, P1, R110, R2, RZ ;  /* 0x000000026e6e7210 */ /* 0x008fc40007f3e0ff */
[----:B------:R-:W-:-:S03]  /*2af10*/  IADD3 R22, P2, R22, R2, RZ ;  /* 0x0000000216167210 */ /* 0x000fc60007f5e0ff */
[--C-:B------:R-:W-:Y:S02]  /*2af20*/  IMAD.X R111, R111, 0x1, R0.reuse, P1 ;  /* 0x000000016f6f7824 */ /* 0x100fe400008e0600 */
[----:B------:R-:W-:Y:S01]  /*2af30*/  IMAD.X R109, R109, 0x1, R0, P2 ;  /* 0x000000016d6d7824 */ /* 0x000fe200010e0600 */
[----:B------:R3:W-:Y:S01]  /*2af40*/  STL [R1+0x15b8], R110 ;  /* 0x0015b86e01007387 */ /* 0x0007e20000100800 */
[----:B-1----:R-:W-:Y:S02]  /*2af50*/  IMAD.MOV.U32 R116, RZ, RZ, R22 ;  /* 0x000000ffff747224 */ /* 0x002fe400078e0016 */
[----:B------:R-:W-:Y:S01]  /*2af60*/  IMAD.MOV.U32 R117, RZ, RZ, R109 ;  /* 0x000000ffff757224 */ /* 0x000fe200078e006d */
[----:B------:R1:W-:Y:S04]  /*2af70*/  STL [R1+0x15b4], R111 ;  /* 0x0015b46f01007387 */ /* 0x0003e80000100800 */
[----:B------:R-:W-:Y:S04]  /*2af80*/  STL [R1+0x15c0], R22 ;  /* 0x0015c01601007387 */ /* 0x000fe80000100800 */
[----:B------:R-:W-:Y:S04]  /*2af90*/  LDGSTS.E [R5+0x1800c], desc[UR8][R110.64], P0 ;  /* 0x1800c0006e057fae */ /* 0x000fe80008121848 */
[----:B------:R2:W-:Y:S04]  /*2afa0*/  STL [R1+0x15bc], R109 ;  /* 0x0015bc6d01007387 */ /* 0x0005e80000100800 */
[----:B------:R2:W-:Y:S04]  /*2afb0*/  LDGSTS.E [R5+0x1c00c], desc[UR8][R116.64], P0 ;  /* 0x1c00c00074057fae */ /* 0x0005e80008121848 */
[----:B---3--:R-:W3:Y:S01]  /*2afc0*/  LDL.LU R110, [R1+0x11e0] ;  /* 0x0011e000016e7983 */ /* 0x008ee20000300800 */
[----:B----4-:R-:W-:-:S03]  /*2afd0*/  IADD3 R23, P1, R23, R2, RZ ;  /* 0x0000000217177210 */ /* 0x010fc60007f3e0ff */
[----:B-1----:R-:W4:Y:S01]  /*2afe0*/  LDL.LU R111, [R1+0x11dc] ;  /* 0x0011dc00016f7983 */ /* 0x002f220000300800 */
[----:B--2---:R-:W-:Y:S01]  /*2aff0*/  LOP3.LUT R116, R152, 0x70, RZ, 0xc0, !PT ;  /* 0x0000007098747812 */ /* 0x004fe200078ec0ff */
[----:B------:R-:W-:Y:S02]  /*2b000*/  IMAD.X R115, R115, 0x1, R0, P1 ;  /* 0x0000000173737824 */ /* 0x000fe400008e0600 */
[----:B------:R-:W2:Y:S02]  /*2b010*/  LDL.LU R109, [R1+0x11e4] ;  /* 0x0011e400016d7983 */ /* 0x000ea40000300800 */
[----:B------:R-:W-:Y:S02]  /*2b020*/  IMAD R116, R153, 0x80, R116 ;  /* 0x0000008099747824 */ /* 0x000fe400078e0274 */
[----:B------:R-:W2:Y:S03]  /*2b030*/  LDL.LU R22, [R1+0x11e8] ;  /* 0x0011e80001167983 */ /* 0x000ea60000300800 */
[----:B------:R-:W-:Y:S01]  /*2b040*/  LOP3.LUT R116, R116, 0x30, RZ, 0x3c, !PT ;  /* 0x0000003074747812 */ /* 0x000fe200078e3cff */
[----:B------:R1:W-:Y:S01]  /*2b050*/  STL [R1+0x11c8], R23 ;  /* 0x0011c81701007387 */ /* 0x0003e20000100800 */
[----:B------:R-:W-:-:S03]  /*2b060*/  IMAD.MOV.U32 R118, RZ, RZ, R23 ;  /* 0x000000ffff767224 */ /* 0x000fc600078e0017 */
[----:B------:R-:W-:Y:S01]  /*2b070*/  VIADD R5, R116, UR17 ;  /* 0x0000001174057c36 */ /* 0x000fe20008000000 */
[----:B------:R1:W-:Y:S04]  /*2b080*/  STL [R1+0x11c4], R115 ;  /* 0x0011c47301007387 */ /* 0x0003e80000100800 */
[----:B------:R-:W2:Y:S04]  /*2b090*/  LDL.LU R116, [R1+0x11ec] ;  /* 0x0011ec0001747983 */ /* 0x000ea80000300800 */
[----:B-1----:R-:W2:Y:S01]  /*2b0a0*/  LDL.LU R23, [R1+0x11f0] ;  /* 0x0011f00001177983 */ /* 0x002ea20000300800 */
[----:B------:R-:W-:-:S04]  /*2b0b0*/  UISETP.GT.AND UP1, UPT, UR16, 0xc, UPT ;  /* 0x0000000c1000788c */ /* 0x000fc8000bf24270 */
[----:B------:R-:W-:-:S04]  /*2b0c0*/  USEL UR12, URZ, 0x4, !UP1 ;  /* 0x000000043f0c7887 */ /* 0x000fc8000c800000 */
[----:B------:R-:W-:-:S06]  /*2b0d0*/  USEL UR12, UR12, URZ, !UP0 ;  /* 0x0000003f0c0c7287 */ /* 0x000fcc000c000000 */
[----:B------:R-:W-:Y:S01]  /*2b0e0*/  ISETP.NE.U32.AND P0, PT, RZ, UR12, PT ;  /* 0x0000000cff007c0c */ /* 0x000fe2000bf05070 */
[----:B------:R-:W-:-:S12]  /*2b0f0*/  IMAD.MOV.U32 R119, RZ, RZ, R115 ;  /* 0x000000ffff777224 */ /* 0x000fd800078e0073 */
[----:B------:R1:W-:Y:S01]  /*2b100*/  LDGSTS.E [R5], desc[UR8][R118.64], P0 ;  /* 0x0000000076057fae */ /* 0x0003e20008121848 */
[----:B------:R-:W-:-:S05]  /*2b110*/  IADD3 R113, P1, R113, R2, RZ ;  /* 0x0000000271717210 */ /* 0x000fca0007f3e0ff */
[----:B------:R-:W-:Y:S01]  /*2b120*/  STL [R1+0x11d0], R113 ;  /* 0x0011d07101007387 */ /* 0x000fe20000100800 */
[----:B------:R-:W-:-:S04]  /*2b130*/  IMAD.X R114, R114, 0x1, R0, P1 ;  /* 0x0000000172727824 */ /* 0x000fc800008e0600 */
[----:B------:R-:W-:Y:S01]  /*2b140*/  IMAD.MOV.U32 R115, RZ, RZ, R114 ;  /* 0x000000ffff737224 */ /* 0x000fe200078e0072 */
[----:B------:R1:W-:Y:S01]  /*2b150*/  STL [R1+0x11cc], R114 ;  /* 0x0011cc7201007387 */ /* 0x0003e20000100800 */
[----:B------:R-:W-:Y:S01]  /*2b160*/  IADD3 R108, P2, R108, R2, RZ ;  /* 0x000000026c6c7210 */ /* 0x000fe20007f5e0ff */
[----:B-1----:R-:W-:-:S04]  /*2b170*/  IMAD.MOV.U32 R114, RZ, RZ, R113 ;  /* 0x000000ffff727224 */ /* 0x002fc800078e0071 */
[----:B------:R-:W-:Y:S01]  /*2b180*/  IMAD.X R112, R112, 0x1, R0, P2 ;  /* 0x0000000170707824 */ /* 0x000fe200010e0600 */
[----:B------:R-:W-:Y:S04]  /*2b190*/  STL [R1+0x11d8], R108 ;  /* 0x0011d86c01007387 */ /* 0x000fe80000100800 */
[----:B------:R-:W2:Y:S04]  /*2b1a0*/  LDL.LU R113, [R1+0x11f8] ;  /* 0x0011f80001717983 */ /* 0x000ea80000300800 */
[----:B------:R1:W-:Y:S04]  /*2b1b0*/  STL [R1+0x11d4], R112 ;  /* 0x0011d47001007387 */ /* 0x0003e80000100800 */
[----:B------:R-:W-:Y:S04]  /*2b1c0*/  LDGSTS.E [R5+0x4000], desc[UR8][R114.64], P0 ;  /* 0x0400000072057fae */ /* 0x000fe80008121848 */
[----:B------:R-:W2:Y:S01]  /*2b1d0*/  LDL.LU R114, [R1+0x11f4] ;  /* 0x0011f40001727983 */ /* 0x000ea20000300800 */
[----:B------:R-:W-:-:S02]  /*2b1e0*/  IMAD.MOV.U32 R118, RZ, RZ, R108 ;  /* 0x000000ffff767224 */ /* 0x000fc400078e006c */
[----:B------:R-:W-:Y:S02]  /*2b1f0*/  IMAD.MOV.U32 R119, RZ, RZ, R112 ;  /* 0x000000ffff777224 */ /* 0x000fe400078e0070 */
[----:B-1----:R-:W2:Y:S04]  /*2b200*/  LDL.LU R112, [R1+0x11fc] ;  /* 0x0011fc0001707983 */ /* 0x002ea80000300800 */
[----:B------:R-:W2:Y:S04]  /*2b210*/  LDL.LU R108, [R1+0x1200] ;  /* 0x00120000016c7983 */ /* 0x000ea80000300800 */
[----:B------:R-:W2:Y:S04]  /*2b220*/  LDL.LU R115, [R1+0x1204] ;  /* 0x0012040001737983 */ /* 0x000ea80000300800 */
[----:B------:R1:W-:Y:S01]  /*2b230*/  LDGSTS.E [R5+0x8000], desc[UR8][R118.64], P0 ;  /* 0x0800000076057fae */ /* 0x0003e20008121848 */
[----:B---3--:R-:W-:-:S05]  /*2b240*/  IADD3 R110, P1, R110, R2, RZ ;  /* 0x000000026e6e7210 */ /* 0x008fca0007f3e0ff */
[----:B----4-:R-:W-:Y:S01]  /*2b250*/  IMAD.X R111, R111, 0x1, R0, P1 ;  /* 0x000000016f6f7824 */ /* 0x010fe200008e0600 */
        /* <DEDUP_REMOVED lines=15> */
[----:B----4-:R-:W-:-:S03]  /*2b350*/  IMAD.MOV.U32 R118, RZ, RZ, R22 ;  /* 0x000000ffff767224 */ /* 0x010fc600078e0016 */
[----:B-1----:R-:W4:Y:S01]  /*2b360*/  LDL.LU R22, [R1+0x1210] ;  /* 0x0012100001167983 */ /* 0x002f220000300800 */
[----:B------:R-:W-:Y:S02]  /*2b370*/  IMAD.MOV.U32 R119, RZ, RZ, R109 ;  /* 0x000000ffff777224 */ /* 0x000fe400078e006d */
[----:B------:R-:W-:Y:S01]  /*2b380*/  IMAD.MOV.U32 R117, RZ, RZ, R116 ;  /* 0x000000ffff757224 */ /* 0x000fe200078e0074 */
[----:B---3--:R-:W3:Y:S01]  /*2b390*/  LDL.LU R109, [R1+0x1214] ;  /* 0x00121400016d7983 */ /* 0x008ee20000300800 */
[----:B------:R-:W-:-:S03]  /*2b3a0*/  IMAD.MOV.U32 R116, RZ, RZ, R23 ;  /* 0x000000ffff747224 */ /* 0x000fc600078e0017 */
[----:B------:R-:W3:Y:S01]  /*2b3b0*/  LDL.LU R23, [R1+0x1218] ;  /* 0x0012180001177983 */ /* 0x000ee20000300800 */
[----:B------:R-:W-:-:S04]  /*2b3c0*/  UISETP.GT.AND UP1, UPT, UR16, 0xd, UPT ;  /* 0x0000000d1000788c */ /* 0x000fc8000bf24270 */
[----:B------:R-:W-:-:S04]  /*2b3d0*/  USEL UR12, URZ, 0x4, !UP1 ;  /* 0x000000043f0c7887 */ /* 0x000fc8000c800000 */
[----:B------:R-:W-:-:S06]  /*2b3e0*/  USEL UR12, UR12, URZ, !UP0 ;  /* 0x0000003f0c0c7287 */ /* 0x000fcc000c000000 */
[----:B------:R-:W-:-:S13]  /*2b3f0*/  ISETP.NE.U32.AND P0, PT, RZ, UR12, PT ;  /* 0x0000000cff007c0c */ /* 0x000fda000bf05070 */
[----:B------:R-:W-:Y:S04]  /*2b400*/  LDGSTS.E [R5+0x4], desc[UR8][R118.64], P0 ;  /* 0x0000400076057fae */ /* 0x000fe80008121848 */
[----:B------:R1:W-:Y:S01]  /*2b410*/  LDGSTS.E [R5+0x4004], desc[UR8][R116.64], P0 ;  /* 0x0400400074057fae */ /* 0x0003e20008121848 */
[----:B------:R-:W-:-:S04]  /*2b420*/  UISETP.GT.AND UP1, UPT, UR16, 0xe, UPT ;  /* 0x0000000e1000788c */ /* 0x000fc8000bf24270 */
[----:B------:R-:W-:-:S04]  /*2b430*/  USEL UR12, URZ, 0x4, !UP1 ;  /* 0x000000043f0c7887 */ /* 0x000fc8000c800000 */
[----:B------:R-:W-:Y:S01]  /*2b440*/  USEL UR12, UR12, URZ, !UP0 ;  /* 0x0000003f0c0c7287 */ /* 0x000fe2000c000000 */
[----:B------:R-:W-:-:S05]  /*2b450*/  IADD3 R113, P1, R113, R2, RZ ;  /* 0x0000000271717210 */ /* 0x000fca0007f3e0ff */
[----:B------:R-:W-:Y:S01]  /*2b460*/  STL [R1+0x11f8], R113 ;  /* 0x0011f87101007387 */ /* 0x000fe20000100800 */
[----:B-1----:R-:W-:Y:S02]  /*2b470*/  IMAD.MOV.U32 R116, RZ, RZ, R113 ;  /* 0x000000ffff747224 */ /* 0x002fe400078e0071 */
[----:B------:R-:W-:-:S04]  /*2b480*/  IMAD.X R114, R114, 0x1, R0, P1 ;  /* 0x0000000172727824 */ /* 0x000fc800008e0600 */
[----:B------:R-:W-:Y:S01]  /*2b490*/  IMAD.MOV.U32 R117, RZ, RZ, R114 ;  /* 0x000000ffff757224 */ /* 0x000fe200078e0072 */
[----:B------:R1:W-:Y:S01]  /*2b4a0*/  STL [R1+0x11f4], R114 ;  /* 0x0011f47201007387 */ /* 0x0003e20000100800 */
[----:B------:R-:W-:-:S03]  /*2b4b0*/  IADD3 R108, P2, R108, R2, RZ ;  /* 0x000000026c6c7210 */ /* 0x000fc60007f5e0ff */
[----:B------:R1:W-:Y:S04]  /*2b4c0*/  LDGSTS.E [R5+0x8004], desc[UR8][R116.64], P0 ;  /* 0x0800400074057fae */ /* 0x0003e80008121848 */
[----:B-1----:R-:W3:Y:S04]  /*2b4d0*/  LDL.LU R114, [R1+0x121c] ;  /* 0x00121c0001727983 */ /* 0x002ee80000300800 */
[----:B------:R-:W3:Y:S01]  /*2b4e0*/  LDL.LU R113, [R1+0x1220] ;  /* 0x0012200001717983 */ /* 0x000ee20000300800 */
[----:B------:R-:W-:Y:S02]  /*2b4f0*/  IMAD.X R112, R112, 0x1, R0, P2 ;  /* 0x0000000170707824 */ /* 0x000fe400010e0600 */
[----:B------:R-:W-:Y:S01]  /*2b500*/  IMAD.MOV.U32 R116, RZ, RZ, R108 ;  /* 0x000000ffff747224 */ /* 0x000fe200078e006c */
[----:B------:R-:W-:Y:S01]  /*2b510*/  STL [R1+0x1200], R108 ;  /* 0x0012006c01007387 */ /* 0x000fe20000100800 */
[----:B------:R-:W-:-:S03]  /*2b520*/  IMAD.MOV.U32 R117, RZ, RZ, R112 ;  /* 0x000000ffff757224 */ /* 0x000fc600078e0070 */
[----:B------:R1:W-:Y:S04]  /*2b530*/  STL [R1+0x11fc], R112 ;  /* 0x0011fc7001007387 */ /* 0x0003e80000100800 */
[----:B------:R1:W-:Y:S01]  /*2b540*/  LDGSTS.E [R5+0xc004], desc[UR8][R116.64], P0 ;  /* 0x0c00400074057fae */ /* 0x0003e20008121848 */
[----:B------:R-:W-:Y:S02]  /*2b550*/  ISETP.NE.U32.AND P1, PT, RZ, UR12, PT ;  /* 0x0000000cff007c0c */ /* 0x000fe4000bf25070 */
[----:B--2---:R-:W-:-:S05]  /*2b560*/  IADD3 R111, P3, R111, R2, RZ ;  /* 0x000000026f6f7210 */ /* 0x004fca0007f7e0ff */
[----:B------:R-:W-:Y:S01]  /*2b570*/  IMAD.X R115, R115, 0x1, R0, P3 ;  /* 0x0000000173737824 */ /* 0x000fe200018e0600 */
[----:B------:R-:W-:Y:S04]  /*2b580*/  STL [R1+0x1208], R111 ;  /* 0x0012086f01007387 */ /* 0x000fe80000100800 */
[----:B-1----:R-:W2:Y:S01]  /*2b590*/  LDL.LU R112, [R1+0x1224] ;  /* 0x0012240001707983 */ /* 0x002ea20000300800 */
[----:B------:R-:W-:-:S03]  /*2b5a0*/  IMAD.MOV.U32 R117, RZ, RZ, R115 ;  /* 0x000000ffff757224 */ /* 0x000fc600078e0073 */
[----:B------:R1:W-:Y:S01]  /*2b5b0*/  STL [R1+0x1204], R115 ;  /* 0x0012047301007387 */ /* 0x0003e20000100800 */
[----:B------:R-:W-:-:S03]  /*2b5c0*/  IMAD.MOV.U32 R116, RZ, RZ, R111 ;  /* 0x000000ffff747224 */ /* 0x000fc600078e006f */
[----:B------:R-:W2:Y:S04]  /*2b5d0*/  LDL.LU R108, [R1+0x1228] ;  /* 0x00122800016c7983 */ /* 0x000ea80000300800 */
[----:B------:R3:W-:Y:S04]  /*2b5e0*/  LDGSTS.E [R5+0x8], desc[UR8][R116.64], P1 ;  /* 0x0000800074057fae */ /* 0x0007e80008921848 */
[----:B-1----:R-:W2:Y:S04]  /*2b5f0*/  LDL.LU R115, [R1+0x122c] ;  /* 0x00122c0001737983 */ /* 0x002ea80000300800 */
[----:B------:R-:W2:Y:S01]  /*2b600*/  LDL.LU R111, [R1+0x1230] ;  /* 0x00123000016f7983 */ /* 0x000ea20000300800 */
[----:B----4-:R-:W-:-:S05]  /*2b610*/  IADD3 R22, P0, R22, R2, RZ ;  /* 0x0000000216167210 */ /* 0x010fca0007f1e0ff */
[----:B------:R-:W-:Y:S01]  /*2b620*/  IMAD.X R110, R110, 0x1, R0, P0 ;  /* 0x000000016e6e7824 */ /* 0x000fe200000e0600 */
[----:B---3--:R-:W-:Y:S01]  /*2b630*/  IADD3 R23, P2, R23, R2, RZ ;  /* 0x0000000217177210 */ /* 0x008fe20007f5e0ff */
[----:B------:R1:W-:Y:S01]  /*2b640*/  STL [R1+0x1210], R22 ;  /* 0x0012101601007387 */ /* 0x0003e20000100800 */
[----:B------:R-:W-:-:S03]  /*2b650*/  IMAD.MOV.U32 R116, RZ, RZ, R22 ;  /* 0x000000ffff747224 */ /* 0x000fc600078e0016 */
[----:B------:R3:W-:Y:S01]  /*2b660*/  STL [R1+0x120c], R110 ;  /* 0x00120c6e01007387 */ /* 0x0007e20000100800 */
[----:B------:R-:W-:-:S03]  /*2b670*/  IMAD.X R109, R109, 0x1, R0, P2 ;  /* 0x000000016d6d7824 */ /* 0x000fc600010e0600 */
[----:B------:R-:W-:Y:S04]  /*2b680*/  STL [R1+0x1218], R23 ;  /* 0x0012181701007387 */ /* 0x000fe80000100800 */
[----:B-1----:R-:W4:Y:S01]  /*2b690*/  LDL.LU R22, [R1+0x1238] ;  /* 0x0012380001167983 */ /* 0x002f220000300800 */
[----:B------:R-:W-:-:S03]  /*2b6a0*/  IMAD.MOV.U32 R117, RZ, RZ, R110 ;  /* 0x000000ffff757224 */ /* 0x000fc600078e006e */
[----:B------:R1:W-:Y:S04]  /*2b6b0*/  STL [R1+0x1214], R109 ;  /* 0x0012146d01007387 */ /* 0x0003e80000100800 */
[----:B---3--:R-:W3:Y:S04]  /*2b6c0*/  LDL.LU R110, [R1+0x1234] ;  /* 0x00123400016e7983 */ /* 0x008ee80000300800 */
[----:B------:R1:W-:Y:S01]  /*2b6d0*/  LDGSTS.E [R5+0x4008], desc[UR8][R116.64], P1 ;  /* 0x0400800074057fae */ /* 0x0003e20008921848 */
[----:B------:R-:W-:Y:S01]  /*2b6e0*/  UISETP.GT.AND UP1, UPT, UR16, 0xf, UPT ;  /* 0x0000000f1000788c */ /* 0x000fe2000bf24270 */
[----:B-1----:R-:W-:-:S02]  /*2b6f0*/  IMAD.MOV.U32 R116, RZ, RZ, R23 ;  /* 0x000000ffff747224 */ /* 0x002fc400078e0017 */
[----:B------:R-:W-:Y:S02]  /*2b700*/  IMAD.MOV.U32 R117, RZ, RZ, R109 ;  /* 0x000000ffff757224 */ /* 0x000fe400078e006d */
[----:B------:R-:W3:Y:S04]  /*2b710*/  LDL.LU R109, [R1+0x123c] ;  /* 0x00123c00016d7983 */ /* 0x000ee80000300800 */
[----:B------:R-:W3:Y:S04]  /*2b720*/  LDL.LU R23, [R1+0x1240] ;  /* 0x0012400001177983 */ /* 0x000ee80000300800 */
[----:B------:R-:W-:Y:S01]  /*2b730*/  LDGSTS.E [R5+0x8008], desc[UR8][R116.64], P1 ;  /* 0x0800800074057fae */ /* 0x000fe20008921848 */
[----:B------:R-:W-:-:S04]  /*2b740*/  USEL UR12, URZ, 0x4, !UP1 ;  /* 0x000000043f0c7887 */ /* 0x000fc8000c800000 */
[----:B------:R-:W-:Y:S01]  /*2b750*/  USEL UR12, UR12, URZ, !UP0 ;  /* 0x0000003f0c0c7287 */ /* 0x000fe2000c000000 */
[----:B------:R-:W-:-:S05]  /*2b760*/  IADD3 R113, P0, R113, R2, RZ ;  /* 0x0000000271717210 */ /* 0x000fca0007f1e0ff */
        /* <DEDUP_REMOVED lines=9> */
[----:B--2---:R-:W-:-:S05]  /*2b800*/  IADD3 R108, P1, R108, R2, RZ ;  /* 0x000000026c6c7210 */ /* 0x004fca0007f3e0ff */
[----:B------:R-:W-:Y:S01]  /*2b810*/  IMAD.X R112, R112, 0x1, R0, P1 ;  /* 0x0000000170707824 */ /* 0x000fe200008e0600 */
        /* <DEDUP_REMOVED lines=10> */
[----:B------:R1:W-:Y:S04]  /*2b8c0*/  LDGSTS.E [R5+0xc], desc[UR8][R118.64], P0 ;  /* 0x0000c00076057fae */ /* 0x0003e80008121848 */
[----:B------:R-:W2:Y:S01]  /*2b8d0*/  LDL.LU R112, [R1+0x15d4] ;  /* 0x0015d40001707983 */ /* 0x000ea20000300800 */
[----:B----4-:R-:W-:Y:S01]  /*2b8e0*/  IADD3 R22, P1, R22, R2, RZ ;  /* 0x0000000216167210 */ /* 0x010fe20007f3e0ff */
[----:B-1----:R-:W-:-:S02]  /*2b8f0*/  IMAD.MOV.U32 R118, RZ, RZ, R111 ;  /* 0x000000ffff767224 */ /* 0x002fc400078e006f */
        /* <DEDUP_REMOVED lines=10> */
[----:B------:R-:W-:Y:S01]  /*2b9a0*/  IADD3 R23, P2, R23, R2, RZ ;  /* 0x0000000217177210 */ /* 0x000fe20007f5e0ff */
[----:B------:R-:W-:Y:S02]  /*2b9b0*/  UISETP.GT.AND UP1, UPT, UR16, 0x2c, UPT ;  /* 0x0000002c1000788c */ /* 0x000fe4000bf24270 */
[----:B------:R1:W-:Y:S02]  /*2b9c0*/  LDGSTS.E [R5+0x800c], desc[UR8][R118.64], P0 ;  /* 0x0800c00076057fae */ /* 0x0003e40008121848 */
[----:B------:R-:W-:-:S02]  /*2b9d0*/  IMAD.X R109, R109, 0x1, R0, P2 ;  /* 0x000000016d6d7824 */ /* 0x000fc400010e0600 */
[----:B------:R-:W-:Y:S04]  /*2b9e0*/  STL [R1+0x1240], R23 ;  /* 0x0012401701007387 */ /* 0x000fe80000100800 */
[----:B------:R1:W-:Y:S02]  /*2b9f0*/  STL [R1+0x123c], R109 ;  /* 0x00123c6d01007387 */ /* 0x0003e40000100800 */
[----:B-1----:R-:W-:Y:S02]  /*2ba00*/  IMAD.MOV.U32 R119, RZ, RZ, R109 ;  /* 0x000000ffff777224 */ /* 0x002fe400078e006d */
[----:B------:R-:W-:Y:S01]  /*2ba10*/  IMAD.MOV.U32 R118, RZ, RZ, R23 ;  /* 0x000000ffff767224 */ /* 0x000fe200078e0017 */
[----:B------:R-:W-:-:S04]  /*2ba20*/  USEL UR12, URZ, 0x4, !UP1 ;  /* 0x000000043f0c7887 */ /* 0x000fc8000c800000 */
[----:B------:R-:W-:Y:S01]  /*2ba30*/  USEL UR12, UR12, URZ, !UP0 ;  /* 0x0000003f0c0c7287 */ /* 0x000fe2000c000000 */
[----:B------:R-:W-:Y:S05]  /*2ba40*/  LDGSTS.E [R5+0xc00c], desc[UR8][R118.64], P0 ;  /* 0x0c00c00076057fae */ /* 0x000fea0008121848 */
[----:B------:R-:W-:Y:S02]  /*2ba50*/  ISETP.NE.U32.AND P1, PT, RZ, UR12, PT ;  /* 0x0000000cff007c0c */ /* 0x000fe4000bf25070 */
[----:B------:R-:W-:-:S05]  /*2ba60*/  IADD3 R114, P3, R114, R2, RZ ;  /* 0x0000000272727210 */ /* 0x000fca0007f7e0ff */
        /* <DEDUP_REMOVED lines=36> */
[----:B------:R-:W-:-:S03]  /*2bcb0*/  UISETP.GT.AND UP1, UPT, UR16, 0x2d, UPT ;  /* 0x0000002d1000788c */ /* 0x000fc6000bf24270 */
[----:B------:R1:W-:Y:S01]  /*2bcc0*/  LDGSTS.E [R5+0x1c000], desc[UR8][R116.64], P1 ;  /* 0x1c00000074057fae */ /* 0x0003e20008921848 */
[----:B------:R-:W-:-:S04]  /*2bcd0*/  USEL UR12, URZ, 0x4, !UP1 ;  /* 0x000000043f0c7887 */ /* 0x000fc8000c800000 */
[----:B------:R-:W-:-:S06]  /*2bce0*/  USEL UR12, UR12, URZ, !UP0 ;  /* 0x0000003f0c0c7287 */ /* 0x000fcc000c000000 */
[----:B------:R-:W-:Y:S02]  /*2bcf0*/  ISETP.NE.U32.AND P0, PT, RZ, UR12, PT ;  /* 0x0000000cff007c0c */ /* 0x000fe4000bf05070 */
        /* <DEDUP_REMOVED lines=63> */
[----:B------:R-:W3:Y:S04]  /*2c0f0*/  LDL.LU R23, [R1+0x1640] ;  /* 0x0016400001177983 */ /* 0x000ee80000300800 */
[----:B------:R-:W-:Y:S04]  /*2c100*/  LDGSTS.E [R5+0x14008], desc[UR8][R118.64], P1 ;  /* 0x1400800076057fae */ /* 0x000fe80008921848 */
[----:B------:R1:W-:Y:S01]  /*2c110*/  LDGSTS.E [R5+0x18008], desc[UR8][R116.64], P1 ;  /* 0x1800800074057fae */ /* 0x0003e20008921848 */
        /* <DEDUP_REMOVED lines=35> */
[----:B------:R-:W-:-:S03]  /*2c350*/  IADD3 R23, P2, R23, R2, RZ ;  /* 0x0000000217177210 */ /* 0x000fc60007f5e0ff */
        /* <DEDUP_REMOVED lines=11> */
[----:B------:R-:W4:Y:S01]  /*2c410*/  LDL.LU R111, [R1+0x125c] ;  /* 0x00125c00016f7983 */ /* 0x000f220000300800 */
[----:B------:R-:W-:-:S03]  /*2c420*/  LOP3.LUT R116, R152, 0x70, RZ, 0xc0, !PT ;  /* 0x0000007098747812 */ /* 0x000fc600078ec0ff */
[----:B------:R-:W4:Y:S02]  /*2c430*/  LDL.LU R109, [R1+0x1264] ;  /* 0x00126400016d7983 */ /* 0x000f240000300800 */
[----:B------:R-:W-:Y:S02]  /*2c440*/  IMAD R116, R153, 0x80, R116 ;  /* 0x0000008099747824 */ /* 0x000fe400078e0274 */
[----:B------:R-:W4:Y:S03]  /*2c450*/  LDL.LU R23, [R1+0x1268] ;  /* 0x0012680001177983 */ /* 0x000f260000300800 */
[----:B------:R-:W-:-:S05]  /*2c460*/  LOP3.LUT R116, R116, 0x40, RZ, 0x3c, !PT ;  /* 0x0000004074747812 */ /* 0x000fca00078e3cff */
[----:B------:R-:W-:Y:S01]  /*2c470*/  VIADD R5, R116, UR17 ;  /* 0x0000001174057c36 */ /* 0x000fe20008000000 */
        /* <DEDUP_REMOVED lines=29> */
[----:B------:R-:W-:-:S04]  /*2c650*/  UISETP.GT.AND UP1, UPT, UR16, 0x11, UPT ;  /* 0x000000111000788c */ /* 0x000fc8000bf24270 */
[----:B------:R-:W-:-:S04]  /*2c660*/  USEL UR12, URZ, 0x4, !UP1 ;  /* 0x000000043f0c7887 */ /* 0x000fc8000c800000 */
[----:B------:R-:W-:Y:S01]  /*2c670*/  USEL UR12, UR12, URZ, !UP0 ;  /* 0x0000003f0c0c7287 */ /* 0x000fe2000c000000 */
[----:B------:R-:W-:-:S05]  /*2c680*/  IADD3 R110, P1, R110, R2, RZ ;  /* 0x000000026e6e7210 */ /* 0x000fca0007f3e0ff */
[----:B------:R-:W-:Y:S01]  /*2c690*/  IMAD.X R111, R111, 0x1, R0, P1 ;  /* 0x000000016f6f7824 */ /* 0x000fe200008e0600 */
[----:B------:R-:W-:Y:S03]  /*2c6a0*/  STL [R1+0x1260], R110 ;  /* 0x0012606e01007387 */ /* 0x000fe60000100800 */
[----:B-1----:R-:W-:Y:S01]  /*2c6b0*/  IMAD.MOV.U32 R119, RZ, RZ, R111 ;  /* 0x000000ffff777224 */ /* 0x002fe200078e006f */
[----:B------:R1:W-:Y:S01]  /*2c6c0*/  STL [R1+0x125c], R111 ;  /* 0x00125c6f01007387 */ /* 0x0003e20000100800 */
[----:B------:R-:W-:-:S03]  /*2c6d0*/  IADD3 R23, P1, R23, R2, RZ ;  /* 0x0000000217177210 */ /* 0x000fc60007f3e0ff */
[----:B-1----:R-:W3:Y:S02]  /*2c6e0*/  LDL.LU R111, [R1+0x1288] ;  /* 0x00128800016f7983 */ /* 0x002ee40000300800 */
[----:B------:R-:W-:Y:S02]  /*2c6f0*/  IMAD.X R109, R109, 0x1, R0, P1 ;  /* 0x000000016d6d7824 */ /* 0x000fe400008e0600 */
[----:B------:R-:W-:Y:S01]  /*2c700*/  IMAD.MOV.U32 R118, RZ, RZ, R110 ;  /* 0x000000ffff767224 */ /* 0x000fe200078e006e */
[----:B------:R1:W-:Y:S04]  /*2c710*/  STL [R1+0x1268], R23 ;  /* 0x0012681701007387 */ /* 0x0003e80000100800 */
[----:B------:R1:W-:Y:S04]  /*2c720*/  STL [R1+0x1264], R109 ;  /* 0x0012646d01007387 */ /* 0x0003e80000100800 */
[----:B------:R1:W-:Y:S01]  /*2c730*/  LDGSTS.E [R5+0xc000], desc[UR8][R118.64], P0 ;  /* 0x0c00000076057fae */ /* 0x0003e20008121848 */
[----:B------:R-:W-:Y:S01]  /*2c740*/  ISETP.NE.U32.AND P0, PT, RZ, UR12, PT ;  /* 0x0000000cff007c0c */ /* 0x000fe2000bf05070 */
[----:B-1----:R-:W-:-:S02]  /*2c750*/  IMAD.MOV.U32 R118, RZ, RZ, R23 ;  /* 0x000000ffff767224 */ /* 0x002fc400078e0017 */
[----:B------:R-:W-:-:S10]  /*2c760*/  IMAD.MOV.U32 R119, RZ, RZ, R109 ;  /* 0x000000ffff777224 */ /* 0x000fd400078e006d */
        /* <DEDUP_REMOVED lines=8> */
[----:B------:R-:W3:Y:S01]  /*2c7f0*/  LDL.LU R109, [R1+0x1294] ;  /* 0x00129400016d7983 */ /* 0x000ee20000300800 */
[----:B-1----:R-:W-:-:S03]  /*2c800*/  IMAD.MOV.U32 R116, RZ, RZ, R108 ;  /* 0x000000ffff747224 */ /* 0x002fc600078e006c */
        /* <DEDUP_REMOVED lines=8> */
[----:B---3--:R-:W-:Y:S01]  /*2c890*/  IADD3 R22, P2, R22, R2, RZ ;  /* 0x0000000216167210 */ /* 0x008fe20007f5e0ff */
[----:B------:R-:W-:Y:S02]  /*2c8a0*/  UISETP.GT.AND UP1, UPT, UR16, 0x12, UPT ;  /* 0x000000121000788c */ /* 0x000fe4000bf24270 */
[----:B------:R2:W-:Y:S04]  /*2c8b0*/  LDGSTS.E [R5+0x8004], desc[UR8][R116.64], P0 ;  /* 0x0800400074057fae */ /* 0x0005e80008121848 */
[----:B-1----:R-:W3:Y:S04]  /*2c8c0*/  LDL.LU R114, [R1+0x129c] ;  /* 0x00129c0001727983 */ /* 0x002ee80000300800 */
[----:B------:R-:W4:Y:S01]  /*2c8d0*/  LDL.LU R113, [R1+0x12a0] ;  /* 0x0012a00001717983 */ /* 0x000f220000300800 */
[----:B------:R-:W-:Y:S01]  /*2c8e0*/  IMAD.X R112, R112, 0x1, R0, P2 ;  /* 0x0000000170707824 */ /* 0x000fe200010e0600 */
[----:B------:R-:W-:-:S02]  /*2c8f0*/  USEL UR12, URZ, 0x4, !UP1 ;  /* 0x000000043f0c7887 */ /* 0x000fc4000c800000 */
[----:B------:R-:W-:Y:S01]  /*2c900*/  STL [R1+0x1280], R22 ;  /* 0x0012801601007387 */ /* 0x000fe20000100800 */
[----:B--2---:R-:W-:Y:S02]  /*2c910*/  IMAD.MOV.U32 R116, RZ, RZ, R22 ;  /* 0x000000ffff747224 */ /* 0x004fe400078e0016 */
[----:B------:R-:W-:Y:S01]  /*2c920*/  IMAD.MOV.U32 R117, RZ, RZ, R112 ;  /* 0x000000ffff757224 */ /* 0x000fe200078e0070 */
[----:B------:R1:W-:Y:S01]  /*2c930*/  STL [R1+0x127c], R112 ;  /* 0x00127c7001007387 */ /* 0x0003e20000100800 */
[----:B------:R-:W-:-:S03]  /*2c940*/  USEL UR12, UR12, URZ, !UP0 ;  /* 0x0000003f0c0c7287 */ /* 0x000fc6000c000000 */
[----:B------:R2:W-:Y:S03]  /*2c950*/  LDGSTS.E [R5+0xc004], desc[UR8][R116.64], P0 ;  /* 0x0c00400074057fae */ /* 0x0005e60008121848 */
[----:B------:R-:W-:Y:S02]  /*2c960*/  ISETP.NE.U32.AND P1, PT, RZ, UR12, PT ;  /* 0x0000000cff007c0c */ /* 0x000fe4000bf25070 */
        /* <DEDUP_REMOVED lines=8> */
[----:B------:R1:W-:Y:S04]  /*2c9f0*/  LDGSTS.E [R5+0x8], desc[UR8][R116.64], P1 ;  /* 0x0000800074057fae */ /* 0x0003e80008921848 */
[----:B-1----:R-:W2:Y:S04]  /*2ca00*/  LDL.LU R115, [R1+0x12ac] ;  /* 0x0012ac0001737983 */ /* 0x002ea80000300800 */
[----:B------:R-:W2:Y:S01]  /*2ca10*/  LDL.LU R111, [R1+0x12b0] ;  /* 0x0012b000016f7983 */ /* 0x000ea20000300800 */
[----:B------:R-:W-:-:S05]  /*2ca20*/  IADD3 R23, P0, R23, R2, RZ ;  /* 0x0000000217177210 */ /* 0x000fca0007f1e0ff */
[----:B------:R-:W-:Y:S01]  /*2ca30*/  IMAD.X R110, R110, 0x1, R0, P0 ;  /* 0x000000016e6e7824 */ /* 0x000fe200000e0600 */
[----:B------:R-:W-:Y:S01]  /*2ca40*/  IADD3 R108, P2, R108, R2, RZ ;  /* 0x000000026c6c7210 */ /* 0x000fe20007f5e0ff */
[----:B------:R1:W-:Y:S01]  /*2ca50*/  STL [R1+0x1290], R23 ;  /* 0x0012901701007387 */ /* 0x0003e20000100800 */
[----:B------:R-:W-:-:S03]  /*2ca60*/  IMAD.MOV.U32 R116, RZ, RZ, R23 ;  /* 0x000000ffff747224 */ /* 0x000fc600078e0017 */
[----:B------:R1:W-:Y:S01]  /*2ca70*/  STL [R1+0x128c], R110 ;  /* 0x00128c6e01007387 */ /* 0x0003e20000100800 */
[----:B------:R-:W-:-:S03]  /*2ca80*/  IMAD.X R109, R109, 0x1, R0, P2 ;  /* 0x000000016d6d7824 */ /* 0x000fc600010e0600 */
[----:B------:R-:W-:Y:S04]  /*2ca90*/  STL [R1+0x1298], R108 ;  /* 0x0012986c01007387 */ /* 0x000fe80000100800 */
[----:B-1----:R-:W2:Y:S01]  /*2caa0*/  LDL.LU R23, [R1+0x12b8] ;  /* 0x0012b80001177983 */ /* 0x002ea20000300800 */
[----:B------:R-:W-:-:S03]  /*2cab0*/  IMAD.MOV.U32 R117, RZ, RZ, R110 ;  /* 0x000000ffff757224 */ /* 0x000fc600078e006e */
[----:B------:R1:W-:Y:S04]  /*2cac0*/  STL [R1+0x1294], R109 ;  /* 0x0012946d01007387 */ /* 0x0003e80000100800 */
[----:B------:R-:W2:Y:S04]  /*2cad0*/  LDL.LU R110, [R1+0x12b4] ;  /* 0x0012b400016e7983 */ /* 0x000ea80000300800 */
[----:B------:R-:W-:Y:S04]  /*2cae0*/  LDGSTS.E [R5+0x4008], desc[UR8][R116.64], P1 ;  /* 0x0400800074057fae */ /* 0x000fe80008921848 */
[----:B------:R-:W-:Y:S04]  /*2caf0*/  LDGSTS.E [R5+0x8008], desc[UR8][R108.64], P1 ;  /* 0x080080006c057fae */ /* 0x000fe80008921848 */
[----:B-1----:R-:W2:Y:S04]  /*2cb00*/  LDL.LU R109, [R1+0x12bc] ;  /* 0x0012bc00016d7983 */ /* 0x002ea80000300800 */
[----:B------:R-:W2:Y:S01]  /*2cb10*/  LDL.LU R108, [R1+0x12c0] ;  /* 0x0012c000016c7983 */ /* 0x000ea20000300800 */
[----:B----4-:R-:W-:-:S05]  /*2cb20*/  IADD3 R113, P0, R113, R2, RZ ;  /* 0x0000000271717210 */ /* 0x010fca0007f1e0ff */
[----:B---3--:R-:W-:Y:S01]  /*2cb30*/  IMAD.X R114, R114, 0x1, R0, P0 ;  /* 0x0000000172727824 */ /* 0x008fe200000e0600 */
[----:B------:R-:W-:Y:S03]  /*2cb40*/  STL [R1+0x12a0], R113 ;  /* 0x0012a07101007387 */ /* 0x000fe60000100800 */
[----:B------:R-:W-:Y:S01]  /*2cb50*/  IMAD.MOV.U32 R119, RZ, RZ, R114 ;  /* 0x000000ffff777224 */ /* 0x000fe200078e0072 */
[----:B------:R1:W-:Y:S04]  /*2cb60*/  STL [R1+0x129c], R114 ;  /* 0x00129c7201007387 */ /* 0x0003e80000100800 */
[----:B------:R-:W3:Y:S04]  /*2cb70*/  LDL.LU R116, [R1+0x1644] ;  /* 0x0016440001747983 */ /* 0x000ee80000300800 */
[----:B-1----:R-:W4:Y:S01]  /*2cb80*/  LDL.LU R114, [R1+0x1648] ;  /* 0x0016480001727983 */ /* 0x002f220000300800 */
[----:B------:R-:W-:Y:S01]  /*2cb90*/  UISETP.GT.AND UP1, UPT, UR16, 0x13, UPT ;  /* 0x000000131000788c */ /* 0x000fe2000bf24270 */
[----:B------:R-:W-:-:S03]  /*2cba0*/  IMAD.MOV.U32 R118, RZ, RZ, R113 ;  /* 0x000000ffff767224 */ /* 0x000fc600078e0071 */
[----:B------:R-:W-:Y:S02]  /*2cbb0*/  USEL UR12, URZ, 0x4, !UP1 ;  /* 0x000000043f0c7887 */ /* 0x000fe4000c800000 */
[----:B------:R1:W-:Y:S02]  /*2cbc0*/  LDGSTS.E [R5+0xc008], desc[UR8][R118.64], P1 ;  /* 0x0c00800076057fae */ /* 0x0003e40008921848 */
[----:B------:R-:W-:-:S06]  /*2cbd0*/  USEL UR12, UR12, URZ, !UP0 ;  /* 0x0000003f0c0c7287 */ /* 0x000fcc000c000000 */
        /* <DEDUP_REMOVED lines=34> */
[----:B----4-:R-:W-:Y:S01]  /*2ce00*/  IADD3 R114, P3, R114, R2, RZ ;  /* 0x0000000272727210 */ /* 0x010fe20007f7e0ff */
[----:B------:R-:W-:Y:S02]  /*2ce10*/  UISETP.GT.AND UP1, UPT, UR16, 0x30, UPT ;  /* 0x000000301000788c */ /* 0x000fe4000bf24270 */
[----:B------:R-:W-:Y:S02]  /*2ce20*/  LDGSTS.E [R5+0xc00c], desc[UR8][R118.64], P0 ;  /* 0x0c00c00076057fae */ /* 0x000fe40008121848 */
[----:B---3--:R-:W-:-:S02]  /*2ce30*/  IMAD.X R116, R116, 0x1, R0, P3 ;  /* 0x0000000174747824 */ /* 0x008fc400018e0600 */
[----:B------:R-:W-:Y:S04]  /*2ce40*/  STL [R1+0x1648], R114 ;  /* 0x0016487201007387 */ /* 0x000fe80000100800 */
[----:B-1----:R-:W3:Y:S01]  /*2ce50*/  LDL.LU R109, [R1+0x1664] ;  /* 0x00166400016d7983 */ /* 0x002ee20000300800 */
[----:B------:R-:W-:-:S03]  /*2ce60*/  IMAD.MOV.U32 R117, RZ, RZ, R116 ;  /* 0x000000ffff757224 */ /* 0x000fc600078e0074 */
[----:B------:R1:W-:Y:S04]  /*2ce70*/  STL [R1+0x1644], R116 ;  /* 0x0016447401007387 */ /* 0x0003e80000100800 */
[----:B------:R-:W4:Y:S04]  /*2ce80*/  LDL.LU R108, [R1+0x1668] ;  /* 0x00166800016c7983 */ /* 0x000f280000300800 */
[----:B------:R-:W3:Y:S01]  /*2ce90*/  LDL.LU R115, [R1+0x166c] ;  /* 0x00166c0001737983 */ /* 0x000ee20000300800 */
[----:B-1----:R-:W-:-:S03]  /*2cea0*/  IMAD.MOV.U32 R116, RZ, RZ, R114 ;  /* 0x000000ffff747224 */ /* 0x002fc600078e0072 */
[----:B------:R-:W3:Y:S01]  /*2ceb0*/  LDL.LU R114, [R1+0x1670] ;  /* 0x0016700001727983 */ /* 0x000ee20000300800 */
[----:B------:R-:W-:-:S04]  /*2cec0*/  USEL UR12, URZ, 0x4, !UP1 ;  /* 0x000000043f0c7887 */ /* 0x000fc8000c800000 */
[----:B------:R-:W-:-:S06]  /*2ced0*/  USEL UR12, UR12, URZ, !UP0 ;  /* 0x0000003f0c0c7287 */ /* 0x000fcc000c000000 */
[----:B------:R-:W-:Y:S01]  /*2cee0*/  ISETP.NE.U32.AND P1, PT, RZ, UR12, PT ;  /* 0x0000000cff007c0c */ /* 0x000fe2000bf25070 */
[----:B------:R-:W-:-:S12]  /*2cef0*/  UISETP.GT.AND UP1, UPT, UR16, 0x31, UPT ;  /* 0x000000311000788c */ /* 0x000fd8000bf24270 */
[----:B------:R1:W-:Y:S01]  /*2cf00*/  LDGSTS.E [R5+0x10000], desc[UR8][R116.64], P1 ;  /* 0x1000000074057fae */ /* 0x0003e20008921848 */
[----:B------:R-:W-:-:S04]  /*2cf10*/  USEL UR12, URZ, 0x4, !UP1 ;  /* 0x000000043f0c7887 */ /* 0x000fc8000c800000 */
[----:B------:R-:W-:Y:S01]  /*2cf20*/  USEL UR12, UR12, URZ, !UP0 ;  /* 0x0000003f0c0c7287 */ /* 0x000fe2000c000000 */
[----:B--2---:R-:W-:-:S05]  /*2cf30*/  IADD3 R22, P0, R22, R2, RZ ;  /* 0x0000000216167210 */ /* 0x004fca0007f1e0ff */
[----:B------:R-:W-:Y:S01]  /*2cf40*/  IMAD.X R113, R113, 0x1, R0, P0 ;  /* 0x0000000171717824 */ /* 0x000fe200000e0600 */
[----:B------:R2:W-:Y:S01]  /*2cf50*/  STL [R1+0x1650], R22 ;  /* 0x0016501601007387 */ /* 0x0005e20000100800 */
[----:B-1----:R-:W-:-:S03]  /*2cf60*/  IMAD.MOV.U32 R116, RZ, RZ, R22 ;  /* 0x000000ffff747224 */ /* 0x002fc600078e0016 */
[----:B------:R1:W-:Y:S01]  /*2cf70*/  STL [R1+0x164c], R113 ;  /* 0x00164c7101007387 */ /* 0x0003e20000100800 */
[----:B------:R-:W-:Y:S01]  /*2cf80*/  IADD3 R111, P2, R111, R2, RZ ;  /* 0x000000026f6f7210 */ /* 0x000fe20007f5e0ff */
[----:B------:R-:W-:-:S04]  /*2cf90*/  IMAD.MOV.U32 R117, RZ, RZ, R113 ;  /* 0x000000ffff757224 */ /* 0x000fc800078e0071 */
[----:B------:R-:W-:Y:S01]  /*2cfa0*/  IMAD.X R112, R112, 0x1, R0, P2 ;  /* 0x0000000170707824 */ /* 0x000fe200010e0600 */
[----:B------:R-:W-:Y:S04]  /*2cfb0*/  STL [R1+0x1658], R111 ;  /* 0x0016586f01007387 */ /* 0x000fe80000100800 */
[----:B--2---:R-:W2:Y:S04]  /*2cfc0*/  LDL.LU R22, [R1+0x1678] ;  /* 0x0016780001167983 */ /* 0x004ea80000300800 */
[----:B------:R1:W-:Y:S04]  /*2cfd0*/  STL [R1+0x1654], R112 ;  /* 0x0016547001007387 */ /* 0x0003e80000100800 */
[----:B-1----:R-:W2:Y:S04]  /*2cfe0*/  LDL.LU R113, [R1+0x1674] ;  /* 0x0016740001717983 */ /* 0x002ea80000300800 */
[----:B------:R1:W-:Y:S02]  /*2cff0*/  LDGSTS.E [R5+0x14000], desc[UR8][R116.64], P1 ;  /* 0x1400000074057fae */ /* 0x0003e40008921848 */
[----:B-1----:R-:W-:-:S02]  /*2d000*/  IMAD.MOV.U32 R116, RZ, RZ, R111 ;  /* 0x000000ffff747224 */ /* 0x002fc400078e006f */
[----:B------:R-:W-:Y:S02]  /*2d010*/  IMAD.MOV.U32 R117, RZ, RZ, R112 ;  /* 0x000000ffff757224 */ /* 0x000fe400078e0070 */
[----:B------:R-:W2:Y:S04]  /*2d020*/  LDL.LU R112, [R1+0x167c] ;  /* 0x00167c0001707983 */ /* 0x000ea80000300800 */
[----:B------:R-:W2:Y:S01]  /*2d030*/  LDL.LU R111, [R1+0x1680] ;  /* 0x00168000016f7983 */ /* 0x000ea20000300800 */
[----:B------:R-:W-:-:S03]  /*2d040*/  IADD3 R23, P0, R23, R2, RZ ;  /* 0x0000000217177210 */ /* 0x000fc60007f1e0ff */
[----:B------:R1:W-:Y:S02]  /*2d050*/  LDGSTS.E [R5+0x18000], desc[UR8][R116.64], P1 ;  /* 0x1800000074057fae */ /* 0x0003e40008921848 */
[----:B------:R-:W-:Y:S02]  /*2d060*/  IMAD.X R110, R110, 0x1, R0, P0 ;  /* 0x000000016e6e7824 */ /* 0x000fe400000e0600 */
[----:B------:R-:W-:Y:S04]  /*2d070*/  STL [R1+0x1660], R23 ;  /* 0x0016601701007387 */ /* 0x000fe80000100800 */
[----:B------:R1:W-:Y:S02]  /*2d080*/  STL [R1+0x165c], R110 ;  /* 0x00165c6e01007387 */ /* 0x0003e40000100800 */
[----:B-1----:R-:W-:-:S02]  /*2d090*/  IMAD.MOV.U32 R117, RZ, RZ, R110 ;  /* 0x000000ffff757224 */ /* 0x002fc400078e006e */
[----:B------:R-:W-:Y:S01]  /*2d0a0*/  IMAD.MOV.U32 R116, RZ, RZ, R23 ;  /* 0x000000ffff747224 */ /* 0x000fe200078e0017 */
[----:B------:R-:W2:Y:S04]  /*2d0b0*/  LDL.LU R110, [R1+0x1684] ;  /* 0x00168400016e7983 */ /* 0x000ea80000300800 */
[----:B------:R-:W2:Y:S01]  /*2d0c0*/  LDL.LU R23, [R1+0x1688] ;  /* 0x0016880001177983 */ /* 0x000ea20000300800 */
[----:B------:R-:W-:-:S03]  /*2d0d0*/  ISETP.NE.U32.AND P0, PT, RZ, UR12, PT ;  /* 0x0000000cff007c0c */ /* 0x000fc6000bf05070 */
[----:B------:R1:W-:Y:S01]  /*2d0e0*/  LDGSTS.E [R5+0x1c000], desc[UR8][R116.64], P1 ;  /* 0x1c00000074057fae */ /* 0x0003e20008921848 */
[----:B----4-:R-:W-:-:S05]  /*2d0f0*/  IADD3 R108, P1, R108, R2, RZ ;  /* 0x000000026c6c7210 */ /* 0x010fca0007f3e0ff */
[----:B---3--:R-:W-:Y:S01]  /*2d100*/  IMAD.X R109, R109, 0x1, R0, P1 ;  /* 0x000000016d6d7824 */ /* 0x008fe200008e0600 */
        /* <DEDUP_REMOVED lines=21> */
[----:B------:R-:W-:Y:S04]  /*2d260*/  STL [R1+0x1674], R113 ;  /* 0x0016747101007387 */ /* 0x000fe80000100800 */
[----:B-1----:R-:W3:Y:S04]  /*2d270*/  LDL.LU R115, [R1+0x169c] ;  /* 0x00169c0001737983 */ /* 0x002ee80000300800 */
[----:B--2---:R-:W2:Y:S01]  /*2d280*/  LDL.LU R22, [R1+0x16a0] ;  /* 0x0016a00001167983 */ /* 0x004ea20000300800 */
[----:B------:R-:W-:-:S05]  /*2d290*/  IMAD.MOV.U32 R119, RZ, RZ, R113 ;  /* 0x000000ffff777224 */ /* 0x000fca00078e0071 */
[----:B------:R1:W-:Y:S01]  /*2d2a0*/  LDGSTS.E [R5+0x18004], desc[UR8][R118.64], P0 ;  /* 0x1800400076057fae */ /* 0x0003e20008121848 */
[----:B------:R-:W-:-:S05]  /*2d2b0*/  IADD3 R111, P2, R111, R2, RZ ;  /* 0x000000026f6f7210 */ /* 0x000fca0007f5e0ff */
[----:B------:R-:W-:Y:S01]  /*2d2c0*/  IMAD.X R112, R112, 0x1, R0, P2 ;  /* 0x0000000170707824 */ /* 0x000fe200010e0600 */
[----:B------:R1:W-:Y:S04]  /*2d2d0*/  STL [R1+0x1680], R111 ;  /* 0x0016806f01007387 */ /* 0x0003e80000100800 */
[----:B------:R1:W-:Y:S02]  /*2d2e0*/  STL [R1+0x167c], R112 ;  /* 0x00167c7001007387 */ /* 0x0003e40000100800 */
[----:B-1----:R-:W-:Y:S02]  /*2d2f0*/  IMAD.MOV.U32 R118, RZ, RZ, R111 ;  /* 0x000000ffff767224 */ /* 0x002fe400078e006f */
[----:B------:R-:W-:Y:S01]  /*2d300*/  IMAD.MOV.U32 R119, RZ, RZ, R112 ;  /* 0x000000ffff777224 */ /* 0x000fe200078e0070 */
[----:B------:R-:W-:-:S04]  /*2d310*/  IADD3 R23, P3, R23, R2, RZ ;  /* 0x0000000217177210 */ /* 0x000fc80007f7e0ff */
[----:B------:R1:W-:Y:S01]  /*2d320*/  LDGSTS.E [R5+0x1c004], desc[UR8][R118.64], P0 ;  /* 0x1c00400076057fae */ /* 0x0003e20008121848 */
[----:B------:R-:W-:-:S03]  /*2d330*/  IMAD.X R110, R110, 0x1, R0, P3 ;  /* 0x000000016e6e7824 */ /* 0x000fc600018e0600 */
[----:B------:R-:W-:Y:S04]  /*2d340*/  STL [R1+0x1688], R23 ;  /* 0x0016881701007387 */ /* 0x000fe80000100800 */
[----:B------:R-:W2:Y:S04]  /*2d350*/  LDL.LU R114, [R1+0x16a4] ;  /* 0x0016a40001727983 */ /* 0x000ea80000300800 */
[----:B------:R1:W-:Y:S01]  /*2d360*/  STL [R1+0x1684], R110 ;  /* 0x0016846e01007387 */ /* 0x0003e20000100800 */
[----:B------:R-:W-:-:S03]  /*2d370*/  IMAD.MOV.U32 R111, RZ, RZ, R110 ;  /* 0x000000ffff6f7224 */ /* 0x000fc600078e006e */
[----:B------:R-:W2:Y:S01]  /*2d380*/  LDL.LU R113, [R1+0x16a8] ;  /* 0x0016a80001717983 */ /* 0x000ea20000300800 */
[----:B------:R-:W-:-:S03]  /*2d390*/  ISETP.NE.U32.AND P1, PT, RZ, UR12, PT ;  /* 0x0000000cff007c0c */ /* 0x000fc6000bf25070 */
[----:B------:R-:W2:Y:S01]  /*2d3a0*/  LDL.LU R112, [R1+0x16ac] ;  /* 0x0016ac0001707983 */ /* 0x000ea20000300800 */
[----:B-1----:R-:W-:-:S03]  /*2d3b0*/  IMAD.MOV.U32 R110, RZ, RZ, R23 ;  /* 0x000000ffff6e7224 */ /* 0x002fc600078e0017 */
[----:B------:R-:W2:Y:S06]  /*2d3c0*/  LDL.LU R23, [R1+0x16b0] ;  /* 0x0016b00001177983 */ /* 0x000eac0000300800 */
        /* <DEDUP_REMOVED lines=8> */
[----:B------:R3:W-:Y:S01]  /*2d450*/  STL [R1+0x1698], R116 ;  /* 0x0016987401007387 */ /* 0x0007e20000100800 */
[----:B------:R-:W-:-:S03]  /*2d460*/  IMAD.MOV.U32 R118, RZ, RZ, R108 ;  /* 0x000000ffff767224 */ /* 0x000fc600078e006c */
[----:B------:R-:W4:Y:S04]  /*2d470*/  LDL.LU R111, [R1+0x16b4] ;  /* 0x0016b400016f7983 */ /* 0x000f280000300800 */
[----:B------:R3:W-:Y:S04]  /*2d480*/  STL [R1+0x1694], R117 ;  /* 0x0016947501007387 */ /* 0x0007e80000100800 */
[----:B------:R-:W4:Y:S04]  /*2d490*/  LDL.LU R110, [R1+0x16b8] ;  /* 0x0016b800016e7983 */ /* 0x000f280000300800 */
[----:B-1----:R-:W4:Y:S04]  /*2d4a0*/  LDL.LU R109, [R1+0x16bc] ;  /* 0x0016bc00016d7983 */ /* 0x002f280000300800 */
[----:B------:R-:W4:Y:S01]  /*2d4b0*/  LDL.LU R108, [R1+0x16c0] ;  /* 0x0016c000016c7983 */ /* 0x000f220000300800 */
        /* <DEDUP_REMOVED lines=8> */
[----:B---3--:R-:W-:Y:S02]  /*2d540*/  IMAD.MOV.U32 R116, RZ, RZ, R22 ;  /* 0x000000ffff747224 */ /* 0x008fe400078e0016 */
        /* <DEDUP_REMOVED lines=8> */
[----:B------:R-:W-:Y:S01]  /*2d5d0*/  IADD3 R23, P2, R23, R2, RZ ;  /* 0x0000000217177210 */ /* 0x000fe20007f5e0ff */
[----:B------:R1:W-:Y:S01]  /*2d5e0*/  STL [R1+0x16a8], R113 ;  /* 0x0016a87101007387 */ /* 0x0003e20000100800 */
[----:B--2---:R-:W-:Y:S02]  /*2d5f0*/  IMAD.MOV.U32 R116, RZ, RZ, R113 ;  /* 0x000000ffff747224 */ /* 0x004fe400078e0071 */
[----:B------:R-:W-:Y:S01]  /*2d600*/  IMAD.MOV.U32 R117, RZ, RZ, R114 ;  /* 0x000000ffff757224 */ /* 0x000fe200078e0072 */
[----:B------:R2:W-:Y:S01]  /*2d610*/  STL [R1+0x16a4], R114 ;  /* 0x0016a47201007387 */ /* 0x0005e20000100800 */
[----:B------:R-:W-:-:S03]  /*2d620*/  IMAD.X R112, R112, 0x1, R0, P2 ;  /* 0x0000000170707824 */ /* 0x000fc600010e0600 */
[----:B------:R-:W-:Y:S04]  /*2d630*/  STL [R1+0x16b0], R23 ;  /* 0x0016b01701007387 */ /* 0x000fe80000100800 */
[----:B-1----:R-:W3:Y:S04]  /*2d640*/  LDL.LU R113, [R1+0x12d0] ;  /* 0x0012d00001717983 */ /* 0x002ee80000300800 */
[----:B------:R1:W-:Y:S04]  /*2d650*/  STL [R1+0x16ac], R112 ;  /* 0x0016ac7001007387 */ /* 0x0003e80000100800 */
[----:B------:R1:W-:Y:S04]  /*2d660*/  LDGSTS.E [R5+0x1000c], desc[UR8][R116.64], P0 ;  /* 0x1000c00074057fae */ /* 0x0003e80008121848 */
[----:B--2---:R-:W2:Y:S01]  /*2d670*/  LDL.LU R114, [R1+0x12cc] ;  /* 0x0012cc0001727983 */ /* 0x004ea20000300800 */
[----:B-1----:R-:W-:-:S02]  /*2d680*/  IMAD.MOV.U32 R117, RZ, RZ, R112 ;  /* 0x000000ffff757224 */ /* 0x002fc400078e0070 */
[----:B------:R-:W-:Y:S01]  /*2d690*/  IMAD.MOV.U32 R116, RZ, RZ, R23 ;  /* 0x000000ffff747224 */ /* 0x000fe200078e0017 */
[----:B------:R-:W2:Y:S04]  /*2d6a0*/  LDL.LU R112, [R1+0x12d4] ;  /* 0x0012d40001707983 */ /* 0x000ea80000300800 */
[----:B------:R-:W2:Y:S04]  /*2d6b0*/  LDL.LU R23, [R1+0x12d8] ;  /* 0x0012d80001177983 */ /* 0x000ea80000300800 */
[----:B------:R1:W-:Y:S01]  /*2d6c0*/  LDGSTS.E [R5+0x1400c], desc[UR8][R116.64], P0 ;  /* 0x1400c00074057fae */ /* 0x0003e20008121848 */
[----:B----4-:R-:W-:-:S05]  /*2d6d0*/  IADD3 R110, P1, R110, R2, RZ ;  /* 0x000000026e6e7210 */ /* 0x010fca0007f3e0ff */
        /* <DEDUP_REMOVED lines=9> */
[----:B----4-:R-:W4:Y:S04]  /*2d770*/  LDL.LU R110, [R1+0x12e0] ;  /* 0x0012e000016e7983 */ /* 0x010f280000300800 */
[----:B-1----:R-:W4:Y:S01]  /*2d780*/  LDL.LU R111, [R1+0x12dc] ;  /* 0x0012dc00016f7983 */ /* 0x002f220000300800 */
        /* <DEDUP_REMOVED lines=13> */
[----:B---3--:R-:W-:-:S05]  /*2d860*/  IADD3 R22, P1, R22, R2, RZ ;  /* 0x0000000216167210 */ /* 0x008fca0007f3e0ff */
        /* <DEDUP_REMOVED lines=8> */
[----:B------:R-:W-:-:S05]  /*2d8f0*/  IADD3 R113, P1, R113, R2, RZ ;  /* 0x0000000271717210 */ /* 0x000fca0007f3e0ff */
[----:B------:R-:W-:Y:S01]  /*2d900*/  STL [R1+0x12d0], R113 ;  /* 0x0012d07101007387 */ /* 0x000fe20000100800 */
[----:B--2---:R-:W-:-:S04]  /*2d910*/  IMAD.X R114, R114, 0x1, R0, P1 ;  /* 0x0000000172727824 */ /* 0x004fc800008e0600 */
[----:B---3--:R-:W-:Y:S01]  /*2d920*/  IMAD.MOV.U32 R115, RZ, RZ, R114 ;  /* 0x000000ffff737224 */ /* 0x008fe200078e0072 */
[----:B------:R2:W-:Y:S01]  /*2d930*/  STL [R1+0x12cc], R114 ;  /* 0x0012cc7201007387 */ /* 0x0005e20000100800 */
[----:B------:R-:W-:Y:S01]  /*2d940*/  IADD3 R23, P2, R23, R2, RZ ;  /* 0x0000000217177210 */ /* 0x000fe20007f5e0ff */
[----:B--2---:R-:W-:-:S04]  /*2d950*/  IMAD.MOV.U32 R114, RZ, RZ, R113 ;  /* 0x000000ffff727224 */ /* 0x004fc800078e0071 */
[----:B------:R-:W-:Y:S01]  /*2d960*/  IMAD.X R112, R112, 0x1, R0, P2 ;  /* 0x0000000170707824 */ /* 0x000fe200010e0600 */
[----:B------:R-:W-:Y:S04]  /*2d970*/  STL [R1+0x12d8], R23 ;  /* 0x0012d81701007387 */ /* 0x000fe80000100800 */
[----:B------:R-:W2:Y:S04]  /*2d980*/  LDL.LU R113, [R1+0x12f8] ;  /* 0x0012f80001717983 */ /* 0x000ea80000300800 */
[----:B------:R3:W-:Y:S04]  /*2d990*/  STL [R1+0x12d4], R112 ;  /* 0x0012d47001007387 */ /* 0x0007e80000100800 */
[----:B------:R-:W-:Y:S01]  /*2d9a0*/  LDGSTS.E [R5+0x4000], desc[UR8][R114.64], P0 ;  /* 0x0400000072057fae */ /* 0x000fe20008121848 */
[----:B-1----:R-:W-:-:S03]  /*2d9b0*/  IMAD.MOV.U32 R118, RZ, RZ, R23 ;  /* 0x000000ffff767224 */ /* 0x002fc600078e0017 */
[----:B------:R-:W2:Y:S01]  /*2d9c0*/  LDL.LU R114, [R1+0x12f4] ;  /* 0x0012f40001727983 */ /* 0x000ea20000300800 */
[----:B------:R-:W-:-:S03]  /*2d9d0*/  IMAD.MOV.U32 R119, RZ, RZ, R112 ;  /* 0x000000ffff777224 */ /* 0x000fc600078e0070 */
[----:B---3--:R-:W3:Y:S04]  /*2d9e0*/  LDL.LU R112, [R1+0x12fc] ;  /* 0x0012fc0001707983 */ /* 0x008ee80000300800 */
[----:B------:R-:W3:Y:S04]  /*2d9f0*/  LDL.LU R23, [R1+0x1300] ;  /* 0x0013000001177983 */ /* 0x000ee80000300800 */
[----:B------:R-:W3:Y:S04]  /*2da00*/  LDL.LU R115, [R1+0x1304] ;  /* 0x0013040001737983 */ /* 0x000ee80000300800 */
[----:B------:R1:W-:Y:S01]  /*2da10*/  LDGSTS.E [R5+0x8000], desc[UR8][R118.64], P0 ;  /* 0x0800000076057fae */ /* 0x0003e20008121848 */
[----:B----4-:R-:W-:-:S05]  /*2da20*/  IADD3 R110, P1, R110, R2, RZ ;  /* 0x000000026e6e7210 */ /* 0x010fca0007f3e0ff */
[----:B------:R-:W-:Y:S01]  /*2da30*/  IMAD.X R111, R111, 0x1, R0, P1 ;  /* 0x000000016f6f7824 */ /* 0x000fe200008e0600 */
[----:B------:R-:W-:Y:S03]  /*2da40*/  STL [R1+0x12e0], R110 ;  /* 0x0012e06e01007387 */ /* 0x000fe60000100800 */
[----:B-1----:R-:W-:Y:S01]  /*2da50*/  IMAD.MOV.U32 R119, RZ, RZ, R111 ;  /* 0x000000ffff777224 */ /* 0x002fe200078e006f */
[----:B------:R1:W-:Y:S04]  /*2da60*/  STL [R1+0x12dc], R111 ;  /* 0x0012dc6f01007387 */ /* 0x0003e80000100800 */
[----:B-1----:R-:W4:Y:S01]  /*2da70*/  LDL.LU R111, [R1+0x1308] ;  /* 0x00130800016f7983 */ /* 0x002f220000300800 */
[----:B------:R-:W-:Y:S01]  /*2da80*/  UISETP.GT.AND UP1, UPT, UR16, 0x15, UPT ;  /* 0x000000151000788c */ /* 0x000fe2000bf24270 */
[----:B------:R-:W-:-:S03]  /*2da90*/  IMAD.MOV.U32 R118, RZ, RZ, R110 ;  /* 0x000000ffff767224 */ /* 0x000fc600078e006e */
[----:B------:R-:W-:Y:S02]  /*2daa0*/  USEL UR12, URZ, 0x4, !UP1 ;  /* 0x000000043f0c7887 */ /* 0x000fe4000c800000 */
[----:B------:R1:W-:Y:S01]  /*2dab0*/  LDGSTS.E [R5+0xc000], desc[UR8][R118.64], P0 ;  /* 0x0c00000076057fae */ /* 0x0003e20008121848 */
[----:B------:R-:W-:Y:S01]  /*2dac0*/  IADD3 R108, P1, R108, R2, RZ ;  /* 0x000000026c6c7210 */ /* 0x000fe20007f3e0ff */
[----:B------:R-:W-:-:S04]  /*2dad0*/  USEL UR12, UR12, URZ, !UP0 ;  /* 0x0000003f0c0c7287 */ /* 0x000fc8000c000000 */
[----:B------:R-:W-:Y:S01]  /*2dae0*/  IMAD.X R109, R109, 0x1, R0, P1 ;  /* 0x000000016d6d7824 */ /* 0x000fe200008e0600 */
[----:B------:R-:W-:Y:S04]  /*2daf0*/  STL [R1+0x12e8], R108 ;  /* 0x0012e86c01007387 */ /* 0x000fe80000100800 */
[----:B------:R1:W-:Y:S02]  /*2db00*/  STL [R1+0x12e4], R109 ;  /* 0x0012e46d01007387 */ /* 0x0003e40000100800 */
[----:B-1----:R-:W-:Y:S01]  /*2db10*/  IMAD.MOV.U32 R119, RZ, RZ, R109 ;  /* 0x000000ffff777224 */ /* 0x002fe200078e006d */
[----:B------:R-:W-:Y:S01]  /*2db20*/  ISETP.NE.U32.AND P0, PT, RZ, UR12, PT ;  /* 0x0000000cff007c0c */ /* 0x000fe2000bf05070 */
[----:B------:R-:W-:-:S12]  /*2db30*/  IMAD.MOV.U32 R118, RZ, RZ, R108 ;  /* 0x000000ffff767224 */ /* 0x000fd800078e006c */
[----:B------:R-:W-:Y:S01]  /*2db40*/  LDGSTS.E [R5+0x4], desc[UR8][R118.64], P0 ;  /* 0x0000400076057fae */ /* 0x000fe20008121848 */
[----:B------:R-:W-:-:S05]  /*2db50*/  IADD3 R22, P2, R22, R2, RZ ;  /* 0x0000000216167210 */ /* 0x000fca0007f5e0ff */
[----:B------:R-:W-:Y:S01]  /*2db60*/  IMAD.X R116, R116, 0x1, R0, P2 ;  /* 0x0000000174747824 */ /* 0x000fe200010e0600 */
[----:B------:R-:W-:Y:S04]  /*2db70*/  STL [R1+0x12f0], R22 ;  /* 0x0012f01601007387 */ /* 0x000fe80000100800 */
[----:B------:R-:W4:Y:S04]  /*2db80*/  LDL.LU R110, [R1+0x130c] ;  /* 0x00130c00016e7983 */ /* 0x000f280000300800 */
[----:B------:R1:W-:Y:S04]  /*2db90*/  STL [R1+0x12ec], R116 ;  /* 0x0012ec7401007387 */ /* 0x0003e80000100800 */
[----:B------:R-:W4:Y:S01]  /*2dba0*/  LDL.LU R109, [R1+0x1310] ;  /* 0x00131000016d7983 */ /* 0x000f220000300800 */
[----:B------:R-:W-:-:S03]  /*2dbb0*/  IMAD.MOV.U32 R117, RZ, RZ, R116 ;  /* 0x000000ffff757224 */ /* 0x000fc600078e0074 */
[----:B------:R-:W4:Y:S01]  /*2dbc0*/  LDL.LU R108, [R1+0x1314] ;  /* 0x00131400016c7983 */ /* 0x000f220000300800 */
[----:B-1----:R-:W-:-:S03]  /*2dbd0*/  IMAD.MOV.U32 R116, RZ, RZ, R22 ;  /* 0x000000ffff747224 */ /* 0x002fc600078e0016 */
[----:B------:R-:W4:Y:S04]  /*2dbe0*/  LDL.LU R22, [R1+0x1318] ;  /* 0x0013180001167983 */ /* 0x000f280000300800 */
[----:B------:R1:W-:Y:S01]  /*2dbf0*/  LDGSTS.E [R5+0x4004], desc[UR8][R116.64], P0 ;  /* 0x0400400074057fae */ /* 0x0003e20008121848 */
[----:B--2---:R-:W-:-:S05]  /*2dc00*/  IADD3 R113, P1, R113, R2, RZ ;  /* 0x0000000271717210 */ /* 0x004fca0007f3e0ff */
[----:B------:R-:W-:Y:S01]  /*2dc10*/  STL [R1+0x12f8], R113 ;  /* 0x0012f87101007387 */ /* 0x000fe20000100800 */
[----:B-1----:R-:W-:Y:S02]  /*2dc20*/  IMAD.MOV.U32 R116, RZ, RZ, R113 ;  /* 0x000000ffff747224 */ /* 0x002fe400078e0071 */
[----:B------:R-:W-:-:S04]  /*2dc30*/  IMAD.X R114, R114, 0x1, R0, P1 ;  /* 0x0000000172727824 */ /* 0x000fc800008e0600 */
[----:B------:R-:W-:Y:S01]  /*2dc40*/  IMAD.MOV.U32 R117, RZ, RZ, R114 ;  /* 0x000000ffff757224 */ /* 0x000fe200078e0072 */
[----:B------:R1:W-:Y:S01]  /*2dc50*/  STL [R1+0x12f4], R114 ;  /* 0x0012f47201007387 */ /* 0x0003e20000100800 */
[----:B---3--:R-:W-:-:S03]  /*2dc60*/  IADD3 R23, P2, R23, R2, RZ ;  /* 0x0000000217177210 */ /* 0x008fc60007f5e0ff */
[----:B------:R2:W-:Y:S04]  /*2dc70*/  LDGSTS.E [R5+0x8004], desc[UR8][R116.64], P0 ;  /* 0x0800400074057fae */ /* 0x0005e80008121848 */
[----:B-1----:R-:W3:Y:S04]  /*2dc80*/  LDL.LU R114, [R1+0x131c] ;  /* 0x00131c0001727983 */ /* 0x002ee80000300800 */
[----:B------:R-:W3:Y:S01]  /*2dc90*/  LDL.LU R113, [R1+0x1320] ;  /* 0x0013200001717983 */ /* 0x000ee20000300800 */
[----:B------:R-:W-:Y:S02]  /*2dca0*/  IMAD.X R112, R112, 0x1, R0, P2 ;  /* 0x0000000170707824 */ /* 0x000fe400010e0600 */
[----:B--2---:R-:W-:Y:S01]  /*2dcb0*/  IMAD.MOV.U32 R116, RZ, RZ, R23 ;  /* 0x000000ffff747224 */ /* 0x004fe200078e0017 */
[----:B------:R-:W-:Y:S01]  /*2dcc0*/  STL [R1+0x1300], R23 ;  /* 0x0013001701007387 */ /* 0x000fe20000100800 */
[----:B------:R-:W-:-:S03]  /*2dcd0*/  IMAD.MOV.U32 R117, RZ, RZ, R112 ;  /* 0x000000ffff757224 */ /* 0x000fc600078e0070 */
[----:B------:R1:W-:Y:S04]  /*2dce0*/  STL [R1+0x12fc], R112 ;  /* 0x0012fc7001007387 */ /* 0x0003e80000100800 */
[----:B------:R2:W-:Y:S01]  /*2dcf0*/  LDGSTS.E [R5+0xc004], desc[UR8][R116.64], P0 ;  /* 0x0c00400074057fae */ /* 0x0005e20008121848 */
[----:B----4-:R-:W-:-:S05]  /*2dd00*/  IADD3 R111, P3, R111, R2, RZ ;  /* 0x000000026f6f7210 */ /* 0x010fca0007f7e0ff */
[----:B------:R-:W-:Y:S01]  /*2dd10*/  IMAD.X R115, R115, 0x1, R0, P3 ;  /* 0x0000000173737824 */ /* 0x000fe200018e0600 */
[----:B------:R-:W-:Y:S04]  /*2dd20*/  STL [R1+0x1308], R111 ;  /* 0x0013086f01007387 */ /* 0x000fe80000100800 */
[----:B-1----:R-:W4:Y:S01]  /*2dd30*/  LDL.LU R112, [R1+0x1324] ;  /* 0x0013240001707983 */ /* 0x002f220000300800 */
[----:B--2---:R-:W-:-:S03]  /*2dd40*/  IMAD.MOV.U32 R117, RZ, RZ, R115 ;  /* 0x000000ffff757224 */ /* 0x004fc600078e0073 */
[----:B------:R1:W-:Y:S01]  /*2dd50*/  STL [R1+0x1304], R115 ;  /* 0x0013047301007387 */ /* 0x0003e20000100800 */
[----:B------:R-:W-:-:S03]  /*2dd60*/  IMAD.MOV.U32 R116, RZ, RZ, R111 ;  /* 0x000000ffff747224 */ /* 0x000fc600078e006f */
[----:B------:R-:W2:Y:S04]  /*2dd70*/  LDL.LU R23, [R1+0x1328] ;  /* 0x0013280001177983 */ /* 0x000ea80000300800 */
[----:B-1----:R-:W4:Y:S04]  /*2dd80*/  LDL.LU R115, [R1+0x132c] ;  /* 0x00132c0001737983 */ /* 0x002f280000300800 */
[----:B------:R-:W4:Y:S01]  /*2dd90*/  LDL.LU R111, [R1+0x1330] ;  /* 0x00133000016f7983 */ /* 0x000f220000300800 */
        /* <DEDUP_REMOVED lines=9> */
[--C-:B------:R-:W-:Y:S01]  /*2de30*/  IMAD.X R110, R110, 0x1, R0.reuse, P0 ;  /* 0x000000016e6e7824 */ /* 0x100fe200000e0600 */
[----:B------:R-:W-:Y:S01]  /*2de40*/  IADD3 R22, P2, R22, R2, RZ ;  /* 0x0000000216167210 */ /* 0x000fe20007f5e0ff */
[----:B------:R1:W-:Y:S02]  /*2de50*/  STL [R1+0x1310], R109 ;  /* 0x0013106d01007387 */ /* 0x0003e40000100800 */
[----:B-1----:R-:W-:Y:S02]  /*2de60*/  IMAD.MOV.U32 R116, RZ, RZ, R109 ;  /* 0x000000ffff747224 */ /* 0x002fe400078e006d */
[----:B------:R1:W-:Y:S01]  /*2de70*/  STL [R1+0x130c], R110 ;  /* 0x00130c6e01007387 */ /* 0x0003e20000100800 */
[----:B------:R-:W-:-:S03]  /*2de80*/  IMAD.X R108, R108, 0x1, R0, P2 ;  /* 0x000000016c6c7824 */ /* 0x000fc600010e0600 */
[----:B------:R-:W-:Y:S04]  /*2de90*/  STL [R1+0x1318], R22 ;  /* 0x0013181601007387 */ /* 0x000fe80000100800 */
[----:B------:R-:W4:Y:S01]  /*2dea0*/  LDL.LU R109, [R1+0x1338] ;  /* 0x00133800016d7983 */ /* 0x000f220000300800 */
[----:B------:R-:W-:-:S03]  /*2deb0*/  IMAD.MOV.U32 R117, RZ, RZ, R110 ;  /* 0x000000ffff757224 */ /* 0x000fc600078e006e */
[----:B------:R1:W-:Y:S04]  /*2dec0*/  STL [R1+0x1314], R108 ;  /* 0x0013146c01007387 */ /* 0x0003e80000100800 */
[----:B-1----:R-:W4:Y:S04]  /*2ded0*/  LDL.LU R110, [R1+0x1334] ;  /* 0x00133400016e7983 */ /* 0x002f280000300800 */
[----:B------:R1:W-:Y:S02]  /*2dee0*/  LDGSTS.E [R5+0x4008], desc[UR8][R116.64], P1 ;  /* 0x0400800074057fae */ /* 0x0003e40008921848 */
[----:B-1----:R-:W-:-:S02]  /*2def0*/  IMAD.MOV.U32 R116, RZ, RZ, R22 ;  /* 0x000000ffff747224 */ /* 0x002fc400078e0016 */
[----:B------:R-:W-:Y:S02]  /*2df00*/  IMAD.MOV.U32 R117, RZ, RZ, R108 ;  /* 0x000000ffff757224 */ /* 0x000fe400078e006c */
[----:B------:R-:W4:Y:S04]  /*2df10*/  LDL.LU R108, [R1+0x133c] ;  /* 0x00133c00016c7983 */ /* 0x000f280000300800 */
[----:B------:R-:W4:Y:S04]  /*2df20*/  LDL.LU R22, [R1+0x1340] ;  /* 0x0013400001167983 */ /* 0x000f280000300800 */
[----:B------:R-:W-:Y:S01]  /*2df30*/  LDGSTS.E [R5+0x8008], desc[UR8][R116.64], P1 ;  /* 0x0800800074057fae */ /* 0x000fe20008921848 */
        /* <DEDUP_REMOVED lines=11> */
[--C-:B----4-:R-:W-:Y:S01]  /*2dff0*/  IMAD.X R112, R112, 0x1, R0.reuse, P1 ;  /* 0x0000000170707824 */ /* 0x110fe200008e0600 */
        /* <DEDUP_REMOVED lines=12> */
[----:B-1----:R-:W-:-:S03]  /*2e0c0*/  IMAD.MOV.U32 R118, RZ, RZ, R111 ;  /* 0x000000ffff767224 */ /* 0x002fc600078e006f */
[----:B------:R-:W4:Y:S01]  /*2e0d0*/  LDL.LU R111, [R1+0x16d8] ;  /* 0x0016d800016f7983 */ /* 0x000f220000300800 */
        /* <DEDUP_REMOVED lines=12> */
[----:B-1----:R-:W4:Y:S04]  /*2e1a0*/  LDL.LU R110, [R1+0x16dc] ;  /* 0x0016dc00016e7983 */ /* 0x002f280000300800 */
[----:B------:R-:W4:Y:S01]  /*2e1b0*/  LDL.LU R109, [R1+0x16e0] ;  /* 0x0016e000016d7983 */ /* 0x000f220000300800 */
        /* <DEDUP_REMOVED lines=8> */
[----:B---3--:R-:W-:-:S05]  /*2e240*/  IADD3 R114, P3, R114, R2, RZ ;  /* 0x0000000272727210 */ /* 0x008fca0007f7e0ff */
[----:B------:R-:W-:Y:S01]  /*2e250*/  IMAD.X R116, R116, 0x1, R0, P3 ;  /* 0x0000000174747824 */ /* 0x000fe200018e0600 */
[----:B------:R-:W-:Y:S04]  /*2e260*/  STL [R1+0x16c8], R114 ;  /* 0x0016c87201007387 */ /* 0x000fe80000100800 */
[----:B-1----:R-:W3:Y:S01]  /*2e270*/  LDL.LU R108, [R1+0x16e4] ;  /* 0x0016e400016c7983 */ /* 0x002ee20000300800 */
        /* <DEDUP_REMOVED lines=24> */
[----:B----4-:R-:W4:Y:S04]  /*2e400*/  LDL.LU R112, [R1+0x16fc] ;  /* 0x0016fc0001707983 */ /* 0x010f280000300800 */
[----:B------:R-:W4:Y:S01]  /*2e410*/  LDL.LU R111, [R1+0x1700] ;  /* 0x00170000016f7983 */ /* 0x000f220000300800 */
[----:B------:R-:W-:-:S03]  /*2e420*/  USEL UR12, UR12, URZ, !UP0 ;  /* 0x0000003f0c0c7287 */ /* 0x000fc6000c000000 */
[----:B------:R1:W-:Y:S01]  /*2e430*/  LDGSTS.E [R5+0x18000], desc[UR8][R116.64], P1 ;  /* 0x1800000074057fae */ /* 0x0003e20008921848 */
        /* <DEDUP_REMOVED lines=8> */
[----:B-1----:R-:W4:Y:S04]  /*2e4c0*/  LDL.LU R110, [R1+0x1704] ;  /* 0x00170400016e7983 */ /* 0x002f280000300800 */
[----:B------:R-:W4:Y:S01]  /*2e4d0*/  LDL.LU R109, [R1+0x1708] ;  /* 0x00170800016d7983 */ /* 0x000f220000300800 */
[----:B---3--:R-:W-:-:S05]  /*2e4e0*/  IADD3 R22, P1, R22, R2, RZ ;  /* 0x0000000216167210 */ /* 0x008fca0007f3e0ff */
[----:B------:R-:W-:Y:S01]  /*2e4f0*/  IMAD.X R108, R108, 0x1, R0, P1 ;  /* 0x000000016c6c7824 */ /* 0x000fe200008e0600 */
        /* <DEDUP_REMOVED lines=21> */
[----:B------:R-:W-:Y:S01]  /*2e650*/  UISETP.GT.AND UP1, UPT, UR16, 0x36, UPT ;  /* 0x000000361000788c */ /* 0x000fe2000bf24270 */
[----:B------:R-:W-:Y:S01]  /*2e660*/  IMAD.MOV.U32 R119, RZ, RZ, R113 ;  /* 0x000000ffff777224 */ /* 0x000fe200078e0071 */
[----:B----4-:R-:W-:-:S02]  /*2e670*/  IADD3 R111, P2, R111, R2, RZ ;  /* 0x000000026f6f7210 */ /* 0x010fc40007f5e0ff */
[----:B------:R-:W-:Y:S02]  /*2e680*/  USEL UR12, URZ, 0x4, !UP1 ;  /* 0x000000043f0c7887 */ /* 0x000fe4000c800000 */
[----:B------:R1:W-:Y:S01]  /*2e690*/  LDGSTS.E [R5+0x18004], desc[UR8][R118.64], P0 ;  /* 0x1800400076057fae */ /* 0x0003e20008121848 */
[----:B------:R-:W-:-:S03]  /*2e6a0*/  IMAD.X R112, R112, 0x1, R0, P2 ;  /* 0x0000000170707824 */ /* 0x000fc600010e0600 */
[----:B------:R-:W-:Y:S04]  /*2e6b0*/  STL [R1+0x1700], R111 ;  /* 0x0017006f01007387 */ /* 0x000fe80000100800 */
[----:B------:R4:W-:Y:S01]  /*2e6c0*/  STL [R1+0x16fc], R112 ;  /* 0x0016fc7001007387 */ /* 0x0009e20000100800 */
[----:B------:R-:W-:Y:S01]  /*2e6d0*/  USEL UR12, UR12, URZ, !UP0 ;  /* 0x0000003f0c0c7287 */ /* 0x000fe2000c000000 */
[----:B-1----:R-:W-:Y:S02]  /*2e6e0*/  IMAD.MOV.U32 R118, RZ, RZ, R111 ;  /* 0x000000ffff767224 */ /* 0x002fe400078e006f */
[----:B------:R-:W-:-:S03]  /*2e6f0*/  IMAD.MOV.U32 R119, RZ, RZ, R112 ;  /* 0x000000ffff777224 */ /* 0x000fc600078e0070 */
[----:B------:R-:W-:Y:S02]  /*2e700*/  ISETP.NE.U32.AND P1, PT, RZ, UR12, PT ;  /* 0x0000000cff007c0c */ /* 0x000fe4000bf25070 */
[----:B------:R1:W-:Y:S01]  /*2e710*/  LDGSTS.E [R5+0x1c004], desc[UR8][R118.64], P0 ;  /* 0x1c00400076057fae */ /* 0x0003e20008121848 */
[----:B------:R-:W-:-:S05]  /*2e720*/  IADD3 R109, P3, R109, R2, RZ ;  /* 0x000000026d6d7210 */ /* 0x000fca0007f7e0ff */
[----:B------:R-:W-:Y:S01]  /*2e730*/  IMAD.X R110, R110, 0x1, R0, P3 ;  /* 0x000000016e6e7824 */ /* 0x000fe200018e0600 */
[----:B------:R-:W-:Y:S04]  /*2e740*/  STL [R1+0x1708], R109 ;  /* 0x0017086d01007387 */ /* 0x000fe80000100800 */
[----:B------:R-:W2:Y:S04]  /*2e750*/  LDL.LU R114, [R1+0x1724] ;  /* 0x0017240001727983 */ /* 0x000ea80000300800 */
[----:B------:R3:W-:Y:S04]  /*2e760*/  STL [R1+0x1704], R110 ;  /* 0x0017046e01007387 */ /* 0x0007e80000100800 */
[----:B------:R-:W2:Y:S04]  /*2e770*/  LDL.LU R113, [R1+0x1728] ;  /* 0x0017280001717983 */ /* 0x000ea80000300800 */
[----:B----4-:R-:W4:Y:S04]  /*2e780*/  LDL.LU R112, [R1+0x172c] ;  /* 0x00172c0001707983 */ /* 0x010f280000300800 */
[----:B------:R-:W4:Y:S01]  /*2e790*/  LDL.LU R111, [R1+0x1730] ;  /* 0x00173000016f7983 */ /* 0x000f220000300800 */
[----:B-1----:R-:W-:-:S02]  /*2e7a0*/  IMAD.MOV.U32 R118, RZ, RZ, R109 ;  /* 0x000000ffff767224 */ /* 0x002fc400078e006d */
[----:B------:R-:W-:-:S05]  /*2e7b0*/  IMAD.MOV.U32 R119, RZ, RZ, R110 ;  /* 0x000000ffff777224 */ /* 0x000fca00078e006e */
[----:B------:R1:W-:Y:S01]  /*2e7c0*/  LDGSTS.E [R5+0x10008], desc[UR8][R118.64], P1 ;  /* 0x1000800076057fae */ /* 0x0003e20008921848 */
[----:B---3--:R-:W-:-:S05]  /*2e7d0*/  IADD3 R22, P0, R22, R2, RZ ;  /* 0x0000000216167210 */ /* 0x008fca0007f1e0ff */
[--C-:B------:R-:W-:Y:S01]  /*2e7e0*/  IMAD.X R108, R108, 0x1, R0.reuse, P0 ;  /* 0x000000016c6c7824 */ /* 0x100fe200000e0600 */
[----:B------:R-:W-:Y:S01]  /*2e7f0*/  IADD3 R116, P2, R116, R2, RZ ;  /* 0x0000000274747210 */ /* 0x000fe20007f5e0ff */
[----:B------:R3:W-:Y:S04]  /*2e800*/  STL [R1+0x1710], R22 ;  /* 0x0017101601007387 */ /* 0x0007e80000100800 */
[----:B------:R-:W-:Y:S01]  /*2e810*/  IMAD.X R117, R117, 0x1, R0, P2 ;  /* 0x0000000175757824 */ /* 0x000fe200010e0600 */
[----:B------:R3:W-:Y:S01]  /*2e820*/  STL [R1+0x170c], R108 ;  /* 0x00170c6c01007387 */ /* 0x0007e20000100800 */
[----:B-1----:R-:W-:-:S03]  /*2e830*/  IMAD.MOV.U32 R118, RZ, RZ, R22 ;  /* 0x000000ffff767224 */ /* 0x002fc600078e0016 */
[----:B------:R1:W-:Y:S04]  /*2e840*/  STL [R1+0x1718], R116 ;  /* 0x0017187401007387 */ /* 0x0003e80000100800 */
[----:B------:R-:W4:Y:S04]  /*2e850*/  LDL.LU R110, [R1+0x1734] ;  /* 0x00173400016e7983 */ /* 0x000f280000300800 */
[----:B------:R1:W-:Y:S01]  /*2e860*/  STL [R1+0x1714], R117 ;  /* 0x0017147501007387 */ /* 0x0003e20000100800 */
[----:B------:R-:W-:-:S03]  /*2e870*/  IMAD.MOV.U32 R119, RZ, RZ, R108 ;  /* 0x000000ffff777224 */ /* 0x000fc600078e006c */
[----:B---3--:R-:W3:Y:S04]  /*2e880*/  LDL.LU R22, [R1+0x1738] ;  /* 0x0017380001167983 */ /* 0x008ee80000300800 */
        /* <DEDUP_REMOVED lines=10> */
[----:B------:R-:W-:-:S03]  /*2e930*/  UISETP.GT.AND UP1, UPT, UR16, 0x37, UPT ;  /* 0x000000371000788c */ /* 0x000fc6000bf24270 */
[----:B------:R2:W-:Y:S04]  /*2e940*/  LDGSTS.E [R5+0x1c008], desc[UR8][R116.64], P1 ;  /* 0x1c00800074057fae */ /* 0x0005e80008921848 */
[----:B-1----:R-:W3:Y:S04]  /*2e950*/  LDL.LU R115, [R1+0x1344] ;  /* 0x0013440001737983 */ /* 0x002ee80000300800 */
[----:B------:R-:W3:Y:S01]  /*2e960*/  LDL.LU R23, [R1+0x1348] ;  /* 0x0013480001177983 */ /* 0x000ee20000300800 */
        /* <DEDUP_REMOVED lines=8> */
[----:B----4-:R-:W-:Y:S01]  /*2e9f0*/  IADD3 R111, P2, R111, R2, RZ ;  /* 0x000000026f6f7210 */ /* 0x010fe20007f5e0ff */
[----:B------:R1:W-:Y:S01]  /*2ea00*/  STL [R1+0x1728], R113 ;  /* 0x0017287101007387 */ /* 0x0003e20000100800 */
[----:B--2---:R-:W-:Y:S02]  /*2ea10*/  IMAD.MOV.U32 R116, RZ, RZ, R113 ;  /* 0x000000ffff747224 */ /* 0x004fe400078e0071 */
[----:B------:R-:W-:Y:S01]  /*2ea20*/  IMAD.MOV.U32 R117, RZ, RZ, R114 ;  /* 0x000000ffff757224 */ /* 0x000fe200078e0072 */
[----:B------:R2:W-:Y:S01]  /*2ea30*/  STL [R1+0x1724], R114 ;  /* 0x0017247201007387 */ /* 0x0005e20000100800 */
[----:B------:R-:W-:-:S03]  /*2ea40*/  IMAD.X R112, R112, 0x1, R0, P2 ;  /* 0x0000000170707824 */ /* 0x000fc600010e0600 */
[----:B------:R-:W-:Y:S04]  /*2ea50*/  STL [R1+0x1730], R111 ;  /* 0x0017306f01007387 */ /* 0x000fe80000100800 */
[----:B-1----:R-:W4:Y:S04]  /*2ea60*/  LDL.LU R113, [R1+0x1350] ;  /* 0x0013500001717983 */ /* 0x002f280000300800 */
        /* <DEDUP_REMOVED lines=8> */
[----:B---3--:R-:W-:-:S05]  /*2eaf0*/  IADD3 R22, P1, R22, R2, RZ ;  /* 0x0000000216167210 */ /* 0x008fca0007f3e0ff */
[----:B------:R-:W-:Y:S01]  /*2eb00*/  IMAD.X R110, R110, 0x1, R0, P1 ;  /* 0x000000016e6e7824 */ /* 0x000fe200008e0600 */
[----:B------:R-:W-:Y:S01]  /*2eb10*/  IADD3 R108, P2, R108, R2, RZ ;  /* 0x000000026c6c7210 */ /* 0x000fe20007f5e0ff */
[----:B-1----:R-:W-:Y:S02]  /*2eb20*/  IMAD.MOV.U32 R116, RZ, RZ, R22 ;  /* 0x000000ffff747224 */ /* 0x002fe400078e0016 */
[----:B------:R-:W-:Y:S02]  /*2eb30*/  IMAD.MOV.U32 R117, RZ, RZ, R110 ;  /* 0x000000ffff757224 */ /* 0x000fe400078e006e */
[----:B------:R-:W-:Y:S01]  /*2eb40*/  IMAD.X R109, R109, 0x1, R0, P2 ;  /* 0x000000016d6d7824 */ /* 0x000fe200010e0600 */
[----:B------:R1:W-:Y:S04]  /*2eb50*/  STL [R1+0x1738], R22 ;  /* 0x0017381601007387 */ /* 0x0003e80000100800 */
[----:B------:R3:W-:Y:S04]  /*2eb60*/  STL [R1+0x1734], R110 ;  /* 0x0017346e01007387 */ /* 0x0007e80000100800 */
[----:B------:R-:W-:Y:S04]  /*2eb70*/  STL [R1+0x1740], R108 ;  /* 0x0017406c01007387 */ /* 0x000fe80000100800 */
[----:B------:R3:W-:Y:S04]  /*2eb80*/  LDGSTS.E [R5+0x1800c], desc[UR8][R116.64], P0 ;  /* 0x1800c00074057fae */ /* 0x0007e80008121848 */
[----:B------:R3:W-:Y:S04]  /*2eb90*/  STL [R1+0x173c], R109 ;  /* 0x00173c6d01007387 */ /* 0x0007e80000100800 */
[----:B-1----:R-:W2:Y:S01]  /*2eba0*/  LDL.LU R22, [R1+0x1360] ;  /* 0x0013600001167983 */ /* 0x002ea20000300800 */
[----:B---3--:R-:W-:-:S03]  /*2ebb0*/  LOP3.LUT R116, R152, 0x70, RZ, 0xc0, !PT ;  /* 0x0000007098747812 */ /* 0x008fc600078ec0ff */
[----:B------:R-:W3:Y:S02]  /*2ebc0*/  LDL.LU R110, [R1+0x135c] ;  /* 0x00135c00016e7983 */ /* 0x000ee40000300800 */
[----:B------:R-:W-:Y:S02]  /*2ebd0*/  IMAD R116, R153, 0x80, R116 ;  /* 0x0000008099747824 */ /* 0x000fe400078e0274 */
[----:B------:R1:W-:Y:S03]  /*2ebe0*/  LDGSTS.E [R5+0x1c00c], desc[UR8][R108.64], P0 ;  /* 0x1c00c0006c057fae */ /* 0x0003e60008121848 */
[----:B------:R-:W-:Y:S01]  /*2ebf0*/  LOP3.LUT R116, R116, 0x60, RZ, 0x3c, !PT ;  /* 0x0000006074747812 */ /* 0x000fe200078e3cff */
[----:B------:R-:W3:Y:S04]  /*2ec00*/  LDL.LU R109, [R1+0x1364] ;  /* 0x00136400016d7983 */ /* 0x000ee80000300800 */
[----:B-1----:R-:W-:Y:S01]  /*2ec10*/  VIADD R5, R116, UR17 ;  /* 0x0000001174057c36 */ /* 0x002fe20008000000 */
[----:B------:R-:W3:Y:S01]  /*2ec20*/  LDL.LU R108, [R1+0x1368] ;  /* 0x00136800016c7983 */ /* 0x000ee20000300800 */
[----:B------:R-:W-:-:S05]  /*2ec30*/  IADD3 R23, P1, R23, R2, RZ ;  /* 0x0000000217177210 */ /* 0x000fca0007f3e0ff */
[----:B------:R-:W-:Y:S01]  /*2ec40*/  IMAD.X R115, R115, 0x1, R0, P1 ;  /* 0x0000000173737824 */ /* 0x000fe200008e0600 */
[----:B------:R1:W-:Y:S01]  /*2ec50*/  STL [R1+0x1348], R23 ;  /* 0x0013481701007387 */ /* 0x0003e20000100800 */
[----:B------:R-:W-:-:S03]  /*2ec60*/  IMAD.MOV.U32 R118, RZ, RZ, R23 ;  /* 0x000000ffff767224 */ /* 0x000fc600078e0017 */
[----:B------:R2:W-:Y:S04]  /*2ec70*/  STL [R1+0x1344], R115 ;  /* 0x0013447301007387 */ /* 0x0005e80000100800 */
[----:B------:R-:W3:Y:S04]  /*2ec80*/  LDL.LU R116, [R1+0x136c] ;  /* 0x00136c0001747983 */ /* 0x000ee80000300800 */
[----:B-1----:R-:W3:Y:S01]  /*2ec90*/  LDL.LU R23, [R1+0x1370] ;  /* 0x0013700001177983 */ /* 0x002ee20000300800 */
[----:B------:R-:W-:-:S04]  /*2eca0*/  UISETP.GT.AND UP1, UPT, UR16, 0x18, UPT ;  /* 0x000000181000788c */ /* 0x000fc8000bf24270 */
[----:B------:R-:W-:-:S04]  /*2ecb0*/  USEL UR12, URZ, 0x4, !UP1 ;  /* 0x000000043f0c7887 */ /* 0x000fc8000c800000 */
[----:B------:R-:W-:-:S06]  /*2ecc0*/  USEL UR12, UR12, URZ, !UP0 ;  /* 0x0000003f0c0c7287 */ /* 0x000fcc000c000000 */
[----:B------:R-:W-:Y:S01]  /*2ecd0*/  ISETP.NE.U32.AND P0, PT, RZ, UR12, PT ;  /* 0x0000000cff007c0c */ /* 0x000fe2000bf05070 */
[----:B------:R-:W-:-:S12]  /*2ece0*/  IMAD.MOV.U32 R119, RZ, RZ, R115 ;  /* 0x000000ffff777224 */ /* 0x000fd800078e0073 */
[----:B------:R1:W-:Y:S01]  /*2ecf0*/  LDGSTS.E [R5], desc[UR8][R118.64], P0 ;  /* 0x0000000076057fae */ /* 0x0003e20008121848 */
[----:B----4-:R-:W-:-:S05]  /*2ed00*/  IADD3 R113, P1, R113, R2, RZ ;  /* 0x0000000271717210 */ /* 0x010fca0007f3e0ff */
[----:B------:R-:W-:Y:S01]  /*2ed10*/  STL [R1+0x1350], R113 ;  /* 0x0013507101007387 */ /* 0x000fe20000100800 */
[----:B--2---:R-:W-:-:S04]  /*2ed20*/  IMAD.X R114, R114, 0x1, R0, P1 ;  /* 0x0000000172727824 */ /* 0x004fc800008e0600 */
[----:B------:R-:W-:Y:S01]  /*2ed30*/  IMAD.MOV.U32 R115, RZ, RZ, R114 ;  /* 0x000000ffff737224 */ /* 0x000fe200078e0072 */
        /* <DEDUP_REMOVED lines=11> */
[----:B----4-:R-:W4:Y:S04]  /*2edf0*/  LDL.LU R112, [R1+0x137c] ;  /* 0x00137c0001707983 */ /* 0x010f280000300800 */
[----:B------:R-:W4:Y:S04]  /*2ee00*/  LDL.LU R111, [R1+0x1380] ;  /* 0x00138000016f7983 */ /* 0x000f280000300800 */
[----:B------:R-:W4:Y:S04]  /*2ee10*/  LDL.LU R115, [R1+0x1384] ;  /* 0x0013840001737983 */ /* 0x000f280000300800 */
[----:B------:R1:W-:Y:S01]  /*2ee20*/  LDGSTS.E [R5+0x8000], desc[UR8][R118.64], P0 ;  /* 0x0800000076057fae */ /* 0x0003e20008121848 */
[----:B------:R-:W-:-:S05]  /*2ee30*/  IADD3 R22, P1, R22, R2, RZ ;  /* 0x0000000216167210 */ /* 0x000fca0007f3e0ff */
[----:B---3--:R-:W-:Y:S01]  /*2ee40*/  IMAD.X R110, R110, 0x1, R0, P1 ;  /* 0x000000016e6e7824 */ /* 0x008fe200008e0600 */
[----:B------:R3:W-:Y:S01]  /*2ee50*/  STL [R1+0x1360], R22 ;  /* 0x0013601601007387 */ /* 0x0007e20000100800 */
[----:B-1----:R-:W-:-:S03]  /*2ee60*/  IMAD.MOV.U32 R118, RZ, RZ, R22 ;  /* 0x000000ffff767224 */ /* 0x002fc600078e0016 */
[----:B------:R1:W-:Y:S04]  /*2ee70*/  STL [R1+0x135c], R110 ;  /* 0x00135c6e01007387 */ /* 0x0003e80000100800 */
[----:B---3--:R-:W3:Y:S01]  /*2ee80*/  LDL.LU R22, [R1+0x1388] ;  /* 0x0013880001167983 */ /* 0x008ee20000300800 */
[----:B------:R-:W-:-:S05]  /*2ee90*/  IMAD.MOV.U32 R119, RZ, RZ, R110 ;  /* 0x000000ffff777224 */ /* 0x000fca00078e006e */
[----:B------:R1:W-:Y:S01]  /*2eea0*/  LDGSTS.E [R5+0xc000], desc[UR8][R118.64], P0 ;  /* 0x0c00000076057fae */ /* 0x0003e20008121848 */
[----:B------:R-:W-:-:S05]  /*2eeb0*/  IADD3 R108, P1, R108, R2, RZ ;  /* 0x000000026c6c7210 */ /* 0x000fca0007f3e0ff */
[----:B------:R-:W-:Y:S01]  /*2eec0*/  IMAD.X R109, R109, 0x1, R0, P1 ;  /* 0x000000016d6d7824 */ /* 0x000fe200008e0600 */
[----:B------:R-:W-:Y:S04]  /*2eed0*/  STL [R1+0x1368], R108 ;  /* 0x0013686c01007387 */ /* 0x000fe80000100800 */
[----:B------:R1:W-:Y:S02]  /*2eee0*/  STL [R1+0x1364], R109 ;  /* 0x0013646d01007387 */ /* 0x0003e40000100800 */
[----:B-1----:R-:W-:Y:S02]  /*2eef0*/  IMAD.MOV.U32 R119, RZ, RZ, R109 ;  /* 0x000000ffff777224 */ /* 0x002fe400078e006d */
[----:B------:R-:W-:Y:S01]  /*2ef00*/  IMAD.MOV.U32 R118, RZ, RZ, R108 ;  /* 0x000000ffff767224 */ /* 0x000fe200078e006c */
        /* <DEDUP_REMOVED lines=19> */
[----:B--2---:R-:W-:-:S05]  /*2f040*/  IADD3 R113, P1, R113, R2, RZ ;  /* 0x0000000271717210 */ /* 0x004fca0007f3e0ff */
[----:B------:R-:W-:Y:S01]  /*2f050*/  STL [R1+0x1378], R113 ;  /* 0x0013787101007387 */ /* 0x000fe20000100800 */
[----:B-1----:R-:W-:Y:S02]  /*2f060*/  IMAD.MOV.U32 R116, RZ, RZ, R113 ;  /* 0x000000ffff747224 */ /* 0x002fe400078e0071 */
[----:B------:R-:W-:-:S04]  /*2f070*/  IMAD.X R114, R114, 0x1, R0, P1 ;  /* 0x0000000172727824 */ /* 0x000fc800008e0600 */
[----:B------:R-:W-:Y:S01]  /*2f080*/  IMAD.MOV.U32 R117, RZ, RZ, R114 ;  /* 0x000000ffff757224 */ /* 0x000fe200078e0072 */
[----:B------:R1:W-:Y:S01]  /*2f090*/  STL [R1+0x1374], R114 ;  /* 0x0013747201007387 */ /* 0x0003e20000100800 */
[----:B----4-:R-:W-:-:S03]  /*2f0a0*/  IADD3 R111, P2, R111, R2, RZ ;  /* 0x000000026f6f7210 */ /* 0x010fc60007f5e0ff */
[----:B------:R2:W-:Y:S04]  /*2f0b0*/  LDGSTS.E [R5+0x8004], desc[UR8][R116.64], P0 ;  /* 0x0800400074057fae */ /* 0x0005e80008121848 */
[----:B-1----:R-:W4:Y:S04]  /*2f0c0*/  LDL.LU R114, [R1+0x139c] ;  /* 0x00139c0001727983 */ /* 0x002f280000300800 */
[----:B------:R-:W4:Y:S01]  /*2f0d0*/  LDL.LU R113, [R1+0x13a0] ;  /* 0x0013a00001717983 */ /* 0x000f220000300800 */
[----:B------:R-:W-:Y:S02]  /*2f0e0*/  IMAD.X R112, R112, 0x1, R0, P2 ;  /* 0x0000000170707824 */ /* 0x000fe400010e0600 */
[----:B--2---:R-:W-:Y:S01]  /*2f0f0*/  IMAD.MOV.U32 R116, RZ, RZ, R111 ;  /* 0x000000ffff747224 */ /* 0x004fe200078e006f */
[----:B------:R-:W-:Y:S01]  /*2f100*/  STL [R1+0x1380], R111 ;  /* 0x0013806f01007387 */ /* 0x000fe20000100800 */
[----:B------:R-:W-:-:S03]  /*2f110*/  IMAD.MOV.U32 R117, RZ, RZ, R112 ;  /* 0x000000ffff757224 */ /* 0x000fc600078e0070 */
[----:B------:R1:W-:Y:S01]  /*2f120*/  STL [R1+0x137c], R112 ;  /* 0x00137c7001007387 */ /* 0x0003e20000100800 */
[----:B------:R-:W-:-:S03]  /*2f130*/  ISETP.NE.U32.AND P1, PT, RZ, UR12, PT ;  /* 0x0000000cff007c0c */ /* 0x000fc6000bf25070 */
[----:B------:R2:W-:Y:S01]  /*2f140*/  LDGSTS.E [R5+0xc004], desc[UR8][R116.64], P0 ;  /* 0x0c00400074057fae */ /* 0x0005e20008121848 */
[----:B---3--:R-:W-:-:S05]  /*2f150*/  IADD3 R22, P3, R22, R2, RZ ;  /* 0x0000000216167210 */ /* 0x008fca0007f7e0ff */
        /* <DEDUP_REMOVED lines=8> */
[----:B-1----:R-:W3:Y:S04]  /*2f1e0*/  LDL.LU R115, [R1+0x13ac] ;  /* 0x0013ac0001737983 */ /* 0x002ee80000300800 */
[----:B------:R-:W3:Y:S01]  /*2f1f0*/  LDL.LU R22, [R1+0x13b0] ;  /* 0x0013b00001167983 */ /* 0x000ee20000300800 */
        /* <DEDUP_REMOVED lines=8> */
[----:B-1----:R-:W3:Y:S01]  /*2f280*/  LDL.LU R109, [R1+0x13b8] ;  /* 0x0013b800016d7983 */ /* 0x002ee20000300800 */
[----:B------:R-:W-:-:S03]  /*2f290*/  IMAD.MOV.U32 R117, RZ, RZ, R110 ;  /* 0x000000ffff757224 */ /* 0x000fc600078e006e */
[----:B------:R1:W-:Y:S04]  /*2f2a0*/  STL [R1+0x1394], R108 ;  /* 0x0013946c01007387 */ /* 0x0003e80000100800 */
[----:B------:R-:W3:Y:S04]  /*2f2b0*/  LDL.LU R110, [R1+0x13b4] ;  /* 0x0013b400016e7983 */ /* 0x000ee80000300800 */
        /* <DEDUP_REMOVED lines=9> */
[----:B----4-:R-:W-:-:S05]  /*2f350*/  IADD3 R113, P0, R113, R2, RZ ;  /* 0x0000000271717210 */ /* 0x010fca0007f1e0ff */
[----:B------:R-:W-:Y:S01]  /*2f360*/  IMAD.X R114, R114, 0x1, R0, P0 ;  /* 0x0000000172727824 */ /* 0x000fe200000e0600 */
[----:B------:R-:W-:Y:S03]  /*2f370*/  STL [R1+0x13a0], R113 ;  /* 0x0013a07101007387 */ /* 0x000fe60000100800 */
[----:B------:R-:W-:Y:S01]  /*2f380*/  IMAD.MOV.U32 R119, RZ, RZ, R114 ;  /* 0x000000ffff777224 */ /* 0x000fe200078e0072 */
[----:B------:R1:W-:Y:S04]  /*2f390*/  STL [R1+0x139c], R114 ;  /* 0x00139c7201007387 */ /* 0x0003e80000100800 */
[----:B------:R-:W4:Y:S01]  /*2f3a0*/  LDL.LU R116, [R1+0x1744] ;  /* 0x0017440001747983 */ /* 0x000f220000300800 */
[----:B------:R-:W-:-:S03]  /*2f3b0*/  IMAD.MOV.U32 R118, RZ, RZ, R113 ;  /* 0x000000ffff767224 */ /* 0x000fc600078e0071 */
[----:B-1----:R-:W4:Y:S04]  /*2f3c0*/  LDL.LU R114, [R1+0x1748] ;  /* 0x0017480001727983 */ /* 0x002f280000300800 */
[----:B------:R1:W-:Y:S01]  /*2f3d0*/  LDGSTS.E [R5+0xc008], desc[UR8][R118.64], P1 ;  /* 0x0c00800076057fae */ /* 0x0003e20008921848 */
[----:B------:R-:W-:Y:S02]  /*2f3e0*/  ISETP.NE.U32.AND P0, PT, RZ, UR12, PT ;  /* 0x0000000cff007c0c */ /* 0x000fe4000bf05070 */
[----:B--2---:R-:W-:-:S05]  /*2f3f0*/  IADD3 R111, P1, R111, R2, RZ ;  /* 0x000000026f6f7210 */ /* 0x004fca0007f3e0ff */
[----:B---3--:R-:W-:Y:S01]  /*2f400*/  IMAD.X R112, R112, 0x1, R0, P1 ;  /* 0x0000000170707824 */ /* 0x008fe200008e0600 */
[----:B------:R-:W-:Y:S01]  /*2f410*/  STL [R1+0x13a8], R111 ;  /* 0x0013a86f01007387 */ /* 0x000fe20000100800 */
[----:B------:R-:W-:-:S03]  /*2f420*/  IADD3 R22, P2, R22, R2, RZ ;  /* 0x0000000216167210 */ /* 0x000fc60007f5e0ff */
[----:B------:R2:W-:Y:S02]  /*2f430*/  STL [R1+0x13a4], R112 ;  /* 0x0013a47001007387 */ /* 0x0005e40000100800 */
[----:B------:R-:W-:Y:S02]  /*2f440*/  IMAD.X R115, R115, 0x1, R0, P2 ;  /* 0x0000000173737824 */ /* 0x000fe400010e0600 */
[----:B------:R3:W-:Y:S01]  /*2f450*/  STL [R1+0x13b0], R22 ;  /* 0x0013b01601007387 */ /* 0x0007e20000100800 */
[----:B-1----:R-:W-:Y:S02]  /*2f460*/  IMAD.MOV.U32 R118, RZ, RZ, R111 ;  /* 0x000000ffff767224 */ /* 0x002fe400078e006f */
[----:B------:R-:W-:Y:S01]  /*2f470*/  IMAD.MOV.U32 R119, RZ, RZ, R112 ;  /* 0x000000ffff777224 */ /* 0x000fe200078e0070 */
[----:B------:R-:W4:Y:S04]  /*2f480*/  LDL.LU R113, [R1+0x174c] ;  /* 0x00174c0001717983 */ /* 0x000f280000300800 */
[----:B------:R-:W-:Y:S04]  /*2f490*/  STL [R1+0x13ac], R115 ;  /* 0x0013ac7301007387 */ /* 0x000fe80000100800 */
[----:B--2---:R-:W2:Y:S04]  /*2f4a0*/  LDL.LU R112, [R1+0x1750] ;  /* 0x0017500001707983 */ /* 0x004ea80000300800 */
[----:B------:R1:W-:Y:S04]  /*2f4b0*/  LDGSTS.E [R5+0xc], desc[UR8][R118.64], P0 ;  /* 0x0000c00076057fae */ /* 0x0003e80008121848 */
[----:B------:R-:W2:Y:S01]  /*2f4c0*/  LDL.LU R111, [R1+0x1754] ;  /* 0x00175400016f7983 */ /* 0x000ea20000300800 */
[----:B-1----:R-:W-:-:S03]  /*2f4d0*/  IMAD.MOV.U32 R118, RZ, RZ, R22 ;  /* 0x000000ffff767224 */ /* 0x002fc600078e0016 */
[----:B---3--:R-:W3:Y:S01]  /*2f4e0*/  LDL.LU R22, [R1+0x1758] ;  /* 0x0017580001167983 */ /* 0x008ee20000300800 */
[----:B------:R-:W-:-:S05]  /*2f4f0*/  IMAD.MOV.U32 R119, RZ, RZ, R115 ;  /* 0x000000ffff777224 */ /* 0x000fca00078e0073 */
[----:B------:R1:W-:Y:S01]  /*2f500*/  LDGSTS.E [R5+0x400c], desc[UR8][R118.64], P0 ;  /* 0x0400c00076057fae */ /* 0x0003e20008121848 */
[----:B------:R-:W-:-:S05]  /*2f510*/  IADD3 R109, P1, R109, R2, RZ ;  /* 0x000000026d6d7210 */ /* 0x000fca0007f3e0ff */
        /* <DEDUP_REMOVED lines=9> */
[----:B------:R-:W-:-:S05]  /*2f5b0*/  IADD3 R23, P2, R23, R2, RZ ;  /* 0x0000000217177210 */ /* 0x000fca0007f5e0ff */
[----:B------:R-:W-:Y:S01]  /*2f5c0*/  IMAD.X R108, R108, 0x1, R0, P2 ;  /* 0x000000016c6c7824 */ /* 0x000fe200010e0600 */
[----:B------:R-:W-:Y:S01]  /*2f5d0*/  STL [R1+0x13c0], R23 ;  /* 0x0013c01701007387 */ /* 0x000fe20000100800 */
[----:B------:R-:W-:Y:S02]  /*2f5e0*/  IMAD.MOV.U32 R118, RZ, RZ, R23 ;  /* 0x000000ffff767224 */ /* 0x000fe400078e0017 */
[----:B------:R-:W-:Y:S01]  /*2f5f0*/  IMAD.MOV.U32 R119, RZ, RZ, R108 ;  /* 0x000000ffff777224 */ /* 0x000fe200078e006c */
[----:B------:R1:W-:Y:S01]  /*2f600*/  STL [R1+0x13bc], R108 ;  /* 0x0013bc6c01007387 */ /* 0x0003e20000100800 */
[----:B------:R-:W-:-:S03]  /*2f610*/  USEL UR12, URZ, 0x4, !UP1 ;  /* 0x000000043f0c7887 */ /* 0x000fc6000c800000 */
[----:B------:R-:W-:Y:S01]  /*2f620*/  LDGSTS.E [R5+0xc00c], desc[UR8][R118.64], P0 ;  /* 0x0c00c00076057fae */ /* 0x000fe20008121848 */
[----:B------:R-:W-:-:S06]  /*2f630*/  USEL UR12, UR12, URZ, !UP0 ;  /* 0x0000003f0c0c7287 */ /* 0x000fcc000c000000 */
[----:B------:R-:W-:Y:S02]  /*2f640*/  ISETP.NE.U32.AND P1, PT, RZ, UR12, PT ;  /* 0x0000000cff007c0c */ /* 0x000fe4000bf25070 */
[----:B----4-:R-:W-:-:S05]  /*2f650*/  IADD3 R114, P3, R114, R2, RZ ;  /* 0x0000000272727210 */ /* 0x010fca0007f7e0ff */
[----:B------:R-:W-:Y:S01]  /*2f660*/  IMAD.X R116, R116, 0x1, R0, P3 ;  /* 0x0000000174747824 */ /* 0x000fe200018e0600 */
[----:B------:R-:W-:Y:S04]  /*2f670*/  STL [R1+0x1748], R114 ;  /* 0x0017487201007387 */ /* 0x000fe80000100800 */
[----:B-1----:R-:W4:Y:S01]  /*2f680*/  LDL.LU R108, [R1+0x1764] ;  /* 0x00176400016c7983 */ /* 0x002f220000300800 */
[----:B------:R-:W-:-:S03]  /*2f690*/  IMAD.MOV.U32 R117, RZ, RZ, R116 ;  /* 0x000000ffff757224 */ /* 0x000fc600078e0074 */
[----:B------:R1:W-:Y:S04]  /*2f6a0*/  STL [R1+0x1744], R116 ;  /* 0x0017447401007387 */ /* 0x0003e80000100800 */
[----:B------:R-:W4:Y:S04]  /*2f6b0*/  LDL.LU R23, [R1+0x1768] ;  /* 0x0017680001177983 */ /* 0x000f280000300800 */
[----:B------:R-:W4:Y:S01]  /*2f6c0*/  LDL.LU R115, [R1+0x176c] ;  /* 0x00176c0001737983 */ /* 0x000f220000300800 */
[----:B-1----:R-:W-:-:S03]  /*2f6d0*/  IMAD.MOV.U32 R116, RZ, RZ, R114 ;  /* 0x000000ffff747224 */ /* 0x002fc600078e0072 */
[----:B------:R-:W4:Y:S04]  /*2f6e0*/  LDL.LU R114, [R1+0x1770] ;  /* 0x0017700001727983 */ /* 0x000f280000300800 */
[----:B------:R1:W-:Y:S01]  /*2f6f0*/  LDGSTS.E [R5+0x10000], desc[UR8][R116.64], P1 ;  /* 0x1000000074057fae */ /* 0x0003e20008921848 */
[----:B--2---:R-:W-:-:S05]  /*2f700*/  IADD3 R112, P0, R112, R2, RZ ;  /* 0x0000000270707210 */ /* 0x004fca0007f1e0ff */
[----:B------:R-:W-:Y:S01]  /*2f710*/  IMAD.X R113, R113, 0x1, R0, P0 ;  /* 0x0000000171717824 */ /* 0x000fe200000e0600 */
[----:B------:R2:W-:Y:S01]  /*2f720*/  STL [R1+0x1750], R112 ;  /* 0x0017507001007387 */ /* 0x0005e20000100800 */
[----:B-1----:R-:W-:-:S03]  /*2f730*/  IMAD.MOV.U32 R116, RZ, RZ, R112 ;  /* 0x000000ffff747224 */ /* 0x002fc600078e0070 */
[----:B------:R1:W-:Y:S01]  /*2f740*/  STL [R1+0x174c], R113 ;  /* 0x00174c7101007387 */ /* 0x0003e20000100800 */
[----:B---3--:R-:W-:Y:S01]  /*2f750*/  IADD3 R22, P2, R22, R2, RZ ;  /* 0x0000000216167210 */ /* 0x008fe20007f5e0ff */
        /* <DEDUP_REMOVED lines=9> */
[----:B---3--:R-:W3:Y:S04]  /*2f7f0*/  LDL.LU R111, [R1+0x177c] ;  /* 0x00177c00016f7983 */ /* 0x008ee80000300800 */
[----:B------:R-:W3:Y:S04]  /*2f800*/  LDL.LU R22, [R1+0x1780] ;  /* 0x0017800001167983 */ /* 0x000ee80000300800 */
[----:B------:R1:W-:Y:S01]  /*2f810*/  LDGSTS.E [R5+0x18000], desc[UR8][R116.64], P1 ;  /* 0x1800000074057fae */ /* 0x0003e20008921848 */
[----:B------:R-:W-:-:S05]  /*2f820*/  IADD3 R109, P0, R109, R2, RZ ;  /* 0x000000026d6d7210 */ /* 0x000fca0007f1e0ff */
[----:B------:R-:W-:Y:S01]  /*2f830*/  IMAD.X R110, R110, 0x1, R0, P0 ;  /* 0x000000016e6e7824 */ /* 0x000fe200000e0600 */
[----:B------:R-:W-:Y:S01]  /*2f840*/  STL [R1+0x1760], R109 ;  /* 0x0017606d01007387 */ /* 0x000fe20000100800 */
[----:B-1----:R-:W-:-:S03]  /*2f850*/  IMAD.MOV.U32 R116, RZ, RZ, R109 ;  /* 0x000000ffff747224 */ /* 0x002fc600078e006d */
[----:B------:R1:W-:Y:S01]  /*2f860*/  STL [R1+0x175c], R110 ;  /* 0x00175c6e01007387 */ /* 0x0003e20000100800 */
[----:B------:R-:W-:Y:S01]  /*2f870*/  IMAD.MOV.U32 R117, RZ, RZ, R110 ;  /* 0x000000ffff757224 */ /* 0x000fe200078e006e */
[----:B------:R-:W-:Y:S02]  /*2f880*/  UISETP.GT.AND UP1, UPT, UR16, 0x39, UPT ;  /* 0x000000391000788c */ /* 0x000fe4000bf24270 */
[----:B-1----:R-:W3:Y:S04]  /*2f890*/  LDL.LU R110, [R1+0x1784] ;  /* 0x00178400016e7983 */ /* 0x002ee80000300800 */
[----:B------:R-:W3:Y:S01]  /*2f8a0*/  LDL.LU R109, [R1+0x1788] ;  /* 0x00178800016d7983 */ /* 0x000ee20000300800 */
[----:B------:R-:W-:-:S03]  /*2f8b0*/  USEL UR12, URZ, 0x4, !UP1 ;  /* 0x000000043f0c7887 */ /* 0x000fc6000c800000 */
[----:B------:R1:W-:Y:S01]  /*2f8c0*/  LDGSTS.E [R5+0x1c000], desc[UR8][R116.64], P1 ;  /* 0x1c00000074057fae */ /* 0x0003e20008921848 */
[----:B------:R-:W-:-:S06]  /*2f8d0*/  USEL UR12, UR12, URZ, !UP0 ;  /* 0x0000003f0c0c7287 */ /* 0x000fcc000c000000 */
[----:B------:R-:W-:Y:S02]  /*2f8e0*/  ISETP.NE.U32.AND P0, PT, RZ, UR12, PT ;  /* 0x0000000cff007c0c */ /* 0x000fe4000bf05070 */
[----:B----4-:R-:W-:-:S05]  /*2f8f0*/  IADD3 R23, P1, R23, R2, RZ ;  /* 0x0000000217177210 */ /* 0x010fca0007f3e0ff */
        /* <DEDUP_REMOVED lines=9> */
[----:B-1----:R-:W4:Y:S04]  /*2f990*/  LDL.LU R108, [R1+0x178c] ;  /* 0x00178c00016c7983 */ /* 0x002f280000300800 */
[----:B------:R1:W-:Y:S04]  /*2f9a0*/  STL [R1+0x176c], R115 ;  /* 0x00176c7301007387 */ /* 0x0003e80000100800 */
[----:B------:R-:W4:Y:S04]  /*2f9b0*/  LDL.LU R23, [R1+0x1790] ;  /* 0x0017900001177983 */ /* 0x000f280000300800 */
[----:B------:R-:W4:Y:S04]  /*2f9c0*/  LDL.LU R117, [R1+0x1794] ;  /* 0x0017940001757983 */ /* 0x000f280000300800 */
[----:B------:R-:W4:Y:S04]  /*2f9d0*/  LDL.LU R116, [R1+0x1798] ;  /* 0x0017980001747983 */ /* 0x000f280000300800 */
[----:B------:R-:W-:Y:S01]  /*2f9e0*/  LDGSTS.E [R5+0x14004], desc[UR8][R114.64], P0 ;  /* 0x1400400072057fae */ /* 0x000fe20008121848 */
[----:B--2---:R-:W-:-:S05]  /*2f9f0*/  IADD3 R112, P1, R112, R2, RZ ;  /* 0x0000000270707210 */ /* 0x004fca0007f3e0ff */
[----:B------:R-:W-:Y:S01]  /*2fa00*/  IMAD.X R113, R113, 0x1, R0, P1 ;  /* 0x0000000171717824 */ /* 0x000fe200008e0600 */
[----:B------:R-:W-:Y:S03]  /*2fa10*/  STL [R1+0x1778], R112 ;  /* 0x0017787001007387 */ /* 0x000fe60000100800 */
[----:B------:R-:W-:Y:S01]  /*2fa20*/  IMAD.MOV.U32 R119, RZ, RZ, R113 ;  /* 0x000000ffff777224 */ /* 0x000fe200078e0071 */
[----:B------:R2:W-:Y:S04]  /*2fa30*/  STL [R1+0x1774], R113 ;  /* 0x0017747101007387 */ /* 0x0005e80000100800 */
[----:B-1----:R-:W4:Y:S04]  /*2fa40*/  LDL.LU R115, [R1+0x179c] ;  /* 0x00179c0001737983 */ /* 0x002f280000300800 */
[----:B--2---:R-:W2:Y:S01]  /*2fa50*/  LDL.LU R113, [R1+0x17a0] ;  /* 0x0017a00001717983 */ /* 0x004ea20000300800 */
[----:B------:R-:W-:-:S05]  /*2fa60*/  IMAD.MOV.U32 R118, RZ, RZ, R112 ;  /* 0x000000ffff767224 */ /* 0x000fca00078e0070 */
[----:B------:R1:W-:Y:S01]  /*2fa70*/  LDGSTS.E [R5+0x18004], desc[UR8][R118.64], P0 ;  /* 0x1800400076057fae */ /* 0x0003e20008121848 */
[----:B---3--:R-:W-:-:S05]  /*2fa80*/  IADD3 R22, P2, R22, R2, RZ ;  /* 0x0000000216167210 */ /* 0x008fca0007f5e0ff */
[----:B------:R-:W-:Y:S01]  /*2fa90*/  IMAD.X R111, R111, 0x1, R0, P2 ;  /* 0x000000016f6f7824 */ /* 0x000fe200010e0600 */
[----:B------:R3:W-:Y:S04]  /*2faa0*/  STL [R1+0x1780], R22 ;  /* 0x0017801601007387 */ /* 0x0007e80000100800 */
[----:B------:R3:W-:Y:S01]  /*2fab0*/  STL [R1+0x177c], R111 ;  /* 0x00177c6f01007387 */ /* 0x0007e20000100800 */
[----:B-1----:R-:W-:Y:S02]  /*2fac0*/  IMAD.MOV.U32 R118, RZ, RZ, R22 ;  /* 0x000000ffff767224 */ /* 0x002fe400078e0016 */
[----:B------:R-:W-:-:S05]  /*2fad0*/  IMAD.MOV.U32 R119, RZ, RZ, R111 ;  /* 0x000000ffff777224 */ /* 0x000fca00078e006f */
[----:B------:R1:W-:Y:S01]  /*2fae0*/  LDGSTS.E [R5+0x1c004], desc[UR8][R118.64], P0 ;  /* 0x1c00400076057fae */ /* 0x0003e20008121848 */
[----:B------:R-:W-:-:S05]  /*2faf0*/  IADD3 R109, P3, R109, R2, RZ ;  /* 0x000000026d6d7210 */ /* 0x000fca0007f7e0ff */
[----:B------:R-:W-:Y:S01]  /*2fb00*/  IMAD.X R110, R110, 0x1, R0, P3 ;  /* 0x000000016e6e7824 */ /* 0x000fe200018e0600 */
[----:B------:R-:W-:Y:S04]  /*2fb10*/  STL [R1+0x1788], R109 ;  /* 0x0017886d01007387 */ /* 0x000fe80000100800 */
[----:B------:R-:W2:Y:S04]  /*2fb20*/  LDL.LU R112, [R1+0x17a4] ;  /* 0x0017a40001707983 */ /* 0x000ea80000300800 */
[----:B------:R1:W-:Y:S04]  /*2fb30*/  STL [R1+0x1784], R110 ;  /* 0x0017846e01007387 */ /* 0x0003e80000100800 */
[----:B---3--:R-:W3:Y:S01]  /*2fb40*/  LDL.LU R22, [R1+0x17a8] ;  /* 0x0017a80001167983 */ /* 0x008ee20000300800 */
[----:B-1----:R-:W-:-:S03]  /*2fb50*/  IMAD.MOV.U32 R119, RZ, RZ, R110 ;  /* 0x000000ffff777224 */ /* 0x002fc600078e006e */
[----:B------:R-:W3:Y:S04]  /*2fb60*/  LDL.LU R111, [R1+0x17ac] ;  /* 0x0017ac00016f7983 */ /* 0x000ee80000300800 */
[----:B------:R-:W3:Y:S01]  /*2fb70*/  LDL.LU R110, [R1+0x17b0] ;  /* 0x0017b000016e7983 */ /* 0x000ee20000300800 */
[----:B------:R-:W-:-:S04]  /*2fb80*/  UISETP.GT.AND UP1, UPT, UR16, 0x3a, UPT ;  /* 0x0000003a1000788c */ /* 0x000fc8000bf24270 */
[----:B------:R-:W-:-:S04]  /*2fb90*/  USEL UR12, URZ, 0x4, !UP1 ;  /* 0x000000043f0c7887 */ /* 0x000fc8000c800000 */
[----:B------:R-:W-:-:S06]  /*2fba0*/  USEL UR12, UR12, URZ, !UP0 ;  /* 0x0000003f0c0c7287 */ /* 0x000fcc000c000000 */
[----:B------:R-:W-:Y:S01]  /*2fbb0*/  ISETP.NE.U32.AND P1, PT, RZ, UR12, PT ;  /* 0x0000000cff007c0c */ /* 0x000fe2000bf25070 */
[----:B------:R-:W-:-:S12]  /*2fbc0*/  IMAD.MOV.U32 R118, RZ, RZ, R109 ;  /* 0x000000ffff767224 */ /* 0x000fd800078e006d */
[----:B------:R1:W-:Y:S01]  /*2fbd0*/  LDGSTS.E [R5+0x10008], desc[UR8][R118.64], P1 ;  /* 0x1000800076057fae */ /* 0x0003e20008921848 */
[----:B------:R-:W-:-:S04]  /*2fbe0*/  UISETP.GT.AND UP1, UPT, UR16, 0x3b, UPT ;  /* 0x0000003b1000788c */ /* 0x000fc8000bf24270 */
[----:B------:R-:W-:-:S04]  /*2fbf0*/  USEL UR12, URZ, 0x4, !UP1 ;  /* 0x000000043f0c7887 */ /* 0x000fc8000c800000 */
[----:B------:R-:W-:Y:S01]  /*2fc00*/  USEL UR12, UR12, URZ, !UP0 ;  /* 0x0000003f0c0c7287 */ /* 0x000fe2000c000000 */
[----:B----4-:R-:W-:-:S05]  /*2fc10*/  IADD3 R23, P0, R23, R2, RZ ;  /* 0x0000000217177210 */ /* 0x010fca0007f1e0ff */
[--C-:B------:R-:W-:Y:S01]  /*2fc20*/  IMAD.X R108, R108, 0x1, R0.reuse, P0 ;  /* 0x000000016c6c7824 */ /* 0x100fe200000e0600 */
[----:B------:R-:W-:Y:S01]  /*2fc30*/  IADD3 R116, P2, R116, R2, RZ ;  /* 0x0000000274747210 */ /* 0x000fe20007f5e0ff */
[----:B------:R-:W-:Y:S04]  /*2fc40*/  STL [R1+0x1790], R23 ;  /* 0x0017901701007387 */ /* 0x000fe80000100800 */
[----:B------:R-:W-:Y:S01]  /*2fc50*/  IMAD.X R117, R117, 0x1, R0, P2 ;  /* 0x0000000175757824 */ /* 0x000fe200010e0600 */
[----:B------:R4:W-:Y:S01]  /*2fc60*/  STL [R1+0x178c], R108 ;  /* 0x00178c6c01007387 */ /* 0x0009e20000100800 */
[----:B-1----:R-:W-:-:S03]  /*2fc70*/  IMAD.MOV.U32 R119, RZ, RZ, R108 ;  /* 0x000000ffff777224 */ /* 0x002fc600078e006c */
[----:B------:R1:W-:Y:S01]  /*2fc80*/  STL [R1+0x1798], R116 ;  /* 0x0017987401007387 */ /* 0x0003e20000100800 */
[----:B------:R-:W-:-:S03]  /*2fc90*/  IMAD.MOV.U32 R118, RZ, RZ, R23 ;  /* 0x000000ffff767224 */ /* 0x000fc600078e0017 */
[----:B------:R-:W3:Y:S04]  /*2fca0*/  LDL.LU R114, [R1+0x17b4] ;  /* 0x0017b40001727983 */ /* 0x000ee80000300800 */
[----:B------:R1:W-:Y:S04]  /*2fcb0*/  STL [R1+0x1794], R117 ;  /* 0x0017947501007387 */ /* 0x0003e80000100800 */
[----:B------:R-:W3:Y:S04]  /*2fcc0*/  LDL.LU R109, [R1+0x17b8] ;  /* 0x0017b800016d7983 */ /* 0x000ee80000300800 */
[----:B----4-:R-:W4:Y:S04]  /*2fcd0*/  LDL.LU R108, [R1+0x17bc] ;  /* 0x0017bc00016c7983 */ /* 0x010f280000300800 */
[----:B------:R-:W4:Y:S04]  /*2fce0*/  LDL.LU R23, [R1+0x17c0] ;  /* 0x0017c00001177983 */ /* 0x000f280000300800 */
[----:B------:R-:W-:Y:S04]  /*2fcf0*/  LDGSTS.E [R5+0x14008], desc[UR8][R118.64], P1 ;  /* 0x1400800076057fae */ /* 0x000fe80008921848 */
[----:B------:R1:W-:Y:S01]  /*2fd00*/  LDGSTS.E [R5+0x18008], desc[UR8][R116.64], P1 ;  /* 0x1800800074057fae */ /* 0x0003e20008921848 */
[----:B--2---:R-:W-:-:S05]  /*2fd10*/  IADD3 R113, P0, R113, R2, RZ ;  /* 0x0000000271717210 */ /* 0x004fca0007f1e0ff */
[----:B------:R-:W-:Y:S02]  /*2fd20*/  IMAD.X R115, R115, 0x1, R0, P0 ;  /* 0x0000000173737824 */ /* 0x000fe400000e0600 */
[----:B-1----:R-:W-:Y:S02]  /*2fd30*/  IMAD.MOV.U32 R116, RZ, RZ, R113 ;  /* 0x000000ffff747224 */ /* 0x002fe400078e0071 */
[----:B------:R-:W-:Y:S01]  /*2fd40*/  IMAD.MOV.U32 R117, RZ, RZ, R115 ;  /* 0x000000ffff757224 */ /* 0x000fe200078e0073 */
[----:B------:R-:W-:Y:S01]  /*2fd50*/  STL [R1+0x17a0], R113 ;  /* 0x0017a07101007387 */ /* 0x000fe20000100800 */
[----:B------:R-:W-:-:S03]  /*2fd60*/  ISETP.NE.U32.AND P0, PT, RZ, UR12, PT ;  /* 0x0000000cff007c0c */ /* 0x000fc6000bf05070 */
[----:B------:R1:W-:Y:S04]  /*2fd70*/  LDGSTS.E [R5+0x1c008], desc[UR8][R116.64], P1 ;  /* 0x1c00800074057fae */ /* 0x0003e80008921848 */
[----:B------:R2:W-:Y:S04]  /*2fd80*/  STL [R1+0x179c], R115 ;  /* 0x00179c7301007387 */ /* 0x0005e80000100800 */
[----:B--2---:R-:W2:Y:S04]  /*2fd90*/  LDL.LU R115, [R1+0x13c4] ;  /* 0x0013c40001737983 */ /* 0x004ea80000300800 */
[----:B------:R-:W2:Y:S01]  /*2fda0*/  LDL.LU R113, [R1+0x13c8] ;  /* 0x0013c80001717983 */ /* 0x000ea20000300800 */
[----:B---3--:R-:W-:-:S05]  /*2fdb0*/  IADD3 R22, P1, R22, R2, RZ ;  /* 0x0000000216167210 */ /* 0x008fca0007f3e0ff */
[----:B------:R-:W-:Y:S01]  /*2fdc0*/  IMAD.X R112, R112, 0x1, R0, P1 ;  /* 0x0000000170707824 */ /* 0x000fe200008e0600 */
[----:B------:R-:W-:Y:S01]  /*2fdd0*/  IADD3 R110, P2, R110, R2, RZ ;  /* 0x000000026e6e7210 */ /* 0x000fe20007f5e0ff */
[----:B------:R3:W-:Y:S01]  /*2fde0*/  STL [R1+0x17a8], R22 ;  /* 0x0017a81601007387 */ /* 0x0007e20000100800 */
[----:B-1----:R-:W-:Y:S02]  /*2fdf0*/  IMAD.MOV.U32 R116, RZ, RZ, R22 ;  /* 0x000000ffff747224 */ /* 0x002fe400078e0016 */
[----:B------:R-:W-:Y:S01]  /*2fe00*/  IMAD.MOV.U32 R117, RZ, RZ, R112 ;  /* 0x000000ffff757224 */ /* 0x000fe200078e0070 */
[----:B------:R1:W-:Y:S01]  /*2fe10*/  STL [R1+0x17a4], R112 ;  /* 0x0017a47001007387 */ /* 0x0003e20000100800 */
[----:B------:R-:W-:-:S03]  /*2fe20*/  IMAD.X R111, R111, 0x1, R0, P2 ;  /* 0x000000016f6f7824 */ /* 0x000fc600010e0600 */
[----:B------:R-:W-:Y:S04]  /*2fe30*/  STL [R1+0x17b0], R110 ;  /* 0x0017b06e01007387 */ /* 0x000fe80000100800 */
[----:B---3--:R-:W3:Y:S04]  /*2fe40*/  LDL.LU R22, [R1+0x13d0] ;  /* 0x0013d00001167983 */ /* 0x008ee80000300800 */
[----:B------:R1:W-:Y:S04]  /*2fe50*/  STL [R1+0x17ac], R111 ;  /* 0x0017ac6f01007387 */ /* 0x0003e80000100800 */
[----:B------:R1:W-:Y:S04]  /*2fe60*/  LDGSTS.E [R5+0x1000c], desc[UR8][R116.64], P0 ;  /* 0x1000c00074057fae */ /* 0x0003e80008121848 */
[----:B-1----:R-:W3:Y:S01]  /*2fe70*/  LDL.LU R112, [R1+0x13cc] ;  /* 0x0013cc0001707983 */ /* 0x002ee20000300800 */
[----:B------:R-:W-:-:S02]  /*2fe80*/  IMAD.MOV.U32 R117, RZ, RZ, R111 ;  /* 0x000000ffff757224 */ /* 0x000fc400078e006f */
[----:B------:R-:W-:Y:S01]  /*2fe90*/  IMAD.MOV.U32 R116, RZ, RZ, R110 ;  /* 0x000000ffff747224 */ /* 0x000fe200078e006e */
[----:B------:R-:W3:Y:S04]  /*2fea0*/  LDL.LU R111, [R1+0x13d4] ;  /* 0x0013d400016f7983 */ /* 0x000ee80000300800 */
[----:B------:R-:W3:Y:S01]  /*2feb0*/  LDL.LU R110, [R1+0x13d8] ;  /* 0x0013d800016e7983 */ /* 0x000ee20000300800 */
[----:B------:R-:W1:Y:S03]  /*2fec0*/  S2R R153, SR_TID.X ;  /* 0x0000000000997919 */ /* 0x000e660000002100 */
[----:B------:R4:W-:Y:S01]  /*2fed0*/  LDGSTS.E [R5+0x1400c], desc[UR8][R116.64], P0 ;  /* 0x1400c00074057fae */ /* 0x0009e20008121848 */
[----:B------:R-:W-:-:S04]  /*2fee0*/  UISETP.GT.AND UP1, UPT, UR16, 0x1c, UPT ;  /* 0x0000001c1000788c */ /* 0x000fc8000bf24270 */
[----:B------:R-:W-:-:S04]  /*2fef0*/  USEL UR12, URZ, 0x4, !UP1 ;  /* 0x000000043f0c7887 */ /* 0x000fc8000c800000 */
[----:B------:R-:W-:Y:S01]  /*2ff00*/  USEL UR12, UR12, URZ, !UP0 ;  /* 0x0000003f0c0c7287 */ /* 0x000fe2000c000000 */
[C---:B-1----:R-:W-:Y:S01]  /*2ff10*/  IMAD.SHL.U32 R152, R153.reuse, 0x10, RZ ;  /* 0x0000001099987824 */ /* 0x042fe200078e00ff */
[----:B------:R-:W-:Y:S02]  /*2ff20*/  LOP3.LUT R153, R153, 0x7f, RZ, 0xc0, !PT ;  /* 0x0000007f99997812 */ /* 0x000fe400078ec0ff */
[----:B------:R-:W-:-:S05]  /*2ff30*/  IADD3 R109, P1, R109, R2, RZ ;  /* 0x000000026d6d7210 */ /* 0x000fca0007f3e0ff */
[--C-:B------:R-:W-:Y:S01]  /*2ff40*/  IMAD.X R114, R114, 0x1, R0.reuse, P1 ;  /* 0x0000000172727824 */ /* 0x100fe200008e0600 */
[----:B----4-:R-:W-:Y:S01]  /*2ff50*/  IADD3 R23, P2, R23, R2, RZ ;  /* 0x0000000217177210 */ /* 0x010fe20007f5e0ff */
[----:B------:R1:W-:Y:S04]  /*2ff60*/  STL [R1+0x17b8], R109 ;  /* 0x0017b86d01007387 */ /* 0x0003e80000100800 */
[----:B------:R-:W-:Y:S01]  /*2ff70*/  IMAD.X R108, R108, 0x1, R0, P2 ;  /* 0x000000016c6c7824 */ /* 0x000fe200010e0600 */
[----:B------:R4:W-:Y:S01]  /*2ff80*/  STL [R1+0x17b4], R114 ;  /* 0x0017b47201007387 */ /* 0x0009e20000100800 */
[----:B------:R-:W-:Y:S02]  /*2ff90*/  IMAD.MOV.U32 R116, RZ, RZ, R109 ;  /* 0x000000ffff747224 */ /* 0x000fe400078e006d */
[----:B------:R-:W-:Y:S01]  /*2ffa0*/  IMAD.MOV.U32 R117, RZ, RZ, R114 ;  /* 0x000000ffff757224 */ /* 0x000fe200078e0072 */
[----:B------:R-:W-:Y:S04]  /*2ffb0*/  STL [R1+0x17c0], R23 ;  /* 0x0017c01701007387 */ /* 0x000fe80000100800 */
[----:B------:R4:W-:Y:S04]  /*2ffc0*/  STL [R1+0x17bc], R108 ;  /* 0x0017bc6c01007387 */ /* 0x0009e80000100800 */
[----:B-1----:R-:W3:Y:S04]  /*2ffd0*/  LDL.LU R109, [R1+0x13e0] ;  /* 0x0013e000016d7983 */ /* 0x002ee80000300800 */
[----:B------:R1:W-:Y:S04]  /*2ffe0*/  LDGSTS.E [R5+0x1800c], desc[UR8][R116.64], P0 ;  /* 0x1800c00074057fae */ /* 0x0003e80008121848 */
[----:B----4-:R-:W4:Y:S01]  /*2fff0*/  LDL.LU R114, [R1+0x13dc] ;  /* 0x0013dc0001727983 */ /* 0x010f220000300800 */
[----:B-1----:R-:W-:-:S02]  /*30000*/  IMAD.MOV.U32 R116, RZ, RZ, R23 ;  /* 0x000000ffff747224 */ /* 0x002fc400078e0017 */
[----:B------:R-:W-:Y:S02]  /*30010*/  IMAD.MOV.U32 R117, RZ, RZ, R108 ;  /* 0x000000ffff757224 */ /* 0x000fe400078e006c */
[----:B------:R-:W4:Y:S04]  /*30020*/  LDL.LU R108, [R1+0x13e4] ;  /* 0x0013e400016c7983 */ /* 0x000f280000300800 */
[----:B------:R1:W-:Y:S04]  /*30030*/  LDGSTS.E [R5+0x1c00c], desc[UR8][R116.64], P0 ;  /* 0x1c00c00074057fae */ /* 0x0003e80008121848 */
[----:B------:R-:W4:Y:S01]  /*30040*/  LDL.LU R23, [R1+0x13e8] ;  /* 0x0013e80001177983 */ /* 0x000f220000300800 */
[----:B-1----:R-:W-:-:S05]  /*30050*/  LOP3.LUT R116, R152, 0x70, RZ, 0xc0, !PT ;  /* 0x0000007098747812 */ /* 0x002fca00078ec0ff */
[----:B------:R-:W-:-:S05]  /*30060*/  IMAD R116, R153, 0x80, R116 ;  /* 0x0000008099747824 */ /* 0x000fca00078e0274 */
[----:B------:R-:W-:Y:S02]  /*30070*/  LOP3.LUT R116, R116, 0x70, RZ, 0x3c, !PT ;  /* 0x0000007074747812 */ /* 0x000fe400078e3cff */
[----:B------:R-:W-:Y:S02]  /*30080*/  ISETP.NE.U32.AND P0, PT, RZ, UR12, PT ;  /* 0x0000000cff007c0c */ /* 0x000fe4000bf05070 */
[----:B--2---:R-:W-:-:S05]  /*30090*/  IADD3 R113, P1, R113, R2, RZ ;  /* 0x0000000271717210 */ /* 0x004fca0007f3e0ff */
[----:B------:R-:W-:Y:S01]  /*300a0*/  IMAD.X R115, R115, 0x1, R0, P1 ;  /* 0x0000000173737824 */ /* 0x000fe200008e0600 */
[----:B------:R1:W-:Y:S01]  /*300b0*/  STL [R1+0x13c8], R113 ;  /* 0x0013c87101007387 */ /* 0x0003e20000100800 */
[----:B------:R-:W-:-:S03]  /*300c0*/  VIADD R5, R116, UR17 ;  /* 0x0000001174057c36 */ /* 0x000fc60008000000 */
[----:B------:R-:W-:Y:S04]  /*300d0*/  STL [R1+0x13c4], R115 ;  /* 0x0013c47301007387 */ /* 0x000fe80000100800 */
[----:B------:R-:W2:Y:S04]  /*300e0*/  LDL.LU R117, [R1+0x13ec] ;  /* 0x0013ec0001757983 */ /* 0x000ea80000300800 */
[----:B------:R-:W2:Y:S01]  /*300f0*/  LDL.LU R116, [R1+0x13f0] ;  /* 0x0013f00001747983 */ /* 0x000ea20000300800 */
[----:B------:R-:W-:Y:S02]  /*30100*/  IMAD.MOV.U32 R118, RZ, RZ, R113 ;  /* 0x000000ffff767224 */ /* 0x000fe400078e0071 */
[----:B------:R-:W-:-:S05]  /*30110*/  IMAD.MOV.U32 R119, RZ, RZ, R115 ;  /* 0x000000ffff777224 */ /* 0x000fca00078e0073 */
[----:B------:R4:W-:Y:S01]  /*30120*/  LDGSTS.E [R5], desc[UR8][R118.64], P0 ;  /* 0x0000000076057fae */ /* 0x0009e20008121848 */
[----:B---3--:R-:W-:-:S05]  /*30130*/  IADD3 R22, P1, R22, R2, RZ ;  /* 0x0000000216167210 */ /* 0x008fca0007f3e0ff */
[----:B------:R-:W-:Y:S01]  /*30140*/  STL [R1+0x13d0], R22 ;  /* 0x0013d01601007387 */ /* 0x000fe20000100800 */
[----:B------:R-:W-:-:S04]  /*30150*/  IMAD.X R112, R112, 0x1, R0, P1 ;  /* 0x0000000170707824 */ /* 0x000fc800008e0600 */
[----:B-1----:R-:W-:Y:S01]  /*30160*/  IMAD.MOV.U32 R113, RZ, RZ, R112 ;  /* 0x000000ffff717224 */ /* 0x002fe200078e0070 */
[----:B------:R1:W-:Y:S01]  /*30170*/  STL [R1+0x13cc], R112 ;  /* 0x0013cc7001007387 */ /* 0x0003e20000100800 */
[----:B------:R-:W-:Y:S01]  /*30180*/  IADD3 R110, P2, R110, R2, RZ ;  /* 0x000000026e6e7210 */ /* 0x000fe20007f5e0ff */
[----:B-1----:R-:W-:-:S04]  /*30190*/  IMAD.MOV.U32 R112, RZ, RZ, R22 ;  /* 0x000000ffff707224 */ /* 0x002fc800078e0016 */
[----:B------:R-:W-:Y:S01]  /*301a0*/  IMAD.X R111, R111, 0x1, R0, P2 ;  /* 0x000000016f6f7824 */ /* 0x000fe200010e0600 */
[----:B------:R-:W-:Y:S04]  /*301b0*/  STL [R1+0x13d8], R110 ;  /* 0x0013d86e01007387 */ /* 0x000fe80000100800 */
[----:B------:R-:W3:Y:S04]  /*301c0*/  LDL.LU R22, [R1+0x13f8] ;  /* 0x0013f80001167983 */ /* 0x000ee80000300800 */
[----:B------:R1:W-:Y:S04]  /*301d0*/  STL [R1+0x13d4], R111 ;  /* 0x0013d46f01007387 */ /* 0x0003e80000100800 */
[----:B------:R-:W-:Y:S04]  /*301e0*/  LDGSTS.E [R5+0x4000], desc[UR8][R112.64], P0 ;  /* 0x0400000070057fae */ /* 0x000fe80008121848 */
[----:B------:R-:W-:Y:S04]  /*301f0*/  LDGSTS.E [R5+0x8000], desc[UR8][R110.64], P0 ;  /* 0x080000006e057fae */ /* 0x000fe80008121848 */
[----:B------:R-:W3:Y:S04]  /*30200*/  LDL.LU R113, [R1+0x13f4] ;  /* 0x0013f40001717983 */ /* 0x000ee80000300800 */
[----:B------:R-:W3:Y:S04]  /*30210*/  LDL.LU R112, [R1+0x13fc] ;  /* 0x0013fc0001707983 */ /* 0x000ee80000300800 */
[----:B-1----:R-:W3:Y:S04]  /*30220*/  LDL.LU R111, [R1+0x1400] ;  /* 0x00140000016f7983 */ /* 0x002ee80000300800 */
[----:B------:R-:W3:Y:S01]  /*30230*/  LDL.LU R110, [R1+0x1404] ;  /* 0x00140400016e7983 */ /* 0x000ee20000300800 */
[----:B------:R-:W-:-:S04]  /*30240*/  UISETP.GT.AND UP1, UPT, UR16, 0x1d, UPT ;  /* 0x0000001d1000788c */ /* 0x000fc8000bf24270 */
[----:B------:R-:W-:-:S04]  /*30250*/  USEL UR12, URZ, 0x4, !UP1 ;  /* 0x000000043f0c7887 */ /* 0x000fc8000c800000 */
[----:B------:R-:W-:Y:S01]  /*30260*/  USEL UR12, UR12, URZ, !UP0 ;  /* 0x0000003f0c0c7287 */ /* 0x000fe2000c000000 */
[----:B------:R-:W-:-:S05]  /*30270*/  IADD3 R109, P1, R109, R2, RZ ;  /* 0x000000026d6d7210 */ /* 0x000fca0007f3e0ff */
[----:B----4-:R-:W-:Y:S01]  /*30280*/  IMAD.X R114, R114, 0x1, R0, P1 ;  /* 0x0000000172727824 */ /* 0x010fe200008e0600 */
[----:B------:R-:W-:Y:S03]  /*30290*/  STL [R1+0x13e0], R109 ;  /* 0x0013e06d01007387 */ /* 0x000fe60000100800 */
[----:B------:R-:W-:Y:S01]  /*302a0*/  IMAD.MOV.U32 R115, RZ, RZ, R114 ;  /* 0x000000ffff737224 */ /* 0x000fe200078e0072 */
[----:B------:R1:W-:Y:S02]  /*302b0*/  STL [R1+0x13dc], R114 ;  /* 0x0013dc7201007387 */ /* 0x0003e40000100800 */
[----:B-1----:R-:W-:Y:S02]  /*302c0*/  IMAD.MOV.U32 R114, RZ, RZ, R109 ;  /* 0x000000ffff727224 */ /* 0x002fe400078e006d */
[----:B------:R-:W4:Y:S01]  /*302d0*/  LDL.LU R109, [R1+0x1408] ;  /* 0x00140800016d7983 */ /* 0x000f220000300800 */
[----:B------:R-:W-:-:S03]  /*302e0*/  IADD3 R23, P1, R23, R2, RZ ;  /* 0x0000000217177210 */ /* 0x000fc60007f3e0ff */
[----:B------:R-:W-:Y:S01]  /*302f0*/  LDGSTS.E [R5+0xc000], desc[UR8][R114.64], P0 ;  /* 0x0c00000072057fae */ /* 0x000fe20008121848 */
[----:B------:R-:W-:Y:S01]  /*30300*/  ISETP.NE.U32.AND P0, PT, RZ, UR12, PT ;  /* 0x0000000cff007c0c */ /* 0x000fe2000bf05070 */
[----:B------:R-:W-:Y:S02]  /*30310*/  IMAD.X R108, R108, 0x1, R0, P1 ;  /* 0x000000016c6c7824 */ /* 0x000fe400008e0600 */
[----:B------:R-:W-:Y:S04]  /*30320*/  STL [R1+0x13e8], R23 ;  /* 0x0013e81701007387 */ /* 0x000fe80000100800 */
[----:B------:R1:W-:Y:S01]  /*30330*/  STL [R1+0x13e4], R108 ;  /* 0x0013e46c01007387 */ /* 0x0003e20000100800 */
[----:B------:R-:W-:Y:S02]  /*30340*/  IMAD.MOV.U32 R119, RZ, RZ, R108 ;  /* 0x000000ffff777224 */ /* 0x000fe400078e006c */
[----:B------:R-:W-:-:S05]  /*30350*/  IMAD.MOV.U32 R118, RZ, RZ, R23 ;  /* 0x000000ffff767224 */ /* 0x000fca00078e0017 */
[----:B------:R-:W-:Y:S01]  /*30360*/  LDGSTS.E [R5+0x4], desc[UR8][R118.64], P0 ;  /* 0x0000400076057fae */ /* 0x000fe20008121848 */
[----:B--2---:R-:W-:-:S05]  /*30370*/  IADD3 R116, P2, R116, R2, RZ ;  /* 0x0000000274747210 */ /* 0x004fca0007f5e0ff */
[----:B------:R-:W-:Y:S01]  /*30380*/  IMAD.X R117, R117, 0x1, R0, P2 ;  /* 0x0000000175757824 */ /* 0x000fe200010e0600 */
[----:B------:R2:W-:Y:S04]  /*30390*/  STL [R1+0x13f0], R116 ;  /* 0x0013f07401007387 */ /* 0x0005e80000100800 */
[----:B------:R-:W4:Y:S04]  /*303a0*/  LDL.LU R115, [R1+0x140c] ;  /* 0x00140c0001737983 */ /* 0x000f280000300800 */
[----:B------:R-:W-:Y:S04]  /*303b0*/  STL [R1+0x13ec], R117 ;  /* 0x0013ec7501007387 */ /* 0x000fe80000100800 */
[----:B------:R-:W4:Y:S04]  /*303c0*/  LDL.LU R114, [R1+0x1410] ;  /* 0x0014100001727983 */ /* 0x000f280000300800 */
[----:B-1----:R-:W4:Y:S04]  /*303d0*/  LDL.LU R108, [R1+0x1414] ;  /* 0x00141400016c7983 */ /* 0x002f280000300800 */
[----:B------:R-:W4:Y:S04]  /*303e0*/  LDL.LU R23, [R1+0x1418] ;  /* 0x0014180001177983 */ /* 0x000f280000300800 */
[----:B------:R2:W-:Y:S01]  /*303f0*/  LDGSTS.E [R5+0x4004], desc[UR8][R116.64], P0 ;  /* 0x0400400074057fae */ /* 0x0005e20008121848 */
[----:B---3--:R-:W-:-:S05]  /*30400*/  IADD3 R22, P1, R22, R2, RZ ;  /* 0x0000000216167210 */ /* 0x008fca0007f3e0ff */
[----:B------:R1:W-:Y:S01]  /*30410*/  STL [R1+0x13f8], R22 ;  /* 0x0013f81601007387 */ /* 0x0003e20000100800 */
[----:B--2---:R-:W-:Y:S02]  /*30420*/  IMAD.MOV.U32 R116, RZ, RZ, R22 ;  /* 0x000000ffff747224 */ /* 0x004fe400078e0016 */
[----:B------:R-:W-:-:S05]  /*30430*/  IMAD.X R113, R113, 0x1, R0, P1 ;  /* 0x0000000171717824 */ /* 0x000fca00008e0600 */
[----:B------:R2:W-:Y:S04]  /*30440*/  STL [R1+0x13f4], R113 ;  /* 0x0013f47101007387 */ /* 0x0005e80000100800 */
[----:B-1----:R-:W3:Y:S01]  /*30450*/  LDL.LU R22, [R1+0x1420] ;  /* 0x0014200001167983 */ /* 0x002ee20000300800 */
[----:B------:R-:W-:-:S03]  /*30460*/  IMAD.MOV.U32 R117, RZ, RZ, R113 ;  /* 0x000000ffff757224 */ /* 0x000fc600078e0071 */
[----:B--2---:R-:W2:Y:S01]  /*30470*/  LDL.LU R113, [R1+0x141c] ;  /* 0x00141c0001717983 */ /* 0x004ea20000300800 */
[----:B------:R-:W-:Y:S01]  /*30480*/  IADD3 R111, P2, R111, R2, RZ ;  /* 0x000000026f6f7210 */ /* 0x000fe20007f5e0ff */
[----:B------:R-:W-:Y:S02]  /*30490*/  UISETP.GT.AND UP1, UPT, UR16, 0x1e, UPT ;  /* 0x0000001e1000788c */ /* 0x000fe4000bf24270 */
[----:B------:R1:W-:Y:S02]  /*304a0*/  LDGSTS.E [R5+0x8004], desc[UR8][R116.64], P0 ;  /* 0x0800400074057fae */ /* 0x0003e40008121848 */
[----:B------:R-:W-:Y:S02]  /*304b0*/  IMAD.X R112, R112, 0x1, R0, P2 ;  /* 0x0000000170707824 */ /* 0x000fe400010e0600 */
[----:B------:R-:W-:Y:S04]  /*304c0*/  STL [R1+0x1400], R111 ;  /* 0x0014006f01007387 */ /* 0x000fe80000100800 */
[----:B------:R4:W-:Y:S01]  /*304d0*/  STL [R1+0x13fc], R112 ;  /* 0x0013fc7001007387 */ /* 0x0009e20000100800 */
[----:B-1----:R-:W-:-:S02]  /*304e0*/  IMAD.MOV.U32 R116, RZ, RZ, R111 ;  /* 0x000000ffff747224 */ /* 0x002fc400078e006f */
[----:B------:R-:W-:Y:S01]  /*304f0*/  IMAD.MOV.U32 R117, RZ, RZ, R112 ;  /* 0x000000ffff757224 */ /* 0x000fe200078e0070 */
[----:B------:R-:W-:-:S04]  /*30500*/  USEL UR12, URZ, 0x4, !UP1 ;  /* 0x000000043f0c7887 */ /* 0x000fc8000c800000 */
[----:B------:R1:W-:Y:S01]  /*30510*/  LDGSTS.E [R5+0xc004], desc[UR8][R116.64], P0 ;  /* 0x0c00400074057fae */ /* 0x0003e20008121848 */
[----:B------:R-:W-:-:S06]  /*30520*/  USEL UR12, UR12, URZ, !UP0 ;  /* 0x0000003f0c0c7287 */ /* 0x000fcc000c000000 */
[----:B------:R-:W-:Y:S02]  /*30530*/  ISETP.NE.U32.AND P1, PT, RZ, UR12, PT ;  /* 0x0000000cff007c0c */ /* 0x000fe4000bf25070 */
[----:B----4-:R-:W-:-:S05]  /*30540*/  IADD3 R109, P3, R109, R2, RZ ;  /* 0x000000026d6d7210 */ /* 0x010fca0007f7e0ff */
[----:B------:R-:W-:Y:S01]  /*30550*/  IMAD.X R110, R110, 0x1, R0, P3 ;  /* 0x000000016e6e7824 */ /* 0x000fe200018e0600 */
[----:B------:R-:W-:Y:S04]  /*30560*/  STL [R1+0x1408], R109 ;  /* 0x0014086d01007387 */ /* 0x000fe80000100800 */
[----:B------:R-:W4:Y:S01]  /*30570*/  LDL.LU R112, [R1+0x1424] ;  /* 0x0014240001707983 */ /* 0x000f220000300800 */
[----:B-1----:R-:W-:-:S03]  /*30580*/  IMAD.MOV.U32 R117, RZ, RZ, R110 ;  /* 0x000000ffff757224 */ /* 0x002fc600078e006e */
[----:B------:R1:W-:Y:S01]  /*30590*/  STL [R1+0x1404], R110 ;  /* 0x0014046e01007387 */ /* 0x0003e20000100800 */
[----:B------:R-:W-:-:S03]  /*305a0*/  IMAD.MOV.U32 R116, RZ, RZ, R109 ;  /* 0x000000ffff747224 */ /* 0x000fc600078e006d */
[----:B------:R-:W4:Y:S04]  /*305b0*/  LDL.LU R111, [R1+0x1428] ;  /* 0x00142800016f7983 */ /* 0x000f280000300800 */
[----:B------:R-:W-:Y:S04]  /*305c0*/  LDGSTS.E [R5+0x8], desc[UR8][R116.64], P1 ;  /* 0x0000800074057fae */ /* 0x000fe80008921848 */
[----:B-1----:R-:W4:Y:S04]  /*305d0*/  LDL.LU R110, [R1+0x142c] ;  /* 0x00142c00016e7983 */ /* 0x002f280000300800 */
[----:B------:R-:W4:Y:S01]  /*305e0*/  LDL.LU R109, [R1+0x1430] ;  /* 0x00143000016d7983 */ /* 0x000f220000300800 */
[----:B------:R-:W-:-:S05]  /*305f0*/  IADD3 R114, P0, R114, R2, RZ ;  /* 0x0000000272727210 */ /* 0x000fca0007f1e0ff */
[--C-:B------:R-:W-:Y:S01]  /*30600*/  IMAD.X R115, R115, 0x1, R0.reuse, P0 ;  /* 0x0000000173737824 */ /* 0x100fe200000e0600 */
[----:B------:R-:W-:Y:S01]  /*30610*/  IADD3 R23, P2, R23, R2, RZ ;  /* 0x0000000217177210 */ /* 0x000fe20007f5e0ff */
[----:B------:R1:W-:Y:S04]  /*30620*/  STL [R1+0x1410], R114 ;  /* 0x0014107201007387 */ /* 0x0003e80000100800 */
[----:B------:R-:W-:Y:S01]  /*30630*/  IMAD.X R108, R108, 0x1, R0, P2 ;  /* 0x000000016c6c7824 */ /* 0x000fe200010e0600 */
[----:B------:R1:W-:Y:S04]  /*30640*/  STL [R1+0x140c], R115 ;  /* 0x00140c7301007387 */ /* 0x0003e80000100800 */
[----:B------:R1:W-:Y:S04]  /*30650*/  LDGSTS.E [R5+0x4008], desc[UR8][R114.64], P1 ;  /* 0x0400800072057fae */ /* 0x0003e80008921848 */
[----:B------:R-:W-:Y:S04]  /*30660*/  STL [R1+0x1418], R23 ;  /* 0x0014181701007387 */ /* 0x000fe80000100800 */
[----:B------:R1:W-:Y:S02]  /*30670*/  STL [R1+0x1414], R108 ;  /* 0x0014146c01007387 */ /* 0x0003e40000100800 */
[----:B-1----:R-:W-:-:S02]  /*30680*/  IMAD.MOV.U32 R114, RZ, RZ, R23 ;  /* 0x000000ffff727224 */ /* 0x002fc400078e0017 */
[----:B------:R-:W4:Y:S01]  /*30690*/  LDL.LU R116, [R1+0x1438] ;  /* 0x0014380001747983 */ /* 0x000f220000300800 */
[----:B------:R-:W-:-:S03]  /*306a0*/  IMAD.MOV.U32 R115, RZ, RZ, R108 ;  /* 0x000000ffff737224 */ /* 0x000fc600078e006c */
[----:B------:R-:W4:Y:S04]  /*306b0*/  LDL.LU R117, [R1+0x1434] ;  /* 0x0014340001757983 */ /* 0x000f280000300800 */
[----:B------:R-:W4:Y:S04]  /*306c0*/  LDL.LU R108, [R1+0x143c] ;  /* 0x00143c00016c7983 */ /* 0x000f280000300800 */
[----:B------:R-:W-:Y:S04]  /*306d0*/  LDGSTS.E [R5+0x8008], desc[UR8][R114.64], P1 ;  /* 0x0800800072057fae */ /* 0x000fe80008921848 */
[----:B------:R-:W4:Y:S04]  /*306e0*/  LDL.LU R23, [R1+0x1440] ;  /* 0x0014400001177983 */ /* 0x000f280000300800 */
[----:B------:R-:W4:Y:S01]  /*306f0*/  LDL.LU R114, [R1+0x17c4] ;  /* 0x0017c40001727983 */ /* 0x000f220000300800 */
[----:B---3--:R-:W-:-:S05]  /*30700*/  IADD3 R22, P0, R22, R2, RZ ;  /* 0x0000000216167210 */ /* 0x008fca0007f1e0ff */
[----:B--2---:R-:W-:Y:S01]  /*30710*/  IMAD.X R113, R113, 0x1, R0, P0 ;  /* 0x0000000171717824 */ /* 0x004fe200000e0600 */
[----:B------:R1:W-:Y:S01]  /*30720*/  STL [R1+0x1420], R22 ;  /* 0x0014201601007387 */ /* 0x0003e20000100800 */
[----:B------:R-:W-:-:S03]  /*30730*/  IMAD.MOV.U32 R118, RZ, RZ, R22 ;  /* 0x000000ffff767224 */ /* 0x000fc600078e0016 */
[----:B------:R2:W-:Y:S04]  /*30740*/  STL [R1+0x141c], R113 ;  /* 0x00141c7101007387 */ /* 0x0005e80000100800 */
[----:B-1----:R-:W3:Y:S01]  /*30750*/  LDL.LU R22, [R1+0x17c8] ;  /* 0x0017c80001167983 */ /* 0x002ee20000300800 */
[----:B------:R-:W-:Y:S01]  /*30760*/  IMAD.MOV.U32 R119, RZ, RZ, R113 ;  /* 0x000000ffff777224 */ /* 0x000fe200078e0071 */
[----:B------:R-:W-:-:S04]  /*30770*/  UISETP.GT.AND UP1, UPT, UR16, 0x1f, UPT ;  /* 0x0000001f1000788c */ /* 0x000fc8000bf24270 */
[----:B------:R1:W-:Y:S01]  /*30780*/  LDGSTS.E [R5+0xc008], desc[UR8][R118.64], P1 ;  /* 0x0c00800076057fae */ /* 0x0003e20008921848 */
[----:B------:R-:W-:-:S04]  /*30790*/  USEL UR12, URZ, 0x4, !UP1 ;  /* 0x000000043f0c7887 */ /* 0x000fc8000c800000 */
[----:B------:R-:W-:-:S06]  /*307a0*/  USEL UR12, UR12, URZ, !UP0 ;  /* 0x0000003f0c0c7287 */ /* 0x000fcc000c000000 */
[----:B------:R-:W-:Y:S02]  /*307b0*/  ISETP.NE.U32.AND P0, PT, RZ, UR12, PT ;  /* 0x0000000cff007c0c */ /* 0x000fe4000bf05070 */
[----:B----4-:R-:W-:-:S05]  /*307c0*/  IADD3 R111, P1, R111, R2, RZ ;  /* 0x000000026f6f7210 */ /* 0x010fca0007f3e0ff */
[----:B------:R-:W-:Y:S01]  /*307d0*/  IMAD.X R112, R112, 0x1, R0, P1 ;  /* 0x0000000170707824 */ /* 0x000fe200008e0600 */
[----:B------:R-:W-:Y:S01]  /*307e0*/  STL [R1+0x1428], R111 ;  /* 0x0014286f01007387 */ /* 0x000fe20000100800 */
[----:B------:R-:W-:-:S03]  /*307f0*/  IADD3 R109, P2, R109, R2, RZ ;  /* 0x000000026d6d7210 */ /* 0x000fc60007f5e0ff */
[----:B------:R4:W-:Y:S02]  /*30800*/  STL [R1+0x1424], R112 ;  /* 0x0014247001007387 */ /* 0x0009e40000100800 */
[----:B------:R-:W-:Y:S02]  /*30810*/  IMAD.X R110, R110, 0x1, R0, P2 ;  /* 0x000000016e6e7824 */ /* 0x000fe400010e0600 */
[----:B------:R-:W-:Y:S01]  /*30820*/  STL [R1+0x1430], R109 ;  /* 0x0014306d01007387 */ /* 0x000fe20000100800 */
[----:B-1----:R-:W-:-:S03]  /*30830*/  IMAD.MOV.U32 R119, RZ, RZ, R112 ;  /* 0x000000ffff777224 */ /* 0x002fc600078e0070 */
[----:B--2---:R-:W2:Y:S04]  /*30840*/  LDL.LU R113, [R1+0x17cc] ;  /* 0x0017cc0001717983 */ /* 0x004ea80000300800 */
[----:B------:R1:W-:Y:S04]  /*30850*/  STL [R1+0x142c], R110 ;  /* 0x00142c6e01007387 */ /* 0x0003e80000100800 */
[----:B----4-:R-:W4:Y:S01]  /*30860*/  LDL.LU R112, [R1+0x17d0] ;  /* 0x0017d00001707983 */ /* 0x010f220000300800 */
[----:B------:R-:W-:-:S03]  /*30870*/  IMAD.MOV.U32 R118, RZ, RZ, R111 ;  /* 0x000000ffff767224 */ /* 0x000fc600078e006f */
[----:B------:R-:W2:Y:S04]  /*30880*/  LDL.LU R115, [R1+0x17d4] ;  /* 0x0017d40001737983 */ /* 0x000ea80000300800 */
[----:B------:R-:W2:Y:S04]  /*30890*/  LDL.LU R111, [R1+0x17d8] ;  /* 0x0017d800016f7983 */ /* 0x000ea80000300800 */
[----:B------:R1:W-:Y:S02]  /*308a0*/  LDGSTS.E [R5+0xc], desc[UR8][R118.64], P0 ;  /* 0x0000c00076057fae */ /* 0x0003e40008121848 */
[----:B-1----:R-:W-:-:S02]  /*308b0*/  IMAD.MOV.U32 R119, RZ, RZ, R110 ;  /* 0x000000ffff777224 */ /* 0x002fc400078e006e */
[----:B------:R-:W-:Y:S01]  /*308c0*/  IMAD.MOV.U32 R118, RZ, RZ, R109 ;  /* 0x000000ffff767224 */ /* 0x000fe200078e006d */
[----:B------:R-:W2:Y:S04]  /*308d0*/  LDL.LU R110, [R1+0x17dc] ;  /* 0x0017dc00016e7983 */ /* 0x000ea80000300800 */
[----:B------:R-:W2:Y:S04]  /*308e0*/  LDL.LU R109, [R1+0x17e0] ;  /* 0x0017e000016d7983 */ /* 0x000ea80000300800 */
[----:B------:R-:W-:Y:S01]  /*308f0*/  LDGSTS.E [R5+0x400c], desc[UR8][R118.64], P0 ;  /* 0x0400c00076057fae */ /* 0x000fe20008121848 */
[----:B------:R-:W-:-:S05]  /*30900*/  IADD3 R116, P1, R116, R2, RZ ;  /* 0x0000000274747210 */ /* 0x000fca0007f3e0ff */
[----:B------:R-:W-:Y:S01]  /*30910*/  IMAD.X R117, R117, 0x1, R0, P1 ;  /* 0x0000000175757824 */ /* 0x000fe200008e0600 */
[----:B------:R1:W-:Y:S01]  /*30920*/  STL [R1+0x1438], R116 ;  /* 0x0014387401007387 */ /* 0x0003e20000100800 */
[----:B------:R-:W-:-:S03]  /*30930*/  IADD3 R23, P2, R23, R2, RZ ;  /* 0x0000000217177210 */ /* 0x000fc60007f5e0ff */
[----:B------:R1:W-:Y:S02]  /*30940*/  STL [R1+0x1434], R117 ;  /* 0x0014347501007387 */ /* 0x0003e40000100800 */
[----:B------:R-:W-:Y:S02]  /*30950*/  IMAD.X R108, R108, 0x1, R0, P2 ;  /* 0x000000016c6c7824 */ /* 0x000fe400010e0600 */
[----:B------:R1:W-:Y:S04]  /*30960*/  LDGSTS.E [R5+0x800c], desc[UR8][R116.64], P0 ;  /* 0x0800c00074057fae */ /* 0x0003e80008121848 */
[----:B------:R-:W-:Y:S04]  /*30970*/  STL [R1+0x1440], R23 ;  /* 0x0014401701007387 */ /* 0x000fe80000100800 */
[----:B------:R3:W-:Y:S01]  /*30980*/  STL [R1+0x143c], R108 ;  /* 0x00143c6c01007387 */ /* 0x0007e20000100800 */
[----:B-1----:R-:W-:-:S02]  /*30990*/  IMAD.MOV.U32 R116, RZ, RZ, R23 ;  /* 0x000000ffff747224 */ /* 0x002fc400078e0017 */
[----:B------:R-:W-:-:S05]  /*309a0*/  IMAD.MOV.U32 R117, RZ, RZ, R108 ;  /* 0x000000ffff757224 */ /* 0x000fca00078e006c */
[----:B------:R1:W-:Y:S01]  /*309b0*/  LDGSTS.E [R5+0xc00c], desc[UR8][R116.64], P0 ;  /* 0x0c00c00074057fae */ /* 0x0003e20008121848 */
[----:B---3--:R-:W-:-:S05]  /*309c0*/  IADD3 R22, P3, R22, R2, RZ ;  /* 0x0000000216167210 */ /* 0x008fca0007f7e0ff */
[----:B------:R-:W-:Y:S01]  /*309d0*/  IMAD.X R114, R114, 0x1, R0, P3 ;  /* 0x0000000172727824 */ /* 0x000fe200018e0600 */
[----:B------:R-:W-:Y:S04]  /*309e0*/  STL [R1+0x17c8], R22 ;  /* 0x0017c81601007387 */ /* 0x000fe80000100800 */
[----:B------:R-:W3:Y:S01]  /*309f0*/  LDL.LU R108, [R1+0x17e4] ;  /* 0x0017e400016c7983 */ /* 0x000ee20000300800 */
[----:B-1----:R-:W-:-:S03]  /*30a00*/  IMAD.MOV.U32 R117, RZ, RZ, R114 ;  /* 0x000000ffff757224 */ /* 0x002fc600078e0072 */
[----:B------:R1:W-:Y:S01]  /*30a10*/  STL [R1+0x17c4], R114 ;  /* 0x0017c47201007387 */ /* 0x0003e20000100800 */
[----:B------:R-:W-:-:S03]  /*30a20*/  IMAD.MOV.U32 R116, RZ, RZ, R22 ;  /* 0x000000ffff747224 */ /* 0x000fc600078e0016 */
[----:B------:R-:W3:Y:S04]  /*30a30*/  LDL.LU R23, [R1+0x17e8] ;  /* 0x0017e80001177983 */ /* 0x000ee80000300800 */
[----:B-1----:R-:W3:Y:S04]  /*30a40*/  LDL.LU R114, [R1+0x17ec] ;  /* 0x0017ec0001727983 */ /* 0x002ee80000300800 */
[----:B------:R-:W3:Y:S01]  /*30a50*/  LDL.LU R22, [R1+0x17f0] ;  /* 0x0017f00001167983 */ /* 0x000ee20000300800 */
[----:B------:R-:W-:-:S04]  /*30a60*/  UISETP.GT.AND UP1, UPT, UR16, 0x3c, UPT ;  /* 0x0000003c1000788c */ /* 0x000fc8000bf24270 */
[----:B------:R-:W-:-:S04]  /*30a70*/  USEL UR12, URZ, 0x4, !UP1 ;  /* 0x000000043f0c7887 */ /* 0x000fc8000c800000 */
[----:B------:R-:W-:-:S06]  /*30a80*/  USEL UR12, UR12, URZ, !UP0 ;  /* 0x0000003f0c0c7287 */ /* 0x000fcc000c000000 */
[----:B------:R-:W-:-:S13]  /*30a90*/  ISETP.NE.U32.AND P1, PT, RZ, UR12, PT ;  /* 0x0000000cff007c0c */ /* 0x000fda000bf25070 */
[----:B------:R1:W-:Y:S01]  /*30aa0*/  LDGSTS.E [R5+0x10000], desc[UR8][R116.64], P1 ;  /* 0x1000000074057fae */ /* 0x0003e20008921848 */
[----:B----4-:R-:W-:-:S05]  /*30ab0*/  IADD3 R112, P0, R112, R2, RZ ;  /* 0x0000000270707210 */ /* 0x010fca0007f1e0ff */
[----:B--2---:R-:W-:Y:S01]  /*30ac0*/  IMAD.X R113, R113, 0x1, R0, P0 ;  /* 0x0000000171717824 */ /* 0x004fe200000e0600 */
[----:B------:R-:W-:Y:S01]  /*30ad0*/  IADD3 R111, P2, R111, R2, RZ ;  /* 0x000000026f6f7210 */ /* 0x000fe20007f5e0ff */
[----:B------:R2:W-:Y:S01]  /*30ae0*/  STL [R1+0x17d0], R112 ;  /* 0x0017d07001007387 */ /* 0x0005e20000100800 */
[----:B-1----:R-:W-:-:S03]  /*30af0*/  IMAD.MOV.U32 R116, RZ, RZ, R112 ;  /* 0x000000ffff747224 */ /* 0x002fc600078e0070 */
[----:B------:R1:W-:Y:S01]  /*30b00*/  STL [R1+0x17cc], R113 ;  /* 0x0017cc7101007387 */ /* 0x0003e20000100800 */
[----:B------:R-:W-:Y:S02]  /*30b10*/  IMAD.X R115, R115, 0x1, R0, P2 ;  /* 0x0000000173737824 */ /* 0x000fe400010e0600 */
[----:B------:R-:W-:Y:S01]  /*30b20*/  IMAD.MOV.U32 R117, RZ, RZ, R113 ;  /* 0x000000ffff757224 */ /* 0x000fe200078e0071 */
[----:B------:R4:W-:Y:S04]  /*30b30*/  STL [R1+0x17d8], R111 ;  /* 0x0017d86f01007387 */ /* 0x0009e80000100800 */
[----:B--2---:R-:W2:Y:S04]  /*30b40*/  LDL.LU R112, [R1+0x17f8] ;  /* 0x0017f80001707983 */ /* 0x004ea80000300800 */
[----:B------:R-:W-:Y:S04]  /*30b50*/  STL [R1+0x17d4], R115 ;  /* 0x0017d47301007387 */ /* 0x000fe80000100800 */
[----:B------:R4:W-:Y:S01]  /*30b60*/  LDGSTS.E [R5+0x14000], desc[UR8][R116.64], P1 ;  /* 0x1400000074057fae */ /* 0x0009e20008921848 */
[----:B------:R-:W-:-:S03]  /*30b70*/  IADD3 R109, P0, R109, R2, RZ ;  /* 0x000000026d6d7210 */ /* 0x000fc60007f1e0ff */
[----:B-1----:R-:W2:Y:S02]  /*30b80*/  LDL.LU R113, [R1+0x17f4] ;  /* 0x0017f40001717983 */ /* 0x002ea40000300800 */
[----:B------:R-:W-:Y:S02]  /*30b90*/  IMAD.X R110, R110, 0x1, R0, P0 ;  /* 0x000000016e6e7824 */ /* 0x000fe400000e0600 */
[----:B----4-:R-:W-:Y:S02]  /*30ba0*/  IMAD.MOV.U32 R116, RZ, RZ, R111 ;  /* 0x000000ffff747224 */ /* 0x010fe400078e006f */
[----:B------:R-:W-:Y:S02]  /*30bb0*/  IMAD.MOV.U32 R117, RZ, RZ, R115 ;  /* 0x000000ffff757224 */ /* 0x000fe400078e0073 */
[----:B------:R-:W-:-:S03]  /*30bc0*/  IMAD.MOV.U32 R118, RZ, RZ, R109 ;  /* 0x000000ffff767224 */ /* 0x000fc600078e006d */
[----:B------:R-:W-:Y:S01]  /*30bd0*/  LDGSTS.E [R5+0x18000], desc[UR8][R116.64], P1 ;  /* 0x1800000074057fae */ /* 0x000fe20008921848 */
[----:B------:R-:W-:-:S05]  /*30be0*/  IMAD.MOV.U32 R119, RZ, RZ, R110 ;  /* 0x000000ffff777224 */ /* 0x000fca00078e006e */
[----:B------:R1:W-:Y:S04]  /*30bf0*/  LDGSTS.E [R5+0x1c000], desc[UR8][R118.64], P1 ;  /* 0x1c00000076057fae */ /* 0x0003e80008921848 */
[----:B------:R-:W4:Y:S04]  /*30c00*/  LDL.LU R116, [R1+0x1800] ;  /* 0x0018000001747983 */ /* 0x000f280000300800 */
[----:B------:R-:W-:Y:S04]  /*30c10*/  STL [R1+0x17e0], R109 ;  /* 0x0017e06d01007387 */ /* 0x000fe80000100800 */
[----:B------:R1:W-:Y:S04]  /*30c20*/  STL [R1+0x17dc], R110 ;  /* 0x0017dc6e01007387 */ /* 0x0003e80000100800 */
[----:B------:R-:W4:Y:S04]  /*30c30*/  LDL.LU R117, [R1+0x17fc] ;  /* 0x0017fc0001757983 */ /* 0x000f280000300800 */
[----:B------:R-:W4:Y:S04]  /*30c40*/  LDL.LU R111, [R1+0x1804] ;  /* 0x00180400016f7983 */ /* 0x000f280000300800 */
[----:B-1----:R-:W4:Y:S01]  /*30c50*/  LDL.LU R110, [R1+0x1808] ;  /* 0x00180800016e7983 */ /* 0x002f220000300800 */
[----:B---3--:R-:W-:-:S05]  /*30c60*/  IADD3 R23, P1, R23, R2, RZ ;  /* 0x0000000217177210 */ /* 0x008fca0007f3e0ff */
[--C-:B------:R-:W-:Y:S01]  /*30c70*/  IMAD.X R108, R108, 0x1, R0.reuse, P1 ;  /* 0x000000016c6c7824 */ /* 0x100fe200008e0600 */
[----:B------:R-:W-:Y:S01]  /*30c80*/  IADD3 R22, P2, R22, R2, RZ ;  /* 0x0000000216167210 */ /* 0x000fe20007f5e0ff */
[----:B------:R-:W-:Y:S04]  /*30c90*/  STL [R1+0x17e8], R23 ;  /* 0x0017e81701007387 */ /* 0x000fe80000100800 */
[----:B------:R-:W-:Y:S01]  /*30ca0*/  IMAD.X R114, R114, 0x1, R0, P2 ;  /* 0x0000000172727824 */ /* 0x000fe200010e0600 */
[----:B------:R1:W-:Y:S01]  /*30cb0*/  STL [R1+0x17e4], R108 ;  /* 0x0017e46c01007387 */ /* 0x0003e20000100800 */
[----:B------:R-:W-:-:S03]  /*30cc0*/  IMAD.MOV.U32 R119, RZ, RZ, R108 ;  /* 0x000000ffff777224 */ /* 0x000fc600078e006c */
[----:B------:R-:W-:Y:S01]  /*30cd0*/  STL [R1+0x17f0], R22 ;  /* 0x0017f01601007387 */ /* 0x000fe20000100800 */
[----:B------:R-:W-:-:S03]  /*30ce0*/  IMAD.MOV.U32 R118, RZ, RZ, R23 ;  /* 0x000000ffff767224 */ /* 0x000fc600078e0017 */
[----:B------:R-:W3:Y:S01]  /*30cf0*/  LDL.LU R109, [R1+0x180c] ;  /* 0x00180c00016d7983 */ /* 0x000ee20000300800 */
[----:B------:R-:W-:-:S03]  /*30d00*/  IMAD.MOV.U32 R115, RZ, RZ, R114 ;  /* 0x000000ffff737224 */ /* 0x000fc600078e0072 */
[----:B------:R1:W-:Y:S04]  /*30d10*/  STL [R1+0x17ec], R114 ;  /* 0x0017ec7201007387 */ /* 0x0003e80000100800 */
[----:B-1----:R-:W3:Y:S04]  /*30d20*/  LDL.LU R108, [R1+0x1810] ;  /* 0x00181000016c7983 */ /* 0x002ee80000300800 */
[----:B------:R-:W3:Y:S01]  /*30d30*/  LDL.LU R23, [R1+0x1814] ;  /* 0x0018140001177983 */ /* 0x000ee20000300800 */
[----:B------:R-:W-:-:S03]  /*30d40*/  IMAD.MOV.U32 R114, RZ, RZ, R22 ;  /* 0x000000ffff727224 */ /* 0x000fc600078e0016 */
[----:B------:R-:W3:Y:S01]  /*30d50*/  LDL.LU R22, [R1+0x1818] ;  /* 0x0018180001167983 */ /* 0x000ee20000300800 */
[----:B------:R-:W-:-:S04]  /*30d60*/  UISETP.GT.AND UP1, UPT, UR16, 0x3d, UPT ;  /* 0x0000003d1000788c */ /* 0x000fc8000bf24270 */
[----:B------:R-:W-:-:S04]  /*30d70*/  USEL UR12, URZ, 0x4, !UP1 ;  /* 0x000000043f0c7887 */ /* 0x000fc8000c800000 */
[----:B------:R-:W-:-:S06]  /*30d80*/  USEL UR12, UR12, URZ, !UP0 ;  /* 0x0000003f0c0c7287 */ /* 0x000fcc000c000000 */
[----:B------:R-:W-:Y:S01]  /*30d90*/  ISETP.NE.U32.AND P0, PT, RZ, UR12, PT ;  /* 0x0000000cff007c0c */ /* 0x000fe2000bf05070 */
[----:B------:R-:W-:-:S12]  /*30da0*/  UISETP.GT.AND UP1, UPT, UR16, 0x3e, UPT ;  /* 0x0000003e1000788c */ /* 0x000fd8000bf24270 */
[----:B------:R-:W-:Y:S04]  /*30db0*/  LDGSTS.E [R5+0x10004], desc[UR8][R118.64], P0 ;  /* 0x1000400076057fae */ /* 0x000fe80008121848 */
[----:B------:R-:W-:Y:S01]  /*30dc0*/  LDGSTS.E [R5+0x14004], desc[UR8][R114.64], P0 ;  /* 0x1400400072057fae */ /* 0x000fe20008121848 */
[----:B------:R-:W-:-:S04]  /*30dd0*/  USEL UR12, URZ, 0x4, !UP1 ;  /* 0x000000043f0c7887 */ /* 0x000fc8000c800000 */
[----:B------:R-:W-:Y:S01]  /*30de0*/  USEL UR12, UR12, URZ, !UP0 ;  /* 0x0000003f0c0c7287 */ /* 0x000fe2000c000000 */
[----:B--2---:R-:W-:-:S05]  /*30df0*/  IADD3 R112, P1, R112, R2, RZ ;  /* 0x0000000270707210 */ /* 0x004fca0007f3e0ff */
[----:B------:R-:W-:Y:S01]  /*30e00*/  STL [R1+0x17f8], R112 ;  /* 0x0017f87001007387 */ /* 0x000fe20000100800 */
[----:B------:R-:W-:-:S05]  /*30e10*/  IMAD.X R113, R113, 0x1, R0, P1 ;  /* 0x0000000171717824 */ /* 0x000fca00008e0600 */
[----:B------:R1:W-:Y:S04]  /*30e20*/  STL [R1+0x17f4], R113 ;  /* 0x0017f47101007387 */ /* 0x0003e80000100800 */
[----:B------:R-:W2:Y:S04]  /*30e30*/  LDL.LU R115, [R1+0x181c] ;  /* 0x00181c0001737983 */ /* 0x000ea80000300800 */
[----:B------:R-:W2:Y:S04]  /*30e40*/  LDL.LU R114, [R1+0x1820] ;  /* 0x0018200001727983 */ /* 0x000ea80000300800 */
[----:B------:R-:W-:Y:S01]  /*30e50*/  LDGSTS.E [R5+0x18004], desc[UR8][R112.64], P0 ;  /* 0x1800400070057fae */ /* 0x000fe20008121848 */
[----:B----4-:R-:W-:-:S03]  /*30e60*/  IADD3 R116, P2, R116, R2, RZ ;  /* 0x0000000274747210 */ /* 0x010fc60007f5e0ff */
[----:B-1----:R-:W4:Y:S04]  /*30e70*/  LDL.LU R113, [R1+0x1824] ;  /* 0x0018240001717983 */ /* 0x002f280000300800 */
[----:B------:R-:W4:Y:S01]  /*30e80*/  LDL.LU R112, [R1+0x1828] ;  /* 0x0018280001707983 */ /* 0x000f220000300800 */
[----:B------:R-:W-:-:S03]  /*30e90*/  IMAD.X R117, R117, 0x1, R0, P2 ;  /* 0x0000000175757824 */ /* 0x000fc600010e0600 */
[----:B------:R-:W-:Y:S01]  /*30ea0*/  STL [R1+0x1800], R116 ;  /* 0x0018007401007387 */ /* 0x000fe20000100800 */
[----:B------:R-:W-:-:S03]  /*30eb0*/  IADD3 R110, P3, R110, R2, RZ ;  /* 0x000000026e6e7210 */ /* 0x000fc60007f7e0ff */
[----:B------:R1:W-:Y:S02]  /*30ec0*/  STL [R1+0x17fc], R117 ;  /* 0x0017fc7501007387 */ /* 0x0003e40000100800 */
[----:B------:R-:W-:Y:S02]  /*30ed0*/  IMAD.X R111, R111, 0x1, R0, P3 ;  /* 0x000000016f6f7824 */ /* 0x000fe400018e0600 */
[----:B------:R-:W-:Y:S04]  /*30ee0*/  STL [R1+0x1808], R110 ;  /* 0x0018086e01007387 */ /* 0x000fe80000100800 */
[----:B------:R1:W-:Y:S01]  /*30ef0*/  LDGSTS.E [R5+0x1c004], desc[UR8][R116.64], P0 ;  /* 0x1c00400074057fae */ /* 0x0003e20008121848 */
[----:B------:R-:W-:-:S03]  /*30f00*/  ISETP.NE.U32.AND P1, PT, RZ, UR12, PT ;  /* 0x0000000cff007c0c */ /* 0x000fc6000bf25070 */
[----:B------:R1:W-:Y:S02]  /*30f10*/  STL [R1+0x1804], R111 ;  /* 0x0018046f01007387 */ /* 0x0003e40000100800 */
[----:B-1----:R-:W-:Y:S02]  /*30f20*/  IMAD.MOV.U32 R117, RZ, RZ, R111 ;  /* 0x000000ffff757224 */ /* 0x002fe400078e006f */
[----:B------:R-:W-:Y:S01]  /*30f30*/  IMAD.MOV.U32 R116, RZ, RZ, R110 ;  /* 0x000000ffff747224 */ /* 0x000fe200078e006e */
[----:B------:R-:W4:Y:S04]  /*30f40*/  LDL.LU R111, [R1+0x182c] ;  /* 0x00182c00016f7983 */ /* 0x000f280000300800 */
[----:B------:R-:W4:Y:S04]  /*30f50*/  LDL.LU R110, [R1+0x1830] ;  /* 0x00183000016e7983 */ /* 0x000f280000300800 */
[----:B------:R1:W-:Y:S01]  /*30f60*/  LDGSTS.E [R5+0x10008], desc[UR8][R116.64], P1 ;  /* 0x1000800074057fae */ /* 0x0003e20008921848 */
[----:B---3--:R-:W-:-:S05]  /*30f70*/  IADD3 R108, P0, R108, R2, RZ ;  /* 0x000000026c6c7210 */ /* 0x008fca0007f1e0ff */
[--C-:B------:R-:W-:Y:S01]  /*30f80*/  IMAD.X R109, R109, 0x1, R0.reuse, P0 ;  /* 0x000000016d6d7824 */ /* 0x100fe200000e0600 */
[----:B------:R-:W-:Y:S01]  /*30f90*/  IADD3 R22, P2, R22, R2, RZ ;  /* 0x0000000216167210 */ /* 0x000fe20007f5e0ff */
[----:B------:R-:W-:Y:S02]  /*30fa0*/  STL [R1+0x1810], R108 ;  /* 0x0018106c01007387 */ /* 0x000fe40000100800 */
[----:B-1----:R-:W-:Y:S02]  /*30fb0*/  IMAD.MOV.U32 R117, RZ, RZ, R109 ;  /* 0x000000ffff757224 */ /* 0x002fe400078e006d */
[----:B------:R-:W-:Y:S01]  /*30fc0*/  IMAD.X R23, R23, 0x1, R0, P2 ;  /* 0x0000000117177824 */ /* 0x000fe200010e0600 */
[----:B------:R1:W-:Y:S01]  /*30fd0*/  STL [R1+0x180c], R109 ;  /* 0x00180c6d01007387 */ /* 0x0003e20000100800 */
[----:B------:R-:W-:-:S03]  /*30fe0*/  IMAD.MOV.U32 R116, RZ, RZ, R108 ;  /* 0x000000ffff747224 */ /* 0x000fc600078e006c */
[----:B------:R-:W-:Y:S04]  /*30ff0*/  STL [R1+0x1818], R22 ;  /* 0x0018181601007387 */ /* 0x000fe80000100800 */
[----:B------:R3:W-:Y:S04]  /*31000*/  LDGSTS.E [R5+0x14008], desc[UR8][R116.64], P1 ;  /* 0x1400800074057fae */ /* 0x0007e80008921848 */
[----:B-1----:R-:W4:Y:S04]  /*31010*/  LDL.LU R109, [R1+0x1834] ;  /* 0x00183400016d7983 */ /* 0x002f280000300800 */
[----:B------:R1:W-:Y:S04]  /*31020*/  STL [R1+0x1814], R23 ;  /* 0x0018141701007387 */ /* 0x0003e80000100800 */
[----:B------:R-:W4:Y:S01]  /*31030*/  LDL.LU R108, [R1+0x1838] ;  /* 0x00183800016c7983 */ /* 0x000f220000300800 */
[----:B---3--:R-:W-:-:S02]  /*31040*/  IMAD.MOV.U32 R117, RZ, RZ, R23 ;  /* 0x000000ffff757224 */ /* 0x008fc400078e0017 */
[----:B------:R-:W-:Y:S01]  /*31050*/  IMAD.MOV.U32 R116, RZ, RZ, R22 ;  /* 0x000000ffff747224 */ /* 0x000fe200078e0016 */
[----:B-1----:R-:W3:Y:S04]  /*31060*/  LDL.LU R23, [R1+0x183c] ;  /* 0x00183c0001177983 */ /* 0x002ee80000300800 */
[----:B------:R-:W3:Y:S04]  /*31070*/  LDL.LU R22, [R1+0x1840] ;  /* 0x0018400001167983 */ /* 0x000ee80000300800 */
[----:B------:R-:W-:Y:S01]  /*31080*/  LDGSTS.E [R5+0x18008], desc[UR8][R116.64], P1 ;  /* 0x1800800074057fae */ /* 0x000fe20008921848 */
[----:B------:R-:W-:-:S04]  /*31090*/  UISETP.GT.AND UP1, UPT, UR16, 0x3f, UPT ;  /* 0x0000003f1000788c */ /* 0x000fc8000bf24270 */
[----:B------:R-:W-:-:S04]  /*310a0*/  USEL UR12, URZ, 0x4, !UP1 ;  /* 0x000000043f0c7887 */ /* 0x000fc8000c800000 */
[----:B------:R-:W-:Y:S01]  /*310b0*/  USEL UR12, UR12, URZ, !UP0 ;  /* 0x0000003f0c0c7287 */ /* 0x000fe2000c000000 */
[----:B--2---:R-:W-:-:S05]  /*310c0*/  IADD3 R114, P0, R114, R2, RZ ;  /* 0x0000000272727210 */ /* 0x004fca0007f1e0ff */
[----:B------:R-:W-:-:S05]  /*310d0*/  IMAD.X R115, R115, 0x1, R0, P0 ;  /* 0x0000000173737824 */ /* 0x000fca00000e0600 */
[----:B------:R-:W-:Y:S01]  /*310e0*/  LDGSTS.E [R5+0x1c008], desc[UR8][R114.64], P1 ;  /* 0x1c00800072057fae */ /* 0x000fe20008921848 */
[----:B----4-:R-:W-:-:S03]  /*310f0*/  IADD3 R112, P1, R112, R2, RZ ;  /* 0x0000000270707210 */ /* 0x010fc60007f3e0ff */
[----:B------:R-:W-:Y:S02]  /*31100*/  STL [R1+0x1820], R114 ;  /* 0x0018207201007387 */ /* 0x000fe40000100800 */
[----:B------:R-:W-:Y:S02]  /*31110*/  IMAD.X R113, R113, 0x1, R0, P1 ;  /* 0x0000000171717824 */ /* 0x000fe400008e0600 */
[----:B------:R1:W-:Y:S04]  /*31120*/  STL [R1+0x181c], R115 ;  /* 0x00181c7301007387 */ /* 0x0003e80000100800 */
[----:B------:R-:W-:Y:S04]  /*31130*/  STL [R1+0x1828], R112 ;  /* 0x0018287001007387 */ /* 0x000fe80000100800 */
[----:B------:R2:W-:Y:S01]  /*31140*/  STL [R1+0x1824], R113 ;  /* 0x0018247101007387 */ /* 0x0005e20000100800 */
[----:B------:R-:W-:-:S13]  /*31150*/  ISETP.NE.U32.AND P0, PT, RZ, UR12, PT ;  /* 0x0000000cff007c0c */ /* 0x000fda000bf05070 */
[----:B------:R-:W-:Y:S01]  /*31160*/  LDGSTS.E [R5+0x1000c], desc[UR8][R112.64], P0 ;  /* 0x1000c00070057fae */ /* 0x000fe20008121848 */
[----:B------:R-:W-:-:S05]  /*31170*/  IADD3 R110, P2, R110, R2, RZ ;  /* 0x000000026e6e7210 */ /* 0x000fca0007f5e0ff */
[----:B------:R-:W-:Y:S01]  /*31180*/  STL [R1+0x1830], R110 ;  /* 0x0018306e01007387 */ /* 0x000fe20000100800 */
[----:B------:R-:W-:-:S03]  /*31190*/  IMAD.X R111, R111, 0x1, R0, P2 ;  /* 0x000000016f6f7824 */ /* 0x000fc600010e0600 */
[----:B------:R-:W4:Y:S04]  /*311a0*/  LDL.LU.64 R122, [R1+0x1038] ;  /* 0x00103800017a7983 */ /* 0x000f280000300a00 */
[----:B------:R2:W-:Y:S04]  /*311b0*/  STL [R1+0x182c], R111 ;  /* 0x00182c6f01007387 */ /* 0x0005e80000100800 */
[----:B------:R-:W4:Y:S04]  /*311c0*/  LDL.LU.64 R120, [R1+0x1018] ;  /* 0x0010180001787983 */ /* 0x000f280000300a00 */
[----:B------:R-:W4:Y:S04]  /*311d0*/  LDL.LU.64 R118, [R1+0xff8] ;  /* 0x000ff80001767983 */ /* 0x000f280000300a00 */
[----:B------:R-:W4:Y:S01]  /*311e0*/  LDL.LU.64 R116, [R1+0xfd8] ;  /* 0x000fd80001747983 */ /* 0x000f220000300a00 */
[----:B------:R-:W2:Y:S03]  /*311f0*/  S2R R153, SR_TID.X ;  /* 0x0000000000997919 */ /* 0x000ea60000002100 */
[----:B------:R-:W-:Y:S01]  /*31200*/  LDGSTS.E [R5+0x1400c], desc[UR8][R110.64], P0 ;  /* 0x1400c0006e057fae */ /* 0x000fe20008121848 */
[----:B------:R-:W-:-:S05]  /*31210*/  IADD3 R108, P1, R108, R2, RZ ;  /* 0x000000026c6c7210 */ /* 0x000fca0007f3e0ff */
[----:B------:R-:W-:Y:S01]  /*31220*/  IMAD.X R109, R109, 0x1, R0, P1 ;  /* 0x000000016d6d7824 */ /* 0x000fe200008e0600 */
[----:B------:R-:W-:Y:S01]  /*31230*/  STL [R1+0x1838], R108 ;  /* 0x0018386c01007387 */ /* 0x000fe20000100800 */
[----:B---3--:R-:W-:-:S03]  /*31240*/  IADD3 R22, P2, R22, R2, RZ ;  /* 0x0000000216167210 */ /* 0x008fc60007f5e0ff */
[----:B------:R3:W-:Y:S04]  /*31250*/  STL [R1+0x1834], R109 ;  /* 0x0018346d01007387 */ /* 0x0007e80000100800 */
[----:B------:R-:W-:Y:S01]  /*31260*/  STL [R1+0x1840], R22 ;  /* 0x0018401601007387 */ /* 0x000fe20000100800 */
[----:B------:R-:W-:-:S03]  /*31270*/  IMAD.X R23, R23, 0x1, R0, P2 ;  /* 0x0000000117177824 */ /* 0x000fc600010e0600 */
[----:B-1----:R-:W4:Y:S04]  /*31280*/  LDL.LU.64 R114, [R1+0xfb8] ;  /* 0x000fb80001727983 */ /* 0x002f280000300a00 */
[----:B------:R1:W-:Y:S04]  /*31290*/  STL [R1+0x183c], R23 ;  /* 0x00183c1701007387 */ /* 0x0003e80000100800 */
[----:B--2---:R-:W2:Y:S01]  /*312a0*/  LDL.LU.64 R112, [R1+0xf98] ;  /* 0x000f980001707983 */ /* 0x004ea20000300a00 */
[----:B------:R-:W-:-:S03]  /*312b0*/  LOP3.LUT R124, R153, 0x3f, RZ, 0xc0, !PT ;  /* 0x0000003f997c7812 */ /* 0x000fc600078ec0ff */
[----:B------:R-:W-:Y:S04]  /*312c0*/  LDGSTS.E [R5+0x1800c], desc[UR8][R108.64], P0 ;  /* 0x1800c0006c057fae */ /* 0x000fe80008121848 */
[----:B------:R1:W-:Y:S01]  /*312d0*/  LDGSTS.E [R5+0x1c00c], desc[UR8][R22.64], P0 ;  /* 0x1c00c00016057fae */ /* 0x0003e20008121848 */
[----:B------:R-:W-:Y:S02]  /*312e0*/  ISETP.GE.AND P0, PT, R124, UR16, PT ;  /* 0x000000107c007c0c */ /* 0x000fe4000bf06270 */
[----:B------:R-:W-:Y:S01]  /*312f0*/  PLOP3.LUT P1, PT, PT, PT, UP0, 0x80, 0x0 ;  /* 0x000000000000781c */ /* 0x000fe20003f2f008 */
[----:B------:R-:W2:Y:S04]  /*31300*/  LDL.LU.64 R110, [R1+0xf78] ;  /* 0x000f7800016e7983 */ /* 0x000ea80000300a00 */
[----:B---3--:R-:W3:Y:S01]  /*31310*/  LDL.LU.64 R108, [R1+0xf58] ;  /* 0x000f5800016c7983 */ /* 0x008ee20000300a00 */
[----:B-1----:R-:W-:-:S03]  /*31320*/  SEL R5, RZ, 0x4, P0 ;  /* 0x00000004ff057807 */ /* 0x002fc60000000000 */
[----:B------:R-:W3:Y:S01]  /*31330*/  LDL.LU.64 R22, [R1+0xf38] ;  /* 0x000f380001167983 */ /* 0x000ee20000300a00 */
[----:B------:R-:W-:Y:S01]  /*31340*/  SEL R5, R5, RZ, !P1 ;  /* 0x000000ff05057207 */ /* 0x000fe20004800000 */
[----:B------:R-:W-:Y:S02]  /*31350*/  ULEA UR12, UR6, UR5, 0x10 ;  /* 0x00000005060c7291 */ /* 0x000fe4000f8e803f */
[----:B------:R-:W0:Y:S01]  /*31360*/  LDGDEPBAR ;  /* 0x00000000000079af */ /* 0x000e220000000000 */
[----:B------:R-:W-:Y:S02]  /*31370*/  ISETP.NE.U32.AND P0, PT, R5, RZ, PT ;  /* 0x000000ff0500720c */ /* 0x000fe40003f05070 */
[----:B----4-:R-:W-:-:S05]  /*31380*/  IADD3 R140, P1, R122, R4, RZ ;  /* 0x000000047a8c7210 */ /* 0x010fca0007f3e0ff */
[----:B------:R-:W-:Y:S01]  /*31390*/  IMAD.X R5, R123, 0x1, R3, P1 ;  /* 0x000000017b057824 */ /* 0x000fe200008e0603 */
[----:B------:R-:W-:-:S05]  /*313a0*/  IADD3 R138, P1, R120, R4, RZ ;  /* 0x00000004788a7210 */ /* 0x000fca0007f3e0ff */
[--C-:B------:R-:W-:Y:S01]  /*313b0*/  IMAD.X R139, R121, 0x1, R3.reuse, P1 ;  /* 0x00000001798b7824 */ /* 0x100fe200008e0603 */
[-C--:B------:R-:W-:Y:S01]  /*313c0*/  IADD3 R136, P1, R118, R4.reuse, RZ ;  /* 0x0000000476887210 */ /* 0x080fe20007f3e0ff */
[----:B------:R-:W4:Y:S04]  /*313d0*/  LDL.LU.64 R120, [R1+0xf18] ;  /* 0x000f180001787983 */ /* 0x000f280000300a00 */
[--C-:B------:R-:W-:Y:S01]  /*313e0*/  IMAD.X R137, R119, 0x1, R3.reuse, P1 ;  /* 0x0000000177897824 */ /* 0x100fe200008e0603 */
[----:B------:R-:W-:Y:S01]  /*313f0*/  IADD3 R134, P1, R116, R4, RZ ;  /* 0x0000000474867210 */ /* 0x000fe20007f3e0ff */
[----:B------:R-:W4:Y:S04]  /*31400*/  LDL.LU.64 R118, [R1+0xef8] ;  /* 0x000ef80001767983 */ /* 0x000f280000300a00 */
[----:B------:R-:W-:-:S02]  /*31410*/  IMAD.X R135, R117, 0x1, R3, P1 ;  /* 0x0000000175877824 */ /* 0x000fc400008e0603 */
[----:B------:R-:W4:Y:S01]  /*31420*/  LDL.LU.64 R116, [R1+0xed8] ;  /* 0x000ed80001747983 */ /* 0x000f220000300a00 */
[----:B------:R-:W-:-:S05]  /*31430*/  IADD3 R132, P1, R114, R4, RZ ;  /* 0x0000000472847210 */ /* 0x000fca0007f3e0ff */
[----:B------:R-:W-:Y:S02]  /*31440*/  IMAD.X R133, R115, 0x1, R3, P1 ;  /* 0x0000000173857824 */ /* 0x000fe400008e0603 */
[----:B------:R-:W4:Y:S01]  /*31450*/  LDL.LU.64 R114, [R1+0xeb8] ;  /* 0x000eb80001727983 */ /* 0x000f220000300a00 */
[----:B--2---:R-:W-:-:S05]  /*31460*/  IADD3 R130, P1, R112, R4, RZ ;  /* 0x0000000470827210 */ /* 0x004fca0007f3e0ff */
[----:B------:R-:W-:Y:S02]  /*31470*/  IMAD.X R131, R113, 0x1, R3, P1 ;  /* 0x0000000171837824 */ /* 0x000fe400008e0603 */
[----:B------:R-:W2:Y:S01]  /*31480*/  LDL.LU.64 R112, [R1+0xe98] ;  /* 0x000e980001707983 */ /* 0x000ea20000300a00 */
[----:B------:R-:W-:-:S05]  /*31490*/  IADD3 R128, P1, R110, R4, RZ ;  /* 0x000000046e807210 */ /* 0x000fca0007f3e0ff */
[----:B------:R-:W-:Y:S01]  /*314a0*/  IMAD.X R129, R111, 0x1, R3, P1 ;  /* 0x000000016f817824 */ /* 0x000fe200008e0603 */
[-C--:B---3--:R-:W-:Y:S01]  /*314b0*/  IADD3 R126, P1, R108, R4.reuse, RZ ;  /* 0x000000046c7e7210 */ /* 0x088fe20007f3e0ff */
[----:B------:R-:W-:Y:S01]  /*314c0*/  IMAD.MOV.U32 R141, RZ, RZ, R5 ;  /* 0x000000ffff8d7224 */ /* 0x000fe200078e0005 */
[----:B------:R-:W3:Y:S03]  /*314d0*/  LDL.LU.64 R110, [R1+0xe78] ;  /* 0x000e7800016e7983 */ /* 0x000ee60000300a00 */
[--C-:B------:R-:W-:Y:S01]  /*314e0*/  IMAD.X R127, R109, 0x1, R3.reuse, P1 ;  /* 0x000000016d7f7824 */ /* 0x100fe200008e0603 */
[----:B------:R-:W-:Y:S01]  /*314f0*/  IADD3 R124, P1, R22, R4, RZ ;  /* 0x00000004167c7210 */ /* 0x000fe20007f3e0ff */
[----:B------:R-:W3:Y:S04]  /*31500*/  LDL.LU.64 R108, [R1+0xe58] ;  /* 0x000e5800016c7983 */ /* 0x000ee80000300a00 */
[----:B------:R-:W-:-:S02]  /*31510*/  IMAD.X R125, R23, 0x1, R3, P1 ;  /* 0x00000001177d7824 */ /* 0x000fc400008e0603 */
[----:B------:R-:W3:Y:S04]  /*31520*/  LDL.LU.64 R22, [R1+0xe38] ;  /* 0x000e380001167983 */ /* 0x000ee80000300a00 */
[----:B------:R-:W3:Y:S04]  /*31530*/  LDL.LU.64 R142, [R1+0xe18] ;  /* 0x000e1800018e7983 */ /* 0x000ee80000300a00 */
        /* <DEDUP_REMOVED lines=9> */
[----:B----4-:R-:W-:-:S05]  /*315d0*/  IADD3 R122, P1, R120, R4, RZ ;  /* 0x00000004787a7210 */ /* 0x010fca0007f3e0ff */
[----:B------:R-:W-:Y:S01]  /*315e0*/  IMAD.X R123, R121, 0x1, R3, P1 ;  /* 0x00000001797b7824 */ /* 0x000fe200008e0603 */
[----:B------:R-:W-:-:S05]  /*315f0*/  IADD3 R120, P1, R118, R4, RZ ;  /* 0x0000000476787210 */ /* 0x000fca0007f3e0ff */
[----:B------:R-:W-:Y:S01]  /*31600*/  IMAD.X R121, R119, 0x1, R3, P1 ;  /* 0x0000000177797824 */ /* 0x000fe200008e0603 */
[----:B------:R-:W-:-:S05]  /*31610*/  IADD3 R118, P1, R116, R4, RZ ;  /* 0x0000000474767210 */ /* 0x000fca0007f3e0ff */
[----:B------:R-:W-:Y:S01]  /*31620*/  IMAD.X R119, R117, 0x1, R3, P1 ;  /* 0x0000000175777824 */ /* 0x000fe200008e0603 */
[----:B------:R1:W-:Y:S04]  /*31630*/  STL.64 [R1+0xf18], R122 ;  /* 0x000f187a01007387 */ /* 0x0003e80000100a00 */
[----:B------:R4:W-:Y:S04]  /*31640*/  STL.64 [R1+0xef8], R120 ;  /* 0x000ef87801007387 */ /* 0x0009e80000100a00 */
[----:B------:R4:W-:Y:S01]  /*31650*/  STL.64 [R1+0xed8], R118 ;  /* 0x000ed87601007387 */ /* 0x0009e20000100a00 */
[----:B------:R-:W-:-:S05]  /*31660*/  IADD3 R116, P1, R114, R4, RZ ;  /* 0x0000000472747210 */ /* 0x000fca0007f3e0ff */
[----:B------:R-:W-:Y:S01]  /*31670*/  IMAD.X R117, R115, 0x1, R3, P1 ;  /* 0x0000000173757824 */ /* 0x000fe200008e0603 */
[----:B--2---:R-:W-:-:S05]  /*31680*/  IADD3 R114, P1, R112, R4, RZ ;  /* 0x0000000470727210 */ /* 0x004fca0007f3e0ff */
[----:B------:R-:W-:Y:S01]  /*31690*/  IMAD.X R115, R113, 0x1, R3, P1 ;  /* 0x0000000171737824 */ /* 0x000fe200008e0603 */
[----:B------:R2:W-:Y:S04]  /*316a0*/  STL.64 [R1+0xeb8], R116 ;  /* 0x000eb87401007387 */ /* 0x0005e80000100a00 */
[----:B------:R2:W-:Y:S04]  /*316b0*/  STL.64 [R1+0xe98], R114 ;  /* 0x000e987201007387 */ /* 0x0005e80000100a00 */
[----:B------:R-:W4:Y:S01]  /*316c0*/  LDL R5, [R1+0x1844] ;  /* 0x0018440001057983 */ /* 0x000f220000100800 */
[----:B---3--:R-:W-:-:S05]  /*316d0*/  IADD3 R112, P1, R110, R4, RZ ;  /* 0x000000046e707210 */ /* 0x008fca0007f3e0ff */
[----:B------:R-:W-:Y:S01]  /*316e0*/  IMAD.X R113, R111, 0x1, R3, P1 ;  /* 0x000000016f717824 */ /* 0x000fe200008e0603 */
[----:B------:R-:W-:-:S05]  /*316f0*/  IADD3 R110, P1, R108, R4, RZ ;  /* 0x000000046c6e7210 */ /* 0x000fca0007f3e0ff */
[----:B------:R-:W-:Y:S01]  /*31700*/  IMAD.X R111, R109, 0x1, R3, P1 ;  /* 0x000000016d6f7824 */ /* 0x000fe200008e0603 */
[----:B------:R-:W-:-:S05]  /*31710*/  IADD3 R108, P1, R22, R4, RZ ;  /* 0x00000004166c7210 */ /* 0x000fca0007f3e0ff */
[--C-:B------:R-:W-:Y:S01]  /*31720*/  IMAD.X R109, R23, 0x1, R3.reuse, P1 ;  /* 0x00000001176d7824 */ /* 0x100fe200008e0603 */
[-C--:B------:R-:W-:Y:S01]  /*31730*/  IADD3 R22, P1, R142, R4.reuse, RZ ;  /* 0x000000048e167210 */ /* 0x080fe20007f3e0ff */
[----:B------:R3:W-:Y:S04]  /*31740*/  STL.64 [R1+0xe78], R112 ;  /* 0x000e787001007387 */ /* 0x0007e80000100a00 */
[----:B------:R-:W-:Y:S01]  /*31750*/  IMAD.X R23, R143, 0x1, R3, P1 ;  /* 0x000000018f177824 */ /* 0x000fe200008e0603 */
[----:B------:R3:W-:Y:S04]  /*31760*/  STL.64 [R1+0xe58], R110 ;  /* 0x000e586e01007387 */ /* 0x0007e80000100a00 */
[----:B------:R3:W-:Y:S04]  /*31770*/  STL.64 [R1+0xe38], R108 ;  /* 0x000e386c01007387 */ /* 0x0007e80000100a00 */
[----:B------:R3:W-:Y:S01]  /*31780*/  STL.64 [R1+0xe18], R22 ;  /* 0x000e181601007387 */ /* 0x0007e20000100a00 */
[----:B------:R-:W-:-:S05]  /*31790*/  IADD3 R155, P1, R250, R4, RZ ;  /* 0x00000004fa9b7210 */ /* 0x000fca0007f3e0ff */
[----:B------:R-:W-:Y:S01]  /*317a0*/  IMAD.X R250, R251, 0x1, R3, P1 ;  /* 0x00000001fbfa7824 */ /* 0x000fe200008e0603 */
[----:B------:R-:W-:-:S05]  /*317b0*/  IADD3 R154, P1, R12, R4, RZ ;  /* 0x000000040c9a7210 */ /* 0x000fca0007f3e0ff */
[----:B------:R-:W-:Y:S01]  /*317c0*/  IMAD.X R12, R13, 0x1, R3, P1 ;  /* 0x000000010d0c7824 */ /* 0x000fe200008e0603 */
[----:B------:R-:W-:-:S05]  /*317d0*/  IADD3 R153, P1, R242, R4, RZ ;  /* 0x00000004f2997210 */ /* 0x000fca0007f3e0ff */
[----:B------:R-:W-:Y:S01]  /*317e0*/  IMAD.X R242, R243, 0x1, R3, P1 ;  /* 0x00000001f3f27824 */ /* 0x000fe200008e0603 */
[----:B------:R-:W-:Y:S01]  /*317f0*/  IADD3 R152, P1, R234, R4, RZ ;  /* 0x00000004ea987210 */ /* 0x000fe20007f3e0ff */
[----:B----4-:R-:W-:-:S05]  /*31800*/  VIADD R5, R5, UR12 ;  /* 0x0000000c05057c36 */ /* 0x010fca0008000000 */
        /* <DEDUP_REMOVED lines=12> */
[----:B-1----:R-:W4:Y:S04]  /*318d0*/  LDL.LU.64 R122, [R1+0x1030] ;  /* 0x00103000017a7983 */ /* 0x002f280000300a00 */
[----:B------:R-:W4:Y:S04]  /*318e0*/  LDL.LU.64 R120, [R1+0x1010] ;  /* 0x0010100001787983 */ /* 0x000f280000300a00 */
[----:B------:R-:W4:Y:S04]  /*318f0*/  LDL.LU.64 R118, [R1+0xff0] ;  /* 0x000ff00001767983 */ /* 0x000f280000300a00 */
[----:B------:R-:W-:Y:S04]  /*31900*/  LDGSTS.E [R5+0x63000], desc[UR8][R116.64], P0 ;  /* 0x6300000074057fae */ /* 0x000fe80008121848 */
[----:B------:R-:W-:Y:S01]  /*31910*/  LDGSTS.E [R5+0x63400], desc[UR8][R114.64], P0 ;  /* 0x6340000072057fae */ /* 0x000fe20008121848 */
[----:B------:R-:W-:-:S03]  /*31920*/  IMAD.X R234, R235, 0x1, R3, P1 ;  /* 0x00000001ebea7824 */ /* 0x000fc600008e0603 */
[----:B--2---:R-:W2:Y:S04]  /*31930*/  LDL.LU.64 R116, [R1+0xfd0] ;  /* 0x000fd00001747983 */ /* 0x004ea80000300a00 */
[----:B------:R-:W2:Y:S01]  /*31940*/  LDL.LU.64 R114, [R1+0xfb0] ;  /* 0x000fb00001727983 */ /* 0x000ea20000300a00 */
[-C--:B------:R-:W-:Y:S01]  /*31950*/  IADD3 R151, P1, R226, R4.reuse, RZ ;  /* 0x00000004e2977210 */ /* 0x080fe20007f3e0ff */
[----:B------:R-:W-:Y:S02]  /*31960*/  IMAD.MOV.U32 R251, RZ, RZ, R250 ;  /* 0x000000fffffb7224 */ /* 0x000fe400078e00fa */
[----:B------:R-:W-:Y:S01]  /*31970*/  IMAD.MOV.U32 R243, RZ, RZ, R242 ;  /* 0x000000fffff37224 */ /* 0x000fe200078e00f2 */
[----:B------:R-:W-:Y:S01]  /*31980*/  LDGSTS.E [R5+0x63800], desc[UR8][R112.64], P0 ;  /* 0x6380000070057fae */ /* 0x000fe20008121848 */
[----:B------:R-:W-:Y:S01]  /*31990*/  IMAD.X R226, R227, 0x1, R3, P1 ;  /* 0x00000001e3e27824 */ /* 0x000fe200008e0603 */
[-C--:B------:R-:W-:Y:S01]  /*319a0*/  IADD3 R150, P1, R218, R4.reuse, RZ ;  /* 0x00000004da967210 */ /* 0x080fe20007f3e0ff */
[----:B------:R-:W-:Y:S01]  /*319b0*/  IMAD.MOV.U32 R250, RZ, RZ, R155 ;  /* 0x000000fffffa7224 */ /* 0x000fe200078e009b */
[----:B------:R-:W-:Y:S03]  /*319c0*/  LDGSTS.E [R5+0x63c00], desc[UR8][R110.64], P0 ;  /* 0x63c000006e057fae */ /* 0x000fe60008121848 */
[----:B------:R-:W-:Y:S01]  /*319d0*/  IMAD.X R218, R219, 0x1, R3, P1 ;  /* 0x00000001dbda7824 */ /* 0x000fe200008e0603 */
[-C--:B------:R-:W-:Y:S01]  /*319e0*/  IADD3 R149, P1, R210, R4.reuse, RZ ;  /* 0x00000004d2957210 */ /* 0x080fe20007f3e0ff */
[----:B------:R-:W-:Y:S01]  /*319f0*/  IMAD.MOV.U32 R242, RZ, RZ, R153 ;  /* 0x000000fffff27224 */ /* 0x000fe200078e0099 */
[----:B------:R-:W-:Y:S03]  /*31a00*/  LDGSTS.E [R5+0x64000], desc[UR8][R108.64], P0 ;  /* 0x640000006c057fae */ /* 0x000fe60008121848 */
[--C-:B------:R-:W-:Y:S01]  /*31a10*/  IMAD.X R210, R211, 0x1, R3.reuse, P1 ;  /* 0x00000001d3d27824 */ /* 0x100fe200008e0603 */
[-C--:B------:R-:W-:Y:S01]  /*31a20*/  IADD3 R148, P1, R202, R4.reuse, RZ ;  /* 0x00000004ca947210 */ /* 0x080fe20007f3e0ff */
[----:B------:R-:W-:Y:S01]  /*31a30*/  IMAD.MOV.U32 R235, RZ, RZ, R234 ;  /* 0x000000ffffeb7224 */ /* 0x000fe200078e00ea */
[----:B---3--:R-:W3:Y:S03]  /*31a40*/  LDL.LU.64 R112, [R1+0xf90] ;  /* 0x000f900001707983 */ /* 0x008ee60000300a00 */
[--C-:B------:R-:W-:Y:S01]  /*31a50*/  IMAD.X R202, R203, 0x1, R3.reuse, P1 ;  /* 0x00000001cbca7824 */ /* 0x100fe200008e0603 */
[-C--:B------:R-:W-:Y:S01]  /*31a60*/  IADD3 R147, P1, R194, R4.reuse, RZ ;  /* 0x00000004c2937210 */ /* 0x080fe20007f3e0ff */
[----:B------:R-:W-:Y:S01]  /*31a70*/  IMAD.MOV.U32 R234, RZ, RZ, R152 ;  /* 0x000000ffffea7224 */ /* 0x000fe200078e0098 */
[----:B------:R-:W-:Y:S03]  /*31a80*/  LDGSTS.E [R5+0x64400], desc[UR8][R22.64], P0 ;  /* 0x6440000016057fae */ /* 0x000fe60008121848 */
[--C-:B------:R-:W-:Y:S01]  /*31a90*/  IMAD.X R194, R195, 0x1, R3.reuse, P1 ;  /* 0x00000001c3c27824 */ /* 0x100fe200008e0603 */
        /* <DEDUP_REMOVED lines=10> */
[----:B------:R-:W-:Y:S03]  /*31b40*/  LDGSTS.E [R5+0x65000], desc[UR8][R234.64], P0 ;  /* 0x65000000ea057fae */ /* 0x000fe60008121848 */
[--C-:B------:R-:W-:Y:S01]  /*31b50*/  IMAD.X R170, R171, 0x1, R3.reuse, P1 ;  /* 0x00000001abaa7824 */ /* 0x100fe200008e0603 */
[-C--:B------:R-:W-:Y:S01]  /*31b60*/  IADD3 R143, P1, R162, R4.reuse, RZ ;  /* 0x00000004a28f7210 */ /* 0x080fe20007f3e0ff */
[----:B------:R-:W-:Y:S01]  /*31b70*/  IMAD.MOV.U32 R218, RZ, RZ, R150 ;  /* 0x000000ffffda7224 */ /* 0x000fe200078e0096 */
[----:B------:R-:W3:Y:S03]  /*31b80*/  LDL.LU.64 R110, [R1+0xf70] ;  /* 0x000f7000016e7983 */ /* 0x000ee60000300a00 */
[----:B------:R-:W-:Y:S01]  /*31b90*/  IMAD.X R162, R163, 0x1, R3, P1 ;  /* 0x00000001a3a27824 */ /* 0x000fe200008e0603 */
[----:B------:R-:W-:Y:S01]  /*31ba0*/  IADD3 R142, P1, R20, R4, RZ ;  /* 0x00000004148e7210 */ /* 0x000fe20007f3e0ff */
[----:B------:R-:W-:Y:S01]  /*31bb0*/  IMAD.MOV.U32 R211, RZ, RZ, R210 ;  /* 0x000000ffffd37224 */ /* 0x000fe200078e00d2 */
[----:B------:R-:W-:Y:S01]  /*31bc0*/  LDGSTS.E [R5+0x65400], desc[UR8][R226.64], P0 ;  /* 0x65400000e2057fae */ /* 0x000fe20008121848 */
[----:B------:R-:W-:-:S02]  /*31bd0*/  IMAD.MOV.U32 R210, RZ, RZ, R149 ;  /* 0x000000ffffd27224 */ /* 0x000fc400078e0095 */
[----:B------:R-:W-:Y:S01]  /*31be0*/  IMAD.MOV.U32 R203, RZ, RZ, R202 ;  /* 0x000000ffffcb7224 */ /* 0x000fe200078e00ca */
[----:B------:R-:W-:Y:S01]  /*31bf0*/  LDGSTS.E [R5+0x65800], desc[UR8][R218.64], P0 ;  /* 0x65800000da057fae */ /* 0x000fe20008121848 */
[----:B------:R-:W-:Y:S02]  /*31c00*/  IMAD.MOV.U32 R202, RZ, RZ, R148 ;  /* 0x000000ffffca7224 */ /* 0x000fe400078e0094 */
[----:B------:R-:W-:Y:S01]  /*31c10*/  IMAD.MOV.U32 R195, RZ, RZ, R194 ;  /* 0x000000ffffc37224 */ /* 0x000fe200078e00c2 */
[----:B------:R-:W-:Y:S01]  /*31c20*/  LDGSTS.E [R5+0x65c00], desc[UR8][R210.64], P0 ;  /* 0x65c00000d2057fae */ /* 0x000fe20008121848 */
[----:B------:R-:W-:Y:S02]  /*31c30*/  IMAD.X R20, R21, 0x1, R3, P1 ;  /* 0x0000000115147824 */ /* 0x000fe400008e0603 */
        /* <DEDUP_REMOVED lines=8> */
[----:B------:R-:W-:Y:S02]  /*31cc0*/  IMAD.MOV.U32 R171, RZ, RZ, R170 ;  /* 0x000000ffffab7224 */ /* 0x000fe400078e00aa */
[----:B------:R-:W-:Y:S01]  /*31cd0*/  IMAD.MOV.U32 R170, RZ, RZ, R144 ;  /* 0x000000ffffaa7224 */ /* 0x000fe200078e0090 */
[----:B------:R-:W3:Y:S01]  /*31ce0*/  LDL.LU.64 R108, [R1+0xf50] ;  /* 0x000f5000016c7983 */ /* 0x000ee20000300a00 */
        /* <DEDUP_REMOVED lines=8> */
[----:B------:R-:W-:Y:S04]  /*31d70*/  LDGSTS.E [R5+0x67400], desc[UR8][R162.64], P0 ;  /* 0x67400000a2057fae */ /* 0x000fe80008121848 */
[----:B------:R-:W-:Y:S04]  /*31d80*/  LDGSTS.E [R5+0x67800], desc[UR8][R20.64], P0 ;  /* 0x6780000014057fae */ /* 0x000fe80008121848 */
[----:B------:R1:W-:Y:S04]  /*31d90*/  LDGSTS.E [R5+0x67c00], desc[UR8][R12.64], P0 ;  /* 0x67c000000c057fae */ /* 0x0003e80008121848 */
[----:B------:R-:W3:Y:S01]  /*31da0*/  LDL.LU.64 R22, [R1+0xf30] ;  /* 0x000f300001167983 */ /* 0x000ee20000300a00 */
[----:B----4-:R-:W-:-:S05]  /*31db0*/  IADD3 R140, P1, R122, R4, RZ ;  /* 0x000000047a8c7210 */ /* 0x010fca0007f3e0ff */
[----:B-1----:R-:W-:Y:S01]  /*31dc0*/  IMAD.X R5, R123, 0x1, R3, P1 ;  /* 0x000000017b057824 */ /* 0x002fe200008e0603 */
[----:B------:R-:W-:-:S05]  /*31dd0*/  IADD3 R138, P1, R120, R4, RZ ;  /* 0x00000004788a7210 */ /* 0x000fca0007f3e0ff */
[--C-:B------:R-:W-:Y:S01]  /*31de0*/  IMAD.X R139, R121, 0x1, R3.reuse, P1 ;  /* 0x00000001798b7824 */ /* 0x100fe200008e0603 */
[-C--:B------:R-:W-:Y:S01]  /*31df0*/  IADD3 R136, P1, R118, R4.reuse, RZ ;  /* 0x0000000476887210 */ /* 0x080fe20007f3e0ff */
[----:B------:R-:W4:Y:S04]  /*31e00*/  LDL.LU.64 R120, [R1+0xf10] ;  /* 0x000f100001787983 */ /* 0x000f280000300a00 */
[----:B------:R-:W-:Y:S02]  /*31e10*/  IMAD.X R137, R119, 0x1, R3, P1 ;  /* 0x0000000177897824 */ /* 0x000fe400008e0603 */
[----:B------:R-:W4:Y:S01]  /*31e20*/  LDL.LU.64 R118, [R1+0xef0] ;  /* 0x000ef00001767983 */ /* 0x000f220000300a00 */
[----:B--2---:R-:W-:-:S05]  /*31e30*/  IADD3 R134, P1, R116, R4, RZ ;  /* 0x0000000474867210 */ /* 0x004fca0007f3e0ff */
[--C-:B------:R-:W-:Y:S01]  /*31e40*/  IMAD.X R135, R117, 0x1, R3.reuse, P1 ;  /* 0x0000000175877824 */ /* 0x100fe200008e0603 */
[-C--:B------:R-:W-:Y:S01]  /*31e50*/  IADD3 R132, P1, R114, R4.reuse, RZ ;  /* 0x0000000472847210 */ /* 0x080fe20007f3e0ff */
[----:B------:R-:W2:Y:S04]  /*31e60*/  LDL.LU.64 R116, [R1+0xed0] ;  /* 0x000ed00001747983 */ /* 0x000ea80000300a00 */
[----:B------:R-:W-:Y:S02]  /*31e70*/  IMAD.X R133, R115, 0x1, R3, P1 ;  /* 0x0000000173857824 */ /* 0x000fe400008e0603 */
[----:B------:R-:W2:Y:S01]  /*31e80*/  LDL.LU.64 R114, [R1+0xeb0] ;  /* 0x000eb00001727983 */ /* 0x000ea20000300a00 */
[----:B---3--:R-:W-:-:S05]  /*31e90*/  IADD3 R130, P1, R112, R4, RZ ;  /* 0x0000000470827210 */ /* 0x008fca0007f3e0ff */
[----:B------:R-:W-:Y:S02]  /*31ea0*/  IMAD.X R131, R113, 0x1, R3, P1 ;  /* 0x0000000171837824 */ /* 0x000fe400008e0603 */
[----:B------:R-:W3:Y:S01]  /*31eb0*/  LDL.LU.64 R112, [R1+0xe90] ;  /* 0x000e900001707983 */ /* 0x000ee20000300a00 */
[----:B------:R-:W-:-:S05]  /*31ec0*/  IADD3 R128, P1, R110, R4, RZ ;  /* 0x000000046e807210 */ /* 0x000fca0007f3e0ff */
[----:B------:R-:W-:Y:S02]  /*31ed0*/  IMAD.X R129, R111, 0x1, R3, P1 ;  /* 0x000000016f817824 */ /* 0x000fe400008e0603 */
[----:B------:R-:W-:Y:S01]  /*31ee0*/  IMAD.MOV.U32 R141, RZ, RZ, R5 ;  /* 0x000000ffff8d7224 */ /* 0x000fe200078e0005 */
[----:B------:R-:W3:Y:S01]  /*31ef0*/  LDL.LU.64 R110, [R1+0xe70] ;  /* 0x000e7000016e7983 */ /* 0x000ee20000300a00 */
[----:B------:R-:W-:-:S05]  /*31f00*/  IADD3 R126, P1, R108, R4, RZ ;  /* 0x000000046c7e7210 */ /* 0x000fca0007f3e0ff */
[----:B------:R-:W-:Y:S02]  /*31f10*/  IMAD.X R127, R109, 0x1, R3, P1 ;  /* 0x000000016d7f7824 */ /* 0x000fe400008e0603 */
[----:B------:R-:W3:Y:S01]  /*31f20*/  LDL.LU.64 R108, [R1+0xe50] ;  /* 0x000e5000016c7983 */ /* 0x000ee20000300a00 */
[----:B------:R-:W-:-:S05]  /*31f30*/  IADD3 R124, P1, R22, R4, RZ ;  /* 0x00000004167c7210 */ /* 0x000fca0007f3e0ff */
[----:B------:R-:W-:Y:S02]  /*31f40*/  IMAD.X R125, R23, 0x1, R3, P1 ;  /* 0x00000001177d7824 */ /* 0x000fe400008e0603 */
        /* <DEDUP_REMOVED lines=15> */
[----:B--2---:R-:W-:-:S05]  /*32040*/  IADD3 R118, P1, R116, R4, RZ ;  /* 0x0000000474767210 */ /* 0x004fca0007f3e0ff */
[--C-:B------:R-:W-:Y:S01]  /*32050*/  IMAD.X R119, R117, 0x1, R3.reuse, P1 ;  /* 0x0000000175777824 */ /* 0x100fe200008e0603 */
[-C--:B------:R-:W-:Y:S01]  /*32060*/  IADD3 R116, P1, R114, R4.reuse, RZ ;  /* 0x0000000472747210 */ /* 0x080fe20007f3e0ff */
[----:B------:R1:W-:Y:S04]  /*32070*/  STL.64 [R1+0xf10], R122 ;  /* 0x000f107a01007387 */ /* 0x0003e80000100a00 */
[----:B------:R-:W-:Y:S01]  /*32080*/  IMAD.X R117, R115, 0x1, R3, P1 ;  /* 0x0000000173757824 */ /* 0x000fe200008e0603 */
[----:B------:R2:W-:Y:S04]  /*32090*/  STL.64 [R1+0xef0], R120 ;  /* 0x000ef07801007387 */ /* 0x0005e80000100a00 */
[----:B------:R4:W-:Y:S04]  /*320a0*/  STL.64 [R1+0xed0], R118 ;  /* 0x000ed07601007387 */ /* 0x0009e80000100a00 */
[----:B------:R4:W-:Y:S04]  /*320b0*/  STL.64 [R1+0xeb0], R116 ;  /* 0x000eb07401007387 */ /* 0x0009e80000100a00 */
[----:B------:R-:W2:Y:S01]  /*320c0*/  LDL R5, [R1+0x1afc] ;  /* 0x001afc0001057983 */ /* 0x000ea20000100800 */
[----:B---3--:R-:W-:-:S05]  /*320d0*/  IADD3 R114, P1, R112, R4, RZ ;  /* 0x0000000470727210 */ /* 0x008fca0007f3e0ff */
[----:B------:R-:W-:Y:S01]  /*320e0*/  IMAD.X R115, R113, 0x1, R3, P1 ;  /* 0x0000000171737824 */ /* 0x000fe200008e0603 */
[----:B------:R-:W-:-:S05]  /*320f0*/  IADD3 R112, P1, R110, R4, RZ ;  /* 0x000000046e707210 */ /* 0x000fca0007f3e0ff */
[----:B------:R-:W-:Y:S01]  /*32100*/  IMAD.X R113, R111, 0x1, R3, P1 ;  /* 0x000000016f717824 */ /* 0x000fe200008e0603 */
[----:B------:R3:W-:Y:S04]  /*32110*/  STL.64 [R1+0xe90], R114 ;  /* 0x000e907201007387 */ /* 0x0007e80000100a00 */
[----:B------:R3:W-:Y:S01]  /*32120*/  STL.64 [R1+0xe70], R112 ;  /* 0x000e707001007387 */ /* 0x0007e20000100a00 */
[----:B------:R-:W-:-:S05]  /*32130*/  IADD3 R110, P1, R108, R4, RZ ;  /* 0x000000046c6e7210 */ /* 0x000fca0007f3e0ff */
[----:B------:R-:W-:-:S05]  /*32140*/  IMAD.X R111, R109, 0x1, R3, P1 ;  /* 0x000000016d6f7824 */ /* 0x000fca00008e0603 */
[----:B------:R3:W-:Y:S01]  /*32150*/  STL.64 [R1+0xe50], R110 ;  /* 0x000e506e01007387 */ /* 0x0007e20000100a00 */
[----:B------:R-:W-:-:S05]  /*32160*/  IADD3 R108, P1, R22, R4, RZ ;  /* 0x00000004166c7210 */ /* 0x000fca0007f3e0ff */
[----:B------:R-:W-:Y:S01]  /*32170*/  IMAD.X R109, R23, 0x1, R3, P1 ;  /* 0x00000001176d7824 */ /* 0x000fe200008e0603 */
[----:B------:R-:W-:-:S05]  /*32180*/  IADD3 R22, P1, R142, R4, RZ ;  /* 0x000000048e167210 */ /* 0x000fca0007f3e0ff */
[----:B------:R-:W-:Y:S01]  /*32190*/  IMAD.X R23, R143, 0x1, R3, P1 ;  /* 0x000000018f177824 */ /* 0x000fe200008e0603 */
[----:B------:R3:W-:Y:S04]  /*321a0*/  STL.64 [R1+0xe30], R108 ;  /* 0x000e306c01007387 */ /* 0x0007e80000100a00 */
[----:B------:R3:W-:Y:S01]  /*321b0*/  STL.64 [R1+0xe10], R22 ;  /* 0x000e101601007387 */ /* 0x0007e20000100a00 */
[----:B--2---:R-:W-:-:S05]  /*321c0*/  VIADD R5, R5, UR12 ;  /* 0x0000000c05057c36 */ /* 0x004fca0008000000 */
        /* <DEDUP_REMOVED lines=12> */
[----:B-1----:R-:W2:Y:S04]  /*32290*/  LDL.LU.64 R122, [R1+0x1028] ;  /* 0x00102800017a7983 */ /* 0x002ea80000300a00 */
[----:B------:R-:W2:Y:S04]  /*322a0*/  LDL.LU.64 R120, [R1+0x1008] ;  /* 0x0010080001787983 */ /* 0x000ea80000300a00 */
[----:B----4-:R-:W4:Y:S04]  /*322b0*/  LDL.LU.64 R118, [R1+0xfe8] ;  /* 0x000fe80001767983 */ /* 0x010f280000300a00 */
[----:B------:R-:W-:Y:S04]  /*322c0*/  LDGSTS.E [R5+0x63100], desc[UR8][R116.64], P0 ;  /* 0x6310000074057fae */ /* 0x000fe80008121848 */
[----:B------:R-:W-:Y:S01]  /*322d0*/  LDGSTS.E [R5+0x63500], desc[UR8][R114.64], P0 ;  /* 0x6350000072057fae */ /* 0x000fe20008121848 */
[----:B------:R-:W-:-:S03]  /*322e0*/  IADD3 R155, P1, R248, R4, RZ ;  /* 0x00000004f89b7210 */ /* 0x000fc60007f3e0ff */
[----:B------:R-:W-:Y:S04]  /*322f0*/  LDGSTS.E [R5+0x63900], desc[UR8][R112.64], P0 ;  /* 0x6390000070057fae */ /* 0x000fe80008121848 */
[----:B------:R-:W4:Y:S04]  /*32300*/  LDL.LU.64 R116, [R1+0xfc8] ;  /* 0x000fc80001747983 */ /* 0x000f280000300a00 */
[----:B---3--:R-:W3:Y:S01]  /*32310*/  LDL.LU.64 R114, [R1+0xfa8] ;  /* 0x000fa80001727983 */ /* 0x008ee20000300a00 */
[----:B------:R-:W-:Y:S01]  /*32320*/  IMAD.X R248, R249, 0x1, R3, P1 ;  /* 0x00000001f9f87824 */ /* 0x000fe200008e0603 */
[----:B------:R-:W-:-:S02]  /*32330*/  IADD3 R154, P1, R240, R4, RZ ;  /* 0x00000004f09a7210 */ /* 0x000fc40007f3e0ff */
[----:B------:R-:W-:Y:S03]  /*32340*/  LDGSTS.E [R5+0x63d00], desc[UR8][R110.64], P0 ;  /* 0x63d000006e057fae */ /* 0x000fe60008121848 */
[--C-:B------:R-:W-:Y:S01]  /*32350*/  IMAD.X R240, R241, 0x1, R3.reuse, P1 ;  /* 0x00000001f1f07824 */ /* 0x100fe200008e0603 */
[-C--:B------:R-:W-:Y:S01]  /*32360*/  IADD3 R153, P1, R232, R4.reuse, RZ ;  /* 0x00000004e8997210 */ /* 0x080fe20007f3e0ff */
[----:B------:R-:W-:Y:S01]  /*32370*/  IMAD.MOV.U32 R249, RZ, RZ, R248 ;  /* 0x000000fffff97224 */ /* 0x000fe200078e00f8 */
[----:B------:R-:W3:Y:S03]  /*32380*/  LDL.LU.64 R112, [R1+0xf88] ;  /* 0x000f880001707983 */ /* 0x000ee60000300a00 */
        /* <DEDUP_REMOVED lines=18> */
[----:B------:R-:W3:Y:S04]  /*324b0*/  LDL.LU.64 R110, [R1+0xf68] ;  /* 0x000f6800016e7983 */ /* 0x000ee80000300a00 */
[----:B------:R-:W-:Y:S01]  /*324c0*/  IMAD.X R200, R201, 0x1, R3, P1 ;  /* 0x00000001c9c87824 */ /* 0x000fe200008e0603 */
[-C--:B------:R-:W-:Y:S01]  /*324d0*/  IADD3 R147, P1, R192, R4.reuse, RZ ;  /* 0x00000004c0937210 */ /* 0x080fe20007f3e0ff */
[----:B------:R-:W-:Y:S01]  /*324e0*/  IMAD.MOV.U32 R232, RZ, RZ, R153 ;  /* 0x000000ffffe87224 */ /* 0x000fe200078e0099 */
[----:B------:R-:W3:Y:S03]  /*324f0*/  LDL.LU.64 R108, [R1+0xf48] ;  /* 0x000f4800016c7983 */ /* 0x000ee60000300a00 */
        /* <DEDUP_REMOVED lines=9> */
[----:B------:R-:W-:-:S05]  /*32590*/  IADD3 R144, P1, R168, R4, RZ ;  /* 0x00000004a8907210 */ /* 0x000fca0007f3e0ff */
[----:B------:R-:W-:Y:S01]  /*325a0*/  IMAD.X R168, R169, 0x1, R3, P1 ;  /* 0x00000001a9a87824 */ /* 0x000fe200008e0603 */
[----:B------:R-:W-:Y:S01]  /*325b0*/  IADD3 R143, P1, R160, R4, RZ ;  /* 0x00000004a08f7210 */ /* 0x000fe20007f3e0ff */
[----:B------:R-:W-:-:S04]  /*325c0*/  IMAD.MOV.U32 R224, RZ, RZ, R152 ;  /* 0x000000ffffe07224 */ /* 0x000fc800078e0098 */
[----:B------:R-:W-:Y:S01]  /*325d0*/  IMAD.X R160, R161, 0x1, R3, P1 ;  /* 0x00000001a1a07824 */ /* 0x000fe200008e0603 */
[----:B------:R-:W-:Y:S01]  /*325e0*/  IADD3 R142, P1, R18, R4, RZ ;  /* 0x00000004128e7210 */ /* 0x000fe20007f3e0ff */
[----:B------:R-:W-:Y:S01]  /*325f0*/  IMAD.MOV.U32 R216, RZ, RZ, R150 ;  /* 0x000000ffffd87224 */ /* 0x000fe200078e0096 */
[----:B------:R-:W-:Y:S01]  /*32600*/  LDGSTS.E [R5+0x65500], desc[UR8][R224.64], P0 ;  /* 0x65500000e0057fae */ /* 0x000fe20008121848 */
[----:B------:R-:W-:Y:S02]  /*32610*/  IMAD.MOV.U32 R209, RZ, RZ, R208 ;  /* 0x000000ffffd17224 */ /* 0x000fe400078e00d0 */
[----:B------:R-:W-:Y:S01]  /*32620*/  IMAD.MOV.U32 R208, RZ, RZ, R149 ;  /* 0x000000ffffd07224 */ /* 0x000fe200078e0095 */
[----:B------:R-:W-:Y:S01]  /*32630*/  LDGSTS.E [R5+0x65900], desc[UR8][R216.64], P0 ;  /* 0x65900000d8057fae */ /* 0x000fe20008121848 */
[----:B------:R-:W-:Y:S02]  /*32640*/  IMAD.MOV.U32 R201, RZ, RZ, R200 ;  /* 0x000000ffffc97224 */ /* 0x000fe400078e00c8 */
[----:B------:R-:W-:Y:S01]  /*32650*/  IMAD.MOV.U32 R200, RZ, RZ, R148 ;  /* 0x000000ffffc87224 */ /* 0x000fe200078e0094 */
[----:B------:R-:W-:Y:S01]  /*32660*/  LDGSTS.E [R5+0x65d00], desc[UR8][R208.64], P0 ;  /* 0x65d00000d0057fae */ /* 0x000fe20008121848 */
[----:B------:R-:W-:-:S02]  /*32670*/  IMAD.MOV.U32 R193, RZ, RZ, R192 ;  /* 0x000000ffffc17224 */ /* 0x000fc400078e00c0 */
[----:B------:R-:W-:Y:S01]  /*32680*/  IMAD.X R18, R19, 0x1, R3, P1 ;  /* 0x0000000113127824 */ /* 0x000fe200008e0603 */
[----:B------:R-:W-:Y:S01]  /*32690*/  LDGSTS.E [R5+0x66100], desc[UR8][R200.64], P0 ;  /* 0x66100000c8057fae */ /* 0x000fe20008121848 */
[----:B------:R-:W-:Y:S02]  /*326a0*/  IMAD.MOV.U32 R192, RZ, RZ, R147 ;  /* 0x000000ffffc07224 */ /* 0x000fe400078e0093 */
[----:B------:R-:W-:Y:S02]  /*326b0*/  IMAD.MOV.U32 R185, RZ, RZ, R184 ;  /* 0x000000ffffb97224 */ /* 0x000fe400078e00b8 */
[----:B------:R-:W-:Y:S01]  /*326c0*/  IMAD.MOV.U32 R184, RZ, RZ, R146 ;  /* 0x000000ffffb87224 */ /* 0x000fe200078e0092 */
[----:B------:R-:W-:Y:S01]  /*326d0*/  LDGSTS.E [R5+0x66500], desc[UR8][R192.64], P0 ;  /* 0x66500000c0057fae */ /* 0x000fe20008121848 */
[----:B------:R-:W-:Y:S02]  /*326e0*/  IMAD.MOV.U32 R177, RZ, RZ, R176 ;  /* 0x000000ffffb17224 */ /* 0x000fe400078e00b0 */
        /* <DEDUP_REMOVED lines=12> */
[----:B------:R-:W-:-:S03]  /*327b0*/  IMAD.MOV.U32 R10, RZ, RZ, R151 ;  /* 0x000000ffff0a7224 */ /* 0x000fc600078e0097 */
[----:B------:R-:W-:Y:S04]  /*327c0*/  LDGSTS.E [R5+0x67900], desc[UR8][R18.64], P0 ;  /* 0x6790000012057fae */ /* 0x000fe80008121848 */
[----:B------:R1:W-:Y:S01]  /*327d0*/  LDGSTS.E [R5+0x67d00], desc[UR8][R10.64], P0 ;  /* 0x67d000000a057fae */ /* 0x0003e20008121848 */
[----:B--2---:R-:W-:-:S05]  /*327e0*/  IADD3 R140, P1, R122, R4, RZ ;  /* 0x000000047a8c7210 */ /* 0x004fca0007f3e0ff */
[----:B-1----:R-:W-:Y:S01]  /*327f0*/  IMAD.X R5, R123, 0x1, R3, P1 ;  /* 0x000000017b057824 */ /* 0x002fe200008e0603 */
[----:B------:R-:W-:-:S05]  /*32800*/  IADD3 R138, P1, R120, R4, RZ ;  /* 0x00000004788a7210 */ /* 0x000fca0007f3e0ff */
[--C-:B------:R-:W-:Y:S01]  /*32810*/  IMAD.X R139, R121, 0x1, R3.reuse, P1 ;  /* 0x00000001798b7824 */ /* 0x100fe200008e0603 */
[-C--:B----4-:R-:W-:Y:S01]  /*32820*/  IADD3 R136, P1, R118, R4.reuse, RZ ;  /* 0x0000000476887210 */ /* 0x090fe20007f3e0ff */
[----:B------:R-:W2:Y:S04]  /*32830*/  LDL.LU.64 R120, [R1+0xf08] ;  /* 0x000f080001787983 */ /* 0x000ea80000300a00 */
[----:B------:R-:W-:Y:S02]  /*32840*/  IMAD.X R137, R119, 0x1, R3, P1 ;  /* 0x0000000177897824 */ /* 0x000fe400008e0603 */
[----:B------:R-:W4:Y:S01]  /*32850*/  LDL.LU.64 R118, [R1+0xee8] ;  /* 0x000ee80001767983 */ /* 0x000f220000300a00 */
[----:B------:R-:W-:-:S05]  /*32860*/  IADD3 R134, P1, R116, R4, RZ ;  /* 0x0000000474867210 */ /* 0x000fca0007f3e0ff */
[--C-:B------:R-:W-:Y:S01]  /*32870*/  IMAD.X R135, R117, 0x1, R3.reuse, P1 ;  /* 0x0000000175877824 */ /* 0x100fe200008e0603 */
[-C--:B---3--:R-:W-:Y:S01]  /*32880*/  IADD3 R132, P1, R114, R4.reuse, RZ ;  /* 0x0000000472847210 */ /* 0x088fe20007f3e0ff */
[----:B------:R-:W3:Y:S04]  /*32890*/  LDL.LU.64 R116, [R1+0xec8] ;  /* 0x000ec80001747983 */ /* 0x000ee80000300a00 */
[----:B------:R-:W-:Y:S02]  /*328a0*/  IMAD.X R133, R115, 0x1, R3, P1 ;  /* 0x0000000173857824 */ /* 0x000fe400008e0603 */
[----:B------:R-:W3:Y:S01]  /*328b0*/  LDL.LU.64 R114, [R1+0xea8] ;  /* 0x000ea80001727983 */ /* 0x000ee20000300a00 */
[----:B------:R-:W-:-:S05]  /*328c0*/  IADD3 R130, P1, R112, R4, RZ ;  /* 0x0000000470827210 */ /* 0x000fca0007f3e0ff */
[----:B------:R-:W-:Y:S02]  /*328d0*/  IMAD.X R131, R113, 0x1, R3, P1 ;  /* 0x0000000171837824 */ /* 0x000fe400008e0603 */
[----:B------:R-:W3:Y:S01]  /*328e0*/  LDL.LU.64 R112, [R1+0xe88] ;  /* 0x000e880001707983 */ /* 0x000ee20000300a00 */
[----:B------:R-:W-:-:S05]  /*328f0*/  IADD3 R128, P1, R110, R4, RZ ;  /* 0x000000046e807210 */ /* 0x000fca0007f3e0ff */
[----:B------:R-:W-:Y:S01]  /*32900*/  IMAD.X R129, R111, 0x1, R3, P1 ;  /* 0x000000016f817824 */ /* 0x000fe200008e0603 */
[-C--:B------:R-:W-:Y:S01]  /*32910*/  IADD3 R126, P1, R108, R4.reuse, RZ ;  /* 0x000000046c7e7210 */ /* 0x080fe20007f3e0ff */
[----:B------:R-:W-:Y:S01]  /*32920*/  IMAD.MOV.U32 R141, RZ, RZ, R5 ;  /* 0x000000ffff8d7224 */ /* 0x000fe200078e0005 */
[----:B------:R-:W3:Y:S03]  /*32930*/  LDL.LU.64 R110, [R1+0xe68] ;  /* 0x000e6800016e7983 */ /* 0x000ee60000300a00 */
        /* <DEDUP_REMOVED lines=14> */
[----:B------:R1:W-:Y:S01]  /*32a20*/  STL.64 [R1+0xf28], R124 ;  /* 0x000f287c01007387 */ /* 0x0003e20000100a00 */
[----:B--2---:R-:W-:-:S05]  /*32a30*/  IADD3 R122, P1, R120, R4, RZ ;  /* 0x00000004787a7210 */ /* 0x004fca0007f3e0ff */
[----:B------:R-:W-:Y:S01]  /*32a40*/  IMAD.X R123, R121, 0x1, R3, P1 ;  /* 0x00000001797b7824 */ /* 0x000fe200008e0603 */
[----:B----4-:R-:W-:-:S05]  /*32a50*/  IADD3 R120, P1, R118, R4, RZ ;  /* 0x0000000476787210 */ /* 0x010fca0007f3e0ff */
[----:B------:R-:W-:Y:S01]  /*32a60*/  IMAD.X R121, R119, 0x1, R3, P1 ;  /* 0x0000000177797824 */ /* 0x000fe200008e0603 */
[----:B---3--:R-:W-:-:S05]  /*32a70*/  IADD3 R118, P1, R116, R4, RZ ;  /* 0x0000000474767210 */ /* 0x008fca0007f3e0ff */
[--C-:B------:R-:W-:Y:S01]  /*32a80*/  IMAD.X R119, R117, 0x1, R3.reuse, P1 ;  /* 0x0000000175777824 */ /* 0x100fe200008e0603 */
[-C--:B------:R-:W-:Y:S01]  /*32a90*/  IADD3 R116, P1, R114, R4.reuse, RZ ;  /* 0x0000000472747210 */ /* 0x080fe20007f3e0ff */
[----:B------:R-:W-:Y:S04]  /*32aa0*/  STL.64 [R1+0xf08], R122 ;  /* 0x000f087a01007387 */ /* 0x000fe80000100a00 */
[----:B------:R-:W-:Y:S01]  /*32ab0*/  IMAD.X R117, R115, 0x1, R3, P1 ;  /* 0x0000000173757824 */ /* 0x000fe200008e0603 */
[----:B------:R2:W-:Y:S04]  /*32ac0*/  STL.64 [R1+0xee8], R120 ;  /* 0x000ee87801007387 */ /* 0x0005e80000100a00 */
[----:B------:R3:W-:Y:S04]  /*32ad0*/  STL.64 [R1+0xec8], R118 ;  /* 0x000ec87601007387 */ /* 0x0007e80000100a00 */
[----:B------:R4:W-:Y:S04]  /*32ae0*/  STL.64 [R1+0xea8], R116 ;  /* 0x000ea87401007387 */ /* 0x0009e80000100a00 */
[----:B------:R-:W2:Y:S01]  /*32af0*/  LDL R5, [R1+0x1af8] ;  /* 0x001af80001057983 */ /* 0x000ea20000100800 */
[----:B------:R-:W-:-:S05]  /*32b00*/  IADD3 R114, P1, R112, R4, RZ ;  /* 0x0000000470727210 */ /* 0x000fca0007f3e0ff */
[----:B------:R-:W-:Y:S01]  /*32b10*/  IMAD.X R115, R113, 0x1, R3, P1 ;  /* 0x0000000171737824 */ /* 0x000fe200008e0603 */
[----:B------:R-:W-:-:S05]  /*32b20*/  IADD3 R112, P1, R110, R4, RZ ;  /* 0x000000046e707210 */ /* 0x000fca0007f3e0ff */
        /* <DEDUP_REMOVED lines=10> */
[----:B------:R4:W-:Y:S04]  /*32bd0*/  STL.64 [R1+0xe28], R108 ;  /* 0x000e286c01007387 */ /* 0x0009e80000100a00 */
[----:B------:R4:W-:Y:S01]  /*32be0*/  STL.64 [R1+0xe08], R22 ;  /* 0x000e081601007387 */ /* 0x0009e20000100a00 */
[----:B------:R-:W-:-:S05]  /*32bf0*/  IADD3 R155, P1, R246, R4, RZ ;  /* 0x00000004f69b7210 */ /* 0x000fca0007f3e0ff */
[----:B------:R-:W-:Y:S01]  /*32c00*/  IMAD.X R246, R247, 0x1, R3, P1 ;  /* 0x00000001f7f67824 */ /* 0x000fe200008e0603 */
[----:B------:R-:W-:Y:S01]  /*32c10*/  IADD3 R154, P1, R238, R4, RZ ;  /* 0x00000004ee9a7210 */ /* 0x000fe20007f3e0ff */
[----:B--2---:R-:W-:-:S05]  /*32c20*/  VIADD R5, R5, UR12 ;  /* 0x0000000c05057c36 */ /* 0x004fca0008000000 */
        /* <DEDUP_REMOVED lines=10> */
[----:B------:R-:W-:Y:S04]  /*32cd0*/  LDGSTS.E [R5+0x62a00], desc[UR8][R120.64], P0 ;  /* 0x62a0000078057fae */ /* 0x000fe80008121848 */
[----:B-1----:R-:W2:Y:S04]  /*32ce0*/  LDL.LU.64 R124, [R1+0x1020] ;  /* 0x00102000017c7983 */ /* 0x002ea80000300a00 */
[----:B------:R-:W-:Y:S04]  /*32cf0*/  LDGSTS.E [R5+0x62e00], desc[UR8][R118.64], P0 ;  /* 0x62e0000076057fae */ /* 0x000fe80008121848 */
[----:B------:R-:W2:Y:S04]  /*32d00*/  LDL.LU.64 R120, [R1+0x1000] ;  /* 0x0010000001787983 */ /* 0x000ea80000300a00 */
[----:B------:R-:W-:Y:S04]  /*32d10*/  LDGSTS.E [R5+0x63200], desc[UR8][R116.64], P0 ;  /* 0x6320000074057fae */ /* 0x000fe80008121848 */
[----:B---3--:R-:W3:Y:S04]  /*32d20*/  LDL.LU.64 R118, [R1+0xfe0] ;  /* 0x000fe00001767983 */ /* 0x008ee80000300a00 */
[----:B------:R-:W-:Y:S04]  /*32d30*/  LDGSTS.E [R5+0x63600], desc[UR8][R114.64], P0 ;  /* 0x6360000072057fae */ /* 0x000fe80008121848 */
[----:B----4-:R-:W4:Y:S04]  /*32d40*/  LDL.LU.64 R116, [R1+0xfc0] ;  /* 0x000fc00001747983 */ /* 0x010f280000300a00 */
[----:B------:R-:W-:Y:S04]  /*32d50*/  LDGSTS.E [R5+0x63a00], desc[UR8][R112.64], P0 ;  /* 0x63a0000070057fae */ /* 0x000fe80008121848 */
[----:B------:R-:W4:Y:S01]  /*32d60*/  LDL.LU.64 R114, [R1+0xfa0] ;  /* 0x000fa00001727983 */ /* 0x000f220000300a00 */
[----:B------:R-:W-:-:S03]  /*32d70*/  IMAD.X R238, R239, 0x1, R3, P1 ;  /* 0x00000001efee7824 */ /* 0x000fc600008e0603 */
[----:B------:R-:W-:Y:S04]  /*32d80*/  LDGSTS.E [R5+0x63e00], desc[UR8][R110.64], P0 ;  /* 0x63e000006e057fae */ /* 0x000fe80008121848 */
[----:B------:R-:W4:Y:S01]  /*32d90*/  LDL.LU.64 R112, [R1+0xf80] ;  /* 0x000f800001707983 */ /* 0x000f220000300a00 */
[----:B------:R-:W-:-:S03]  /*32da0*/  IADD3 R153, P1, R230, R4, RZ ;  /* 0x00000004e6997210 */ /* 0x000fc60007f3e0ff */
[----:B------:R-:W-:Y:S04]  /*32db0*/  LDGSTS.E [R5+0x64200], desc[UR8][R108.64], P0 ;  /* 0x642000006c057fae */ /* 0x000fe80008121848 */
[----:B------:R-:W4:Y:S01]  /*32dc0*/  LDL.LU.64 R110, [R1+0xf60] ;  /* 0x000f6000016e7983 */ /* 0x000f220000300a00 */
[--C-:B------:R-:W-:Y:S01]  /*32dd0*/  IMAD.X R230, R231, 0x1, R3.reuse, P1 ;  /* 0x00000001e7e67824 */ /* 0x100fe200008e0603 */
[-C--:B------:R-:W-:Y:S02]  /*32de0*/  IADD3 R152, P1, R222, R4.reuse, RZ ;  /* 0x00000004de987210 */ /* 0x080fe40007f3e0ff */
[----:B------:R-:W-:Y:S04]  /*32df0*/  LDGSTS.E [R5+0x64600], desc[UR8][R22.64], P0 ;  /* 0x6460000016057fae */ /* 0x000fe80008121848 */
[----:B------:R-:W4:Y:S01]  /*32e00*/  LDL.LU.64 R108, [R1+0xf40] ;  /* 0x000f4000016c7983 */ /* 0x000f220000300a00 */
[----:B------:R-:W-:Y:S01]  /*32e10*/  IMAD.X R222, R223, 0x1, R3, P1 ;  /* 0x00000001dfde7824 */ /* 0x000fe200008e0603 */
[----:B------:R-:W-:-:S02]  /*32e20*/  IADD3 R151, P1, R214, R4, RZ ;  /* 0x00000004d6977210 */ /* 0x000fc40007f3e0ff */
[----:B------:R-:W4:Y:S03]  /*32e30*/  LDL.LU.64 R22, [R1+0xf20] ;  /* 0x000f200001167983 */ /* 0x000f260000300a00 */
[----:B------:R-:W-:Y:S01]  /*32e40*/  IMAD.X R214, R215, 0x1, R3, P1 ;  /* 0x00000001d7d67824 */ /* 0x000fe200008e0603 */
[----:B------:R-:W-:-:S05]  /*32e50*/  IADD3 R150, P1, R206, R4, RZ ;  /* 0x00000004ce967210 */ /* 0x000fca0007f3e0ff */
        /* <DEDUP_REMOVED lines=11> */
[----:B------:R-:W-:Y:S01]  /*32f10*/  IADD3 R144, P1, R158, R4, RZ ;  /* 0x000000049e907210 */ /* 0x000fe20007f3e0ff */
[----:B------:R-:W-:-:S04]  /*32f20*/  IMAD.MOV.U32 R247, RZ, RZ, R246 ;  /* 0x000000fffff77224 */ /* 0x000fc800078e00f6 */
[----:B------:R-:W-:Y:S01]  /*32f30*/  IMAD.X R158, R159, 0x1, R3, P1 ;  /* 0x000000019f9e7824 */ /* 0x000fe200008e0603 */
[-C--:B------:R-:W-:Y:S01]  /*32f40*/  IADD3 R143, P1, R16, R4.reuse, RZ ;  /* 0x00000004108f7210 */ /* 0x080fe20007f3e0ff */
[----:B------:R-:W-:Y:S02]  /*32f50*/  IMAD.MOV.U32 R246, RZ, RZ, R155 ;  /* 0x000000fffff67224 */ /* 0x000fe400078e009b */
[----:B------:R-:W-:Y:S02]  /*32f60*/  IMAD.MOV.U32 R239, RZ, RZ, R238 ;  /* 0x000000ffffef7224 */ /* 0x000fe400078e00ee */
[----:B------:R-:W-:Y:S01]  /*32f70*/  IMAD.MOV.U32 R238, RZ, RZ, R154 ;  /* 0x000000ffffee7224 */ /* 0x000fe200078e009a */
[----:B------:R-:W-:Y:S01]  /*32f80*/  LDGSTS.E [R5+0x64a00], desc[UR8][R246.64], P0 ;  /* 0x64a00000f6057fae */ /* 0x000fe20008121848 */
[----:B------:R-:W-:Y:S02]  /*32f90*/  IMAD.MOV.U32 R231, RZ, RZ, R230 ;  /* 0x000000ffffe77224 */ /* 0x000fe400078e00e6 */
        /* <DEDUP_REMOVED lines=20> */
[----:B------:R-:W-:Y:S01]  /*330e0*/  IMAD.X R8, R9, 0x1, R3, P1 ;  /* 0x0000000109087824 */ /* 0x000fe200008e0603 */
[----:B------:R-:W-:Y:S01]  /*330f0*/  LDGSTS.E [R5+0x66600], desc[UR8][R190.64], P0 ;  /* 0x66600000be057fae */ /* 0x000fe20008121848 */
[----:B------:R-:W-:-:S02]  /*33100*/  IMAD.MOV.U32 R182, RZ, RZ, R147 ;  /* 0x000000ffffb67224 */ /* 0x000fc400078e0093 */
[----:B------:R-:W-:Y:S02]  /*33110*/  IMAD.MOV.U32 R175, RZ, RZ, R174 ;  /* 0x000000ffffaf7224 */ /* 0x000fe400078e00ae */
        /* <DEDUP_REMOVED lines=13> */
[----:B------:R-:W-:Y:S04]  /*331f0*/  LDGSTS.E [R5+0x67a00], desc[UR8][R16.64], P0 ;  /* 0x67a0000010057fae */ /* 0x000fe80008121848 */
[----:B------:R1:W-:Y:S04]  /*33200*/  LDGSTS.E [R5+0x67e00], desc[UR8][R8.64], P0 ;  /* 0x67e0000008057fae */ /* 0x0003e80008121848 */
[----:B------:R-:W4:Y:S01]  /*33210*/  LDL.LU.64 R142, [R1+0xf00] ;  /* 0x000f0000018e7983 */ /* 0x000f220000300a00 */
[----:B--2---:R-:W-:-:S05]  /*33220*/  IADD3 R122, P1, R124, R4, RZ ;  /* 0x000000047c7a7210 */ /* 0x004fca0007f3e0ff */
[----:B-1----:R-:W-:Y:S01]  /*33230*/  IMAD.X R5, R125, 0x1, R3, P1 ;  /* 0x000000017d057824 */ /* 0x002fe200008e0603 */
[----:B------:R-:W-:-:S05]  /*33240*/  IADD3 R124, P1, R120, R4, RZ ;  /* 0x00000004787c7210 */ /* 0x000fca0007f3e0ff */
[----:B------:R-:W-:Y:S02]  /*33250*/  IMAD.X R125, R121, 0x1, R3, P1 ;  /* 0x00000001797d7824 */ /* 0x000fe400008e0603 */
[----:B------:R-:W2:Y:S01]  /*33260*/  LDL.LU.64 R120, [R1+0xee0] ;  /* 0x000ee00001787983 */ /* 0x000ea20000300a00 */
[----:B---3--:R-:W-:-:S05]  /*33270*/  IADD3 R126, P1, R118, R4, RZ ;  /* 0x00000004767e7210 */ /* 0x008fca0007f3e0ff */
[----:B------:R-:W-:Y:S02]  /*33280*/  IMAD.X R127, R119, 0x1, R3, P1 ;  /* 0x00000001777f7824 */ /* 0x000fe400008e0603 */
[----:B------:R-:W3:Y:S01]  /*33290*/  LDL.LU.64 R118, [R1+0xec0] ;  /* 0x000ec00001767983 */ /* 0x000ee20000300a00 */
[----:B----4-:R-:W-:-:S05]  /*332a0*/  IADD3 R128, P1, R116, R4, RZ ;  /* 0x0000000474807210 */ /* 0x010fca0007f3e0ff */
[----:B------:R-:W-:Y:S02]  /*332b0*/  IMAD.X R129, R117, 0x1, R3, P1 ;  /* 0x0000000175817824 */ /* 0x000fe400008e0603 */
[----:B------:R-:W4:Y:S01]  /*332c0*/  LDL.LU.64 R116, [R1+0xea0] ;  /* 0x000ea00001747983 */ /* 0x000f220000300a00 */
[----:B------:R-:W-:-:S05]  /*332d0*/  IADD3 R130, P1, R114, R4, RZ ;  /* 0x0000000472827210 */ /* 0x000fca0007f3e0ff */
        /* <DEDUP_REMOVED lines=9> */
[----:B------:R-:W-:Y:S01]  /*33370*/  IMAD.X R137, R109, 0x1, R3, P1 ;  /* 0x000000016d897824 */ /* 0x000fe200008e0603 */
[----:B------:R-:W-:-:S05]  /*33380*/  IADD3 R138, P1, R22, R4, RZ ;  /* 0x00000004168a7210 */ /* 0x000fca0007f3e0ff */
[----:B------:R-:W-:Y:S02]  /*33390*/  IMAD.X R139, R23, 0x1, R3, P1 ;  /* 0x00000001178b7824 */ /* 0x000fe400008e0603 */
[----:B------:R-:W4:Y:S04]  /*333a0*/  LDL.LU.64 R22, [R1+0xe20] ;  /* 0x000e200001167983 */ /* 0x000f280000300a00 */
[----:B------:R-:W4:Y:S01]  /*333b0*/  LDL.LU.64 R108, [R1+0xe00] ;  /* 0x000e0000016c7983 */ /* 0x000f220000300a00 */
[----:B------:R-:W-:-:S05]  /*333c0*/  IMAD.MOV.U32 R123, RZ, RZ, R5 ;  /* 0x000000ffff7b7224 */ /* 0x000fca00078e0005 */
        /* <DEDUP_REMOVED lines=8> */
[----:B------:R1:W-:Y:S01]  /*33450*/  STL.64 [R1+0xf20], R138 ;  /* 0x000f208a01007387 */ /* 0x0003e20000100a00 */
[----:B------:R-:W-:-:S05]  /*33460*/  IADD3 R140, P1, R142, R4, RZ ;  /* 0x000000048e8c7210 */ /* 0x000fca0007f3e0ff */
[----:B------:R-:W-:-:S05]  /*33470*/  IMAD.X R141, R143, 0x1, R3, P1 ;  /* 0x000000018f8d7824 */ /* 0x000fca00008e0603 */
[----:B------:R1:W-:Y:S01]  /*33480*/  STL.64 [R1+0xf00], R140 ;  /* 0x000f008c01007387 */ /* 0x0003e20000100a00 */
[----:B--2---:R-:W-:-:S05]  /*33490*/  IADD3 R142, P1, R120, R4, RZ ;  /* 0x00000004788e7210 */ /* 0x004fca0007f3e0ff */
[----:B------:R-:W-:Y:S01]  /*334a0*/  IMAD.X R143, R121, 0x1, R3, P1 ;  /* 0x00000001798f7824 */ /* 0x000fe200008e0603 */
[----:B---3--:R-:W-:-:S05]  /*334b0*/  IADD3 R144, P1, R118, R4, RZ ;  /* 0x0000000476907210 */ /* 0x008fca0007f3e0ff */
[--C-:B------:R-:W-:Y:S01]  /*334c0*/  IMAD.X R145, R119, 0x1, R3.reuse, P1 ;  /* 0x0000000177917824 */ /* 0x100fe200008e0603 */
[-C--:B----4-:R-:W-:Y:S01]  /*334d0*/  IADD3 R146, P1, R116, R4.reuse, RZ ;  /* 0x0000000474927210 */ /* 0x090fe20007f3e0ff */
[----:B------:R2:W-:Y:S04]  /*334e0*/  STL.64 [R1+0xee0], R142 ;  /* 0x000ee08e01007387 */ /* 0x0005e80000100a00 */
[----:B------:R-:W-:Y:S01]  /*334f0*/  IMAD.X R147, R117, 0x1, R3, P1 ;  /* 0x0000000175937824 */ /* 0x000fe200008e0603 */
        /* <DEDUP_REMOVED lines=36> */
[----:B------:R4:W-:Y:S01]  /*33740*/  STL.64 [R1+0xe80], R148 ;  /* 0x000e809401007387 */ /* 0x0009e20000100a00 */
[----:B------:R-:W-:Y:S02]  /*33750*/  IMAD.MOV.U32 R245, RZ, RZ, R244 ;  /* 0x000000fffff57224 */ /* 0x000fe400078e00f4 */
[----:B------:R-:W-:Y:S01]  /*33760*/  IMAD.MOV.U32 R244, RZ, RZ, R108 ;  /* 0x000000fffff47224 */ /* 0x000fe200078e006c */
[----:B------:R4:W-:Y:S01]  /*33770*/  STL.64 [R1+0xe60], R150 ;  /* 0x000e609601007387 */ /* 0x0009e20000100a00 */
[----:B------:R-:W-:Y:S01]  /*33780*/  IMAD.X R156, R157, 0x1, R3, P1 ;  /* 0x000000019d9c7824 */ /* 0x000fe200008e0603 */
[----:B------:R-:W-:Y:S01]  /*33790*/  IADD3 R120, P1, R14, R4, RZ ;  /* 0x000000040e787210 */ /* 0x000fe20007f3e0ff */
[----:B------:R-:W-:Y:S01]  /*337a0*/  IMAD.MOV.U32 R237, RZ, RZ, R236 ;  /* 0x000000ffffed7224 */ /* 0x000fe200078e00ec */
[----:B------:R1:W5:Y:S01]  /*337b0*/  LDL.LU R108, [R1+0x1bc4] ;  /* 0x001bc400016c7983 */ /* 0x0003620000300800 */
[----:B------:R-:W-:-:S02]  /*337c0*/  IMAD.MOV.U32 R236, RZ, RZ, R109 ;  /* 0x000000ffffec7224 */ /* 0x000fc400078e006d */
[----:B------:R-:W-:Y:S01]  /*337d0*/  IMAD.MOV.U32 R229, RZ, RZ, R228 ;  /* 0x000000ffffe57224 */ /* 0x000fe200078e00e4 */
[----:B------:R4:W-:Y:S01]  /*337e0*/  STL.64 [R1+0xe40], R154 ;  /* 0x000e409a01007387 */ /* 0x0009e20000100a00 */
[----:B------:R-:W-:-:S03]  /*337f0*/  IMAD.MOV.U32 R228, RZ, RZ, R110 ;  /* 0x000000ffffe47224 */ /* 0x000fc600078e006e */
[----:B------:R1:W5:Y:S01]  /*33800*/  LDL.LU R109, [R1+0x1bc0] ;  /* 0x001bc000016d7983 */ /* 0x0003620000300800 */
[----:B------:R-:W-:Y:S01]  /*33810*/  IMAD.X R14, R15, 0x1, R3, P1 ;  /* 0x000000010f0e7824 */ /* 0x000fe200008e0603 */
[----:B------:R-:W-:Y:S01]  /*33820*/  IADD3 R121, P1, R6, R4, RZ ;  /* 0x0000000406797210 */ /* 0x000fe20007f3e0ff */
[----:B------:R-:W-:Y:S01]  /*33830*/  IMAD.MOV.U32 R221, RZ, RZ, R220 ;  /* 0x000000ffffdd7224 */ /* 0x000fe200078e00dc */
[----:B------:R4:W-:Y:S01]  /*33840*/  STL.64 [R1+0xe20], R152 ;  /* 0x000e209801007387 */ /* 0x0009e20000100a00 */
[----:B------:R-:W-:Y:S02]  /*33850*/  IMAD.MOV.U32 R220, RZ, RZ, R111 ;  /* 0x000000ffffdc7224 */ /* 0x000fe400078e006f */
[----:B------:R-:W-:Y:S01]  /*33860*/  IMAD.MOV.U32 R213, RZ, RZ, R212 ;  /* 0x000000ffffd57224 */ /* 0x000fe200078e00d4 */
[----:B------:R1:W5:Y:S01]  /*33870*/  LDL.LU R110, [R1+0x1bbc] ;  /* 0x001bbc00016e7983 */ /* 0x0003620000300800 */
[----:B------:R-:W-:Y:S02]  /*33880*/  IMAD.MOV.U32 R212, RZ, RZ, R112 ;  /* 0x000000ffffd47224 */ /* 0x000fe400078e0070 */
[----:B------:R-:W-:Y:S01]  /*33890*/  IMAD.MOV.U32 R205, RZ, RZ, R204 ;  /* 0x000000ffffcd7224 */ /* 0x000fe200078e00cc */
[----:B------:R4:W-:Y:S01]  /*338a0*/  STL.64 [R1+0xe00], R22 ;  /* 0x000e001601007387 */ /* 0x0009e20000100a00 */
[----:B------:R-:W-:-:S02]  /*338b0*/  IMAD.MOV.U32 R204, RZ, RZ, R113 ;  /* 0x000000ffffcc7224 */ /* 0x000fc400078e0071 */
[----:B------:R-:W-:Y:S01]  /*338c0*/  IMAD.MOV.U32 R197, RZ, RZ, R196 ;  /* 0x000000ffffc57224 */ /* 0x000fe200078e00c4 */
[----:B------:R1:W5:Y:S01]  /*338d0*/  LDL.LU R111, [R1+0x1bb8] ;  /* 0x001bb800016f7983 */ /* 0x0003620000300800 */
[----:B------:R-:W-:Y:S02]  /*338e0*/  IMAD.MOV.U32 R196, RZ, RZ, R114 ;  /* 0x000000ffffc47224 */ /* 0x000fe400078e0072 */
[----:B------:R-:W-:Y:S01]  /*338f0*/  IMAD.MOV.U32 R189, RZ, RZ, R188 ;  /* 0x000000ffffbd7224 */ /* 0x000fe200078e00bc */
[----:B------:R1:W5:Y:S01]  /*33900*/  LDL.LU R112, [R1+0x1bb4] ;  /* 0x001bb40001707983 */ /* 0x0003620000300800 */
[----:B------:R-:W-:Y:S02]  /*33910*/  IMAD.MOV.U32 R188, RZ, RZ, R115 ;  /* 0x000000ffffbc7224 */ /* 0x000fe400078e0073 */
[----:B------:R-:W-:Y:S01]  /*33920*/  IMAD.MOV.U32 R181, RZ, RZ, R180 ;  /* 0x000000ffffb57224 */ /* 0x000fe200078e00b4 */
[----:B------:R1:W5:Y:S01]  /*33930*/  LDL.LU R113, [R1+0x1bb0] ;  /* 0x001bb00001717983 */ /* 0x0003620000300800 */
[----:B------:R-:W-:-:S02]  /*33940*/  IMAD.X R6, R7, 0x1, R3, P1 ;  /* 0x0000000107067824 */ /* 0x000fc400008e0603 */
        /* <DEDUP_REMOVED lines=16> */
[----:B------:R1:W5:Y:S04]  /*33a50*/  LDL.LU R119, [R1+0x1b98] ;  /* 0x001b980001777983 */ /* 0x0003680000300800 */
[----:B------:R1:W5:Y:S04]  /*33a60*/  LDL.LU R120, [R1+0x1b94] ;  /* 0x001b940001787983 */ /* 0x0003680000300800 */
[----:B------:R1:W5:Y:S01]  /*33a70*/  LDL.LU R121, [R1+0x1b90] ;  /* 0x001b900001797983 */ /* 0x0003620000300800 */
[----:B--2---:R-:W-:-:S05]  /*33a80*/  VIADD R5, R5, UR12 ;  /* 0x0000000c05057c36 */ /* 0x004fca0008000000 */
[----:B------:R2:W-:Y:S04]  /*33a90*/  LDGSTS.E [R5+0x60300], desc[UR8][R122.64], P0 ;  /* 0x603000007a057fae */ /* 0x0005e80008121848 */
[----:B------:R2:W-:Y:S04]  /*33aa0*/  LDGSTS.E [R5+0x60700], desc[UR8][R124.64], P0 ;  /* 0x607000007c057fae */ /* 0x0005e80008121848 */
[----:B------:R2:W-:Y:S04]  /*33ab0*/  LDGSTS.E [R5+0x60b00], desc[UR8][R126.64], P0 ;  /* 0x60b000007e057fae */ /* 0x0005e80008121848 */
[----:B-1----:R2:W5:Y:S04]  /*33ac0*/  LDL.LU.64 R122, [R1+0x1b88] ;  /* 0x001b8800017a7983 */ /* 0x0025680000300a00 */
[----:B------:R2:W5:Y:S04]  /*33ad0*/  LDL.LU.64 R124, [R1+0x1b80] ;  /* 0x001b8000017c7983 */ /* 0x0005680000300a00 */
[----:B------:R2:W5:Y:S04]  /*33ae0*/  LDL.LU.64 R126, [R1+0x1b78] ;  /* 0x001b7800017e7983 */ /* 0x0005680000300a00 */
[----:B------:R2:W-:Y:S04]  /*33af0*/  LDGSTS.E [R5+0x60f00], desc[UR8][R128.64], P0 ;  /* 0x60f0000080057fae */ /* 0x0005e80008121848 */
[----:B------:R2:W-:Y:S04]  /*33b00*/  LDGSTS.E [R5+0x61300], desc[UR8][R130.64], P0 ;  /* 0x6130000082057fae */ /* 0x0005e80008121848 */
[----:B------:R2:W-:Y:S04]  /*33b10*/  LDGSTS.E [R5+0x61700], desc[UR8][R132.64], P0 ;  /* 0x6170000084057fae */ /* 0x0005e80008121848 */
[----:B------:R2:W5:Y:S04]  /*33b20*/  LDL.LU.64 R128, [R1+0x1b70] ;  /* 0x001b700001807983 */ /* 0x0005680000300a00 */
        /* <DEDUP_REMOVED lines=13> */
[----:B---3--:R2:W5:Y:S04]  /*33c00*/  LDL.LU.64 R144, [R1+0x1b30] ;  /* 0x001b300001907983 */ /* 0x0085680000300a00 */
[----:B------:R2:W-:Y:S04]  /*33c10*/  LDGSTS.E [R5+0x63300], desc[UR8][R146.64], P0 ;  /* 0x6330000092057fae */ /* 0x0005e80008121848 */
[----:B------:R2:W-:Y:S04]  /*33c20*/  LDGSTS.E [R5+0x63700], desc[UR8][R148.64], P0 ;  /* 0x6370000094057fae */ /* 0x0005e80008121848 */
[----:B------:R2:W-:Y:S04]  /*33c30*/  LDGSTS.E [R5+0x63b00], desc[UR8][R150.64], P0 ;  /* 0x63b0000096057fae */ /* 0x0005e80008121848 */
[----:B----4-:R2:W5:Y:S04]  /*33c40*/  LDL.LU.64 R146, [R1+0x1b28] ;  /* 0x001b280001927983 */ /* 0x0105680000300a00 */
        /* <DEDUP_REMOVED lines=8> */
[----:B------:R2:W-:Y:S01]  /*33cd0*/  LDGSTS.E [R5+0x64b00], desc[UR8][R244.64], P0 ;  /* 0x64b00000f4057fae */ /* 0x0005e20008121848 */
[----:B------:R-:W-:-:S03]  /*33ce0*/  UIADD3 UR4, UR4, 0x1, URZ ;  /* 0x0000000104047890 */ /* 0x000fc6000fffe03f */
[----:B------:R2:W-:Y:S04]  /*33cf0*/  LDGSTS.E [R5+0x64f00], desc[UR8][R236.64], P0 ;  /* 0x64f00000ec057fae */ /* 0x0005e80008121848 */
[----:B------:R2:W-:Y:S04]  /*33d00*/  LDGSTS.E [R5+0x65300], desc[UR8][R228.64], P0 ;  /* 0x65300000e4057fae */ /* 0x0005e80008121848 */
[----:B------:R2:W-:Y:S04]  /*33d10*/  LDGSTS.E [R5+0x65700], desc[UR8][R220.64], P0 ;  /* 0x65700000dc057fae */ /* 0x0005e80008121848 */
[----:B------:R2:W-:Y:S01]  /*33d20*/  LDGSTS.E [R5+0x65b00], desc[UR8][R212.64], P0 ;  /* 0x65b00000d4057fae */ /* 0x0005e20008121848 */
[----:B------:R-:W-:-:S03]  /*33d30*/  UISETP.NE.U32.AND UP0, UPT, UR4, UR10, UPT ;  /* 0x0000000a0400728c */ /* 0x000fc6000bf05070 */
        /* <DEDUP_REMOVED lines=9> */
[----:B------:R-:W-:-:S03]  /*33dd0*/  PLOP3.LUT P0, PT, PT, PT, UP0, 0x80, 0x0 ;  /* 0x000000000000781c */ /* 0x000fc60003f0f008 */
[----:B------:R-:W0:Y:S10]  /*33de0*/  LDGDEPBAR ;  /* 0x00000000000079af */ /* 0x000e340000000000 */
[----:B--2---:R-:W-:Y:S05]  /*33df0*/  @P0 BRA `(.L_x_1) ;  /* 0xfffffec400600947 */ /* 0x004fea000383ffff */
.L_x_0:
[----:B------:R-:W1:Y:S01]  /*33e00*/  S2R R4, SR_TID.X ;  /* 0x0000000000047919 */ /* 0x000e620000002100 */
[----:B------:R-:W-:Y:S01]  /*33e10*/  ULDC.64 UR10, c[0x0][0x228] ;  /* 0x00008a00000a7ab9 */ /* 0x000fe20000000a00 */
[----:B------:R-:W-:-:S04]  /*33e20*/  DEPBAR.LE SB0, 0x0 ;  /* 0x000080000000791a */ /* 0x000fc80000000000 */
[----:B------:R-:W2:Y:S01]  /*33e30*/  S2R R9, SR_TID.X ;  /* 0x0000000000097919 */ /* 0x000ea20000002100 */
[----:B------:R-:W-:Y:S01]  /*33e40*/  ULDC.64 UR6, c[0x0][0x228] ;  /* 0x00008a0000067ab9 */ /* 0x000fe20000000a00 */
[----:B------:R-:W-:Y:S01]  /*33e50*/  ULDC UR4, c[0x0][0x248] ;  /* 0x0000920000047ab9 */ /* 0x000fe20000000800 */
[----:B------:R-:W-:Y:S01]  /*33e60*/  ULDC UR12, c[0x0][0x248] ;  /* 0x00009200000c7ab9 */ /* 0x000fe20000000800 */
[----:B------:R-:W3:Y:S01]  /*33e70*/  S2R R8, SR_TID.X ;  /* 0x0000000000087919 */ /* 0x000ee20000002100 */
[----:B------:R-:W-:Y:S01]  /*33e80*/  ULDC.64 UR38, c[0x0][0x228] ;  /* 0x00008a0000267ab9 */ /* 0x000fe20000000a00 */
        /* <DEDUP_REMOVED lines=20> */
[C---:B-1----:R-:W-:Y:S01]  /*33fd0*/  IMAD.SHL.U32 R3, R4.reuse, 0x10, RZ ;  /* 0x0000001004037824 */ /* 0x042fe200078e00ff */
[----:B------:R-:W-:Y:S01]  /*33fe0*/  ULDC UR48, c[0x0][0x228] ;  /* 0x00008a0000307ab9 */ /* 0x000fe20000000800 */
[----:B------:R-:W-:Y:S01]  /*33ff0*/  IMAD.SHL.U32 R2, R4, 0x40, RZ ;  /* 0x0000004004027824 */ /* 0x000fe200078e00ff */
[----:B------:R-:W-:Y:S01]  /*34000*/  ULDC UR49, c[0x0][0x228] ;  /* 0x00008a0000317ab9 */ /* 0x000fe20000000800 */
[----:B------:R-:W-:Y:S01]  /*34010*/  ULDC UR50, c[0x0][0x228] ;  /* 0x00008a0000327ab9 */ /* 0x000fe20000000800 */
[----:B------:R-:W-:Y:S01]  /*34020*/  LOP3.LUT R3, R3, 0xf0, RZ, 0xc0, !PT ;  /* 0x000000f003037812 */ /* 0x000fe200078ec0ff */
[C---:B--2---:R-:W-:Y:S01]  /*34030*/  IMAD.SHL.U32 R4, R9.reuse, 0x10, RZ ;  /* 0x0000001009047824 */ /* 0x044fe200078e00ff */
[----:B------:R-:W-:Y:S01]  /*34040*/  LOP3.LUT R2, R2, 0x400, RZ, 0xc0, !PT ;  /* 0x0000040002027812 */ /* 0x000fe200078ec0ff */
[C---:B-----5:R-:W-:Y:S01]  /*34050*/  IMAD.SHL.U32 R155, R9.reuse, 0x40, RZ ;  /* 0x00000040099b7824 */ /* 0x060fe200078e00ff */
[----:B------:R-:W-:Y:S01]  /*34060*/  ULDC UR51, c[0x0][0x228] ;  /* 0x00008a0000337ab9 */ /* 0x000fe20000000800 */
[----:B---3--:R-:W-:Y:S01]  /*34070*/  IMAD.SHL.U32 R5, R8, 0x8, RZ ;  /* 0x0000000808057824 */ /* 0x008fe200078e00ff */
[----:B------:R-:W-:Y:S01]  /*34080*/  LOP3.LUT R4, R4, 0xf0, RZ, 0xc0, !PT ;  /* 0x000000f004047812 */ /* 0x000fe200078ec0ff */
[----:B------:R-:W-:Y:S01]  /*34090*/  IMAD.SHL.U32 R6, R9, 0x8, RZ ;  /* 0x0000000809067824 */ /* 0x000fe200078e00ff */
[----:B------:R-:W-:Y:S01]  /*340a0*/  LOP3.LUT R155, R155, 0x400, RZ, 0xc0, !PT ;  /* 0x000004009b9b7812 */ /* 0x000fe200078ec0ff */
[----:B------:R-:W-:Y:S01]  /*340b0*/  ULDC UR19, c[0x0][0x228] ;  /* 0x00008a0000137ab9 */ /* 0x000fe20000000800 */
[----:B------:R-:W-:Y:S01]  /*340c0*/  IADD3 R2, R2, UR5, R3 ;  /* 0x0000000502027c10 */ /* 0x000fe2000fffe003 */
[----:B------:R-:W-:Y:S01]  /*340d0*/  ULDC UR25, c[0x0][0x228] ;  /* 0x00008a0000197ab9 */ /* 0x000fe20000000800 */
[----:B------:R-:W-:Y:S01]  /*340e0*/  IADD3 R155, R155, UR5, R4 ;  /* 0x000000059b9b7c10 */ /* 0x000fe2000fffe004 */
[----:B------:R-:W-:Y:S01]  /*340f0*/  VIADD R4, R22, 0x81 ;  /* 0x0000008116047836 */ /* 0x000fe20000000000 */
[----:B------:R-:W-:Y:S01]  /*34100*/  LOP3.LUT R5, R5, 0x300, RZ, 0xc0, !PT ;  /* 0x0000030005057812 */ /* 0x000fe200078ec0ff */
[----:B------:R-:W-:Y:S01]  /*34110*/  ULDC UR26, c[0x0][0x228] ;  /* 0x00008a00001a7ab9 */ /* 0x000fe20000000800 */
[----:B------:R-:W-:Y:S01]  /*34120*/  LOP3.LUT R3, R6, 0x300, RZ, 0xc0, !PT ;  /* 0x0000030006037812 */ /* 0x000fe200078ec0ff */
[----:B------:R-:W-:Y:S01]  /*34130*/  ULDC UR20, c[0x0][0x228] ;  /* 0x00008a0000147ab9 */ /* 0x000fe20000000800 */
[----:B------:R-:W-:Y:S01]  /*34140*/  ISETP.GE.AND P1, PT, R4, UR11, PT ;  /* 0x0000000b04007c0c */ /* 0x000fe2000bf26270 */
[----:B------:R-:W-:Y:S01]  /*34150*/  IMAD.IADD R2, R2, 0x1, R5 ;  /* 0x0000000102027824 */ /* 0x000fe200078e0205 */
[----:B------:R-:W2:Y:S01]  /*34160*/  LDL.LU R4, [R1+0xc00] ;  /* 0x000c000001047983 */ /* 0x000ea20000300800 */
[----:B------:R-:W-:Y:S01]  /*34170*/  IMAD.IADD R155, R155, 0x1, R3 ;  /* 0x000000019b9b7824 */ /* 0x000fe200078e0203 */
[----:B------:R-:W-:Y:S01]  /*34180*/  LOP3.LUT R8, R8, 0x7f, RZ, 0xc0, !PT ;  /* 0x0000007f08087812 */ /* 0x000fe200078ec0ff */
[----:B------:R-:W-:Y:S01]  /*34190*/  VIADD R3, R22, 0x80 ;  /* 0x0000008016037836 */ /* 0x000fe20000000000 */
[----:B------:R-:W2:Y:S01]  /*341a0*/  LDL.LU R5, [R1+0xc08] ;  /* 0x000c080001057983 */ /* 0x000ea20000300800 */
[----:B------:R-:W-:Y:S01]  /*341b0*/  ULDC UR11, c[0x0][0x248] ;  /* 0x00009200000b7ab9 */ /* 0x000fe20000000800 */
[----:B------:R-:W-:Y:S01]  /*341c0*/  ULDC UR21, c[0x0][0x228] ;  /* 0x00008a0000157ab9 */ /* 0x000fe20000000800 */
[----:B------:R-:W-:Y:S01]  /*341d0*/  ULDC UR22, c[0x0][0x228] ;  /* 0x00008a0000167ab9 */ /* 0x000fe20000000800 */
[----:B------:R-:W2:Y:S01]  /*341e0*/  LDL.LU R6, [R1+0xa00] ;  /* 0x000a000001067983 */ /* 0x000ea20000300800 */
[----:B------:R-:W-:Y:S01]  /*341f0*/  ISETP.GE.AND P0, PT, R3, UR7, PT ;  /* 0x0000000703007c0c */ /* 0x000fe2000bf06270 */
[----:B------:R-:W-:Y:S01]  /*34200*/  ULDC UR7, c[0x0][0x248] ;  /* 0x0000920000077ab9 */ /* 0x000fe20000000800 */
[----:B------:R-:W-:Y:S01]  /*34210*/  ULDC UR27, c[0x0][0x228] ;  /* 0x00008a00001b7ab9 */ /* 0x000fe20000000800 */
[----:B------:R-:W2:Y:S01]  /*34220*/  LDL.LU R7, [R1+0xa08] ;  /* 0x000a080001077983 */ /* 0x000ea20000300800 */
[----:B------:R-:W-:Y:S01]  /*34230*/  ULDC UR16, c[0x0][0x228] ;  /* 0x00008a0000107ab9 */ /* 0x000fe20000000800 */
[----:B------:R-:W-:Y:S01]  /*34240*/  ULDC UR17, c[0x0][0x228] ;  /* 0x00008a0000117ab9 */ /* 0x000fe20000000800 */
[----:B------:R-:W-:Y:S01]  /*34250*/  ULDC UR18, c[0x0][0x228] ;  /* 0x00008a0000127ab9 */ /* 0x000fe20000000800 */
[----:B------:R-:W3:Y:S01]  /*34260*/  LDL.LU R156, [R1+0x800] ;  /* 0x00080000019c7983 */ /* 0x000ee20000300800 */
        /* <DEDUP_REMOVED lines=15> */
[----:B------:R-:W-:Y:S01]  /*34360*/  BAR.SYNC.DEFER_BLOCKING 0x0 ;  /* 0x0000000000007b1d */ /* 0x000fe20000010000 */
[----:B------:R-:W-:-:S05]  /*34370*/  LEA R3, R8, UR5, 0x4 ;  /* 0x0000000508037c11 */ /* 0x000fca000f8e20ff */
[----:B--2---:R1:W-:Y:S02]  /*34380*/  STSM.16.M88.4 [R2], R4 ;  /* 0x0000000402007844 */ /* 0x0043e40000000200 */
[----:B------:R-:W-:Y:S06]  /*34390*/  BAR.SYNC.DEFER_BLOCKING 0x0 ;  /* 0x0000000000007b1d */ /* 0x000fec0000010000 */
[----:B-1----:R-:W2:Y:S04]  /*343a0*/  LDL.LU R4, [R1+0x400] ;  /* 0x0004000001047983 */ /* 0x002ea80000300800 */
[----:B------:R-:W2:Y:S04]  /*343b0*/  LDL.LU R5, [R1+0x408] ;  /* 0x0004080001057983 */ /* 0x000ea80000300800 */
[----:B------:R-:W2:Y:S04]  /*343c0*/  LDL.LU R6, [R1+0x200] ;  /* 0x0002000001067983 */ /* 0x000ea80000300800 */
[----:B------:R-:W1:Y:S01]  /*343d0*/  LDS.128 R160, [R3] ;  /* 0x0000000003a07984 */ /* 0x000e620000000c00 */
[----:B------:R-:W-:Y:S06]  /*343e0*/  BAR.SYNC.DEFER_BLOCKING 0x0 ;  /* 0x0000000000007b1d */ /* 0x000fec0000010000 */
[----:B------:R-:W2:Y:S04]  /*343f0*/  LDL.LU R7, [R1+0x208] ;  /* 0x0002080001077983 */ /* 0x000ea80000300800 */
[----:B---3--:R-:W-:Y:S01]  /*34400*/  STSM.16.M88.4 [R2], R156 ;  /* 0x0000009c02007844 */ /* 0x008fe20000000200 */
[----:B------:R-:W-:Y:S06]  /*34410*/  BAR.SYNC.DEFER_BLOCKING 0x0 ;  /* 0x0000000000007b1d */ /* 0x000fec0000010000 */
[----:B------:R-:W3:Y:S04]  /*34420*/  LDS.128 R156, [R3] ;  /* 0x00000000039c7984 */ /* 0x000ee80000000c00 */
[----:B-1----:R-:W-:Y:S04]  /*34430*/  STL.64 [R1+0xe10], R160 ;  /* 0x000e10a001007387 */ /* 0x002fe80000100a00 */
[----:B------:R-:W-:Y:S01]  /*34440*/  STL.64 [R1+0xe18], R162 ;  /* 0x000e18a201007387 */ /* 0x000fe20000100a00 */
[----:B------:R-:W-:Y:S06]  /*34450*/  BAR.SYNC.DEFER_BLOCKING 0x0 ;  /* 0x0000000000007b1d */ /* 0x000fec0000010000 */
[----:B---3--:R1:W-:Y:S04]  /*34460*/  STL.64 [R1+0xe00], R156 ;  /* 0x000e009c01007387 */ /* 0x0083e80000100a00 */
[----:B------:R3:W-:Y:S04]  /*34470*/  STL.64 [R1+0xe08], R158 ;  /* 0x000e089e01007387 */ /* 0x0007e80000100a00 */
[----:B-1----:R-:W4:Y:S04]  /*34480*/  LDL.LU R156, [R1] ;  /* 0x00000000019c7983 */ /* 0x002f280000300800 */
[----:B------:R-:W4:Y:S01]  /*34490*/  LDL.LU R157, [R1+0x8] ;  /* 0x00000800019d7983 */ /* 0x000f220000300800 */
[----:B---3--:R-:W-:-:S02]  /*344a0*/  IMAD.MOV.U32 R158, RZ, RZ, R24 ;  /* 0x000000ffff9e7224 */ /* 0x008fc400078e0018 */
[----:B------:R-:W-:Y:S01]  /*344b0*/  IMAD.MOV.U32 R159, RZ, RZ, R26 ;  /* 0x000000ffff9f7224 */ /* 0x000fe200078e001a */
[----:B--2---:R1:W-:Y:S01]  /*344c0*/  STSM.16.M88.4 [R2], R4 ;  /* 0x0000000402007844 */ /* 0x0043e20000000200 */
[----:B------:R-:W-:Y:S06]  /*344d0*/  BAR.SYNC.DEFER_BLOCKING 0x0 ;  /* 0x0000000000007b1d */ /* 0x000fec0000010000 */
[----:B-1----:R-:W2:Y:S04]  /*344e0*/  LDL.LU R4, [R1+0xc04] ;  /* 0x000c040001047983 */ /* 0x002ea80000300800 */
[----:B------:R-:W2:Y:S04]  /*344f0*/  LDL.LU R5, [R1+0xc0c] ;  /* 0x000c0c0001057983 */ /* 0x000ea80000300800 */
[----:B------:R-:W2:Y:S04]  /*34500*/  LDL.LU R6, [R1+0xa04] ;  /* 0x000a040001067983 */ /* 0x000ea80000300800 */
[----:B------:R-:W1:Y:S01]  /*34510*/  LDS.128 R160, [R3] ;  /* 0x0000000003a07984 */ /* 0x000e620000000c00 */
[----:B------:R-:W-:Y:S06]  /*34520*/  BAR.SYNC.DEFER_BLOCKING 0x0 ;  /* 0x0000000000007b1d */ /* 0x000fec0000010000 */
[----:B------:R-:W2:Y:S04]  /*34530*/  LDL.LU R7, [R1+0xa0c] ;  /* 0x000a0c0001077983 */ /* 0x000ea80000300800 */
[----:B----4-:R-:W-:Y:S01]  /*34540*/  STSM.16.M88.4 [R2], R156 ;  /* 0x0000009c02007844 */ /* 0x010fe20000000200 */
[----:B------:R-:W-:Y:S06]  /*34550*/  BAR.SYNC.DEFER_BLOCKING 0x0 ;  /* 0x0000000000007b1d */ /* 0x000fec0000010000 */
[----:B------:R-:W3:Y:S04]  /*34560*/  LDS.128 R156, [R3] ;  /* 0x00000000039c7984 */ /* 0x000ee80000000c00 */
[----:B-1----:R-:W-:Y:S04]  /*34570*/  STL.64 [R1+0xc00], R160 ;  /* 0x000c00a001007387 */ /* 0x002fe80000100a00 */
[----:B------:R-:W-:Y:S01]  /*34580*/  STL.64 [R1+0xc08], R162 ;  /* 0x000c08a201007387 */ /* 0x000fe20000100a00 */
[----:B------:R-:W-:Y:S06]  /*34590*/  BAR.SYNC.DEFER_BLOCKING 0x0 ;  /* 0x0000000000007b1d */ /* 0x000fec0000010000 */
[----:B---3--:R1:W-:Y:S04]  /*345a0*/  STL.64 [R1+0xa00], R156 ;  /* 0x000a009c01007387 */ /* 0x0083e80000100a00 */
[----:B------:R3:W-:Y:S04]  /*345b0*/  STL.64 [R1+0xa08], R158 ;  /* 0x000a089e01007387 */ /* 0x0007e80000100a00 */
[----:B-1----:R-:W4:Y:S04]  /*345c0*/  LDL.LU R156, [R1+0x804] ;  /* 0x00080400019c7983 */ /* 0x002f280000300800 */
[----:B------:R-:W4:Y:S04]  /*345d0*/  LDL.LU R157, [R1+0x80c] ;  /* 0x00080c00019d7983 */ /* 0x000f280000300800 */
[----:B---3--:R-:W4:Y:S04]  /*345e0*/  LDL.LU R158, [R1+0x604] ;  /* 0x00060400019e7983 */ /* 0x008f280000300800 */
[----:B------:R-:W4:Y:S04]  /*345f0*/  LDL.LU R159, [R1+0x60c] ;  /* 0x00060c00019f7983 */ /* 0x000f280000300800 */
        /* <DEDUP_REMOVED lines=8> */
[----:B-1----:R-:W-:Y:S04]  /*34680*/  STL.64 [R1+0x600], R160 ;  /* 0x000600a001007387 */ /* 0x002fe80000100a00 */
[----:B------:R-:W-:Y:S04]  /*34690*/  STL.64 [R1+0x608], R162 ;  /* 0x000608a201007387 */ /* 0x000fe80000100a00 */
[----:B----4-:R-:W-:Y:S01]  /*346a0*/  STSM.16.M88.4 [R2], R156 ;  /* 0x0000009c02007844 */ /* 0x010fe20000000200 */
[----:B------:R-:W-:Y:S06]  /*346b0*/  BAR.SYNC.DEFER_BLOCKING 0x0 ;  /* 0x0000000000007b1d */ /* 0x000fec0000010000 */
[----:B------:R-:W1:Y:S02]  /*346c0*/  LDS.128 R156, [R3] ;  /* 0x00000000039c7984 */ /* 0x000e640000000c00 */
[----:B------:R-:W-:Y:S06]  /*346d0*/  BAR.SYNC.DEFER_BLOCKING 0x0 ;  /* 0x0000000000007b1d */ /* 0x000fec0000010000 */
[----:B-1----:R1:W-:Y:S04]  /*346e0*/  STL.64 [R1+0x400], R156 ;  /* 0x0004009c01007387 */ /* 0x0023e80000100a00 */
[----:B------:R3:W-:Y:S04]  /*346f0*/  STL.64 [R1+0x408], R158 ;  /* 0x0004089e01007387 */ /* 0x0007e80000100a00 */
[----:B-1----:R-:W4:Y:S04]  /*34700*/  LDL.LU R156, [R1+0x4] ;  /* 0x00000400019c7983 */ /* 0x002f280000300800 */
        /* <DEDUP_REMOVED lines=17> */
[----:B-1----:R1:W-:Y:S04]  /*34820*/  STL.64 [R1], R24 ;  /* 0x0000001801007387 */ /* 0x0023e80000100a00 */
        /* <DEDUP_REMOVED lines=22> */
[----:B------:R-:W4:Y:S04]  /*34990*/  LDL.LU R25, [R1+0x18] ;  /* 0x0000180001197983 */ /* 0x000f280000300800 */
[----:B--2---:R1:W-:Y:S01]  /*349a0*/  STSM.16.M88.4 [R2], R4 ;  /* 0x0000000402007844 */ /* 0x0043e20000000200 */
[----:B------:R-:W-:Y:S01]  /*349b0*/  BAR.SYNC.DEFER_BLOCKING 0x0 ;  /* 0x0000000000007b1d */ /* 0x000fe20000010000 */
[----:B---3--:R-:W-:-:S02]  /*349c0*/  IMAD.MOV.U32 R26, RZ, RZ, R28 ;  /* 0x000000ffff1a7224 */ /* 0x008fc400078e001c */
[----:B------:R-:W-:-:S03]  /*349d0*/  IMAD.MOV.U32 R27, RZ, RZ, R30 ;  /* 0x000000ffff1b7224 */ /* 0x000fc600078e001e */
        /* <DEDUP_REMOVED lines=33> */
[----:B------:R-:W-:Y:S04]  /*34bf0*/  STL.64 [R1+0x618], R26 ;  /* 0x0006181a01007387 */ /* 0x000fe80000100a00 */
[----:B-1----:R-:W3:Y:S04]  /*34c00*/  LDL.LU R24, [R1+0x14] ;  /* 0x0000140001187983 */ /* 0x002ee80000300800 */
[----:B------:R-:W3:Y:S04]  /*34c10*/  LDL.LU R25, [R1+0x1c] ;  /* 0x00001c0001197983 */ /* 0x000ee80000300800 */
[----:B--2---:R1:W-:Y:S04]  /*34c20*/  STSM.16.M88.4 [R2], R4 ;  /* 0x0000000402007844 */ /* 0x0043e80000000200 */
[----:B-1----:R-:W2:Y:S04]  /*34c30*/  LDL.LU R4, [R1+0xc20] ;  /* 0x000c200001047983 */ /* 0x002ea80000300800 */
[----:B------:R-:W2:Y:S04]  /*34c40*/  LDL.LU R5, [R1+0xc28] ;  /* 0x000c280001057983 */ /* 0x000ea80000300800 */
[----:B------:R-:W2:Y:S04]  /*34c50*/  LDL.LU R6, [R1+0xa20] ;  /* 0x000a200001067983 */ /* 0x000ea80000300800 */
[----:B------:R-:W2:Y:S01]  /*34c60*/  LDL.LU R7, [R1+0xa28] ;  /* 0x000a280001077983 */ /* 0x000ea20000300800 */
[----:B------:R-:W-:Y:S01]  /*34c70*/  BAR.SYNC.DEFER_BLOCKING 0x0 ;  /* 0x0000000000007b1d */ /* 0x000fe20000010000 */
[----:B------:R-:W-:-:S02]  /*34c80*/  IMAD.MOV.U32 R26, RZ, RZ, R29 ;  /* 0x000000ffff1a7224 */ /* 0x000fc400078e001d */
[----:B------:R-:W-:-:S03]  /*34c90*/  IMAD.MOV.U32 R27, RZ, RZ, R31 ;  /* 0x000000ffff1b7224 */ /* 0x000fc600078e001f */
[----:B------:R-:W1:Y:S02]  /*34ca0*/  LDS.128 R28, [R3] ;  /* 0x00000000031c7984 */ /* 0x000e640000000c00 */
[----:B------:R-:W-:Y:S06]  /*34cb0*/  BAR.SYNC.DEFER_BLOCKING 0x0 ;  /* 0x0000000000007b1d */ /* 0x000fec0000010000 */
[----:B-1----:R-:W-:Y:S04]  /*34cc0*/  STL.64 [R1+0x410], R28 ;  /* 0x0004101c01007387 */ /* 0x002fe80000100a00 */
[----:B------:R-:W-:Y:S04]  /*34cd0*/  STL.64 [R1+0x418], R30 ;  /* 0x0004181e01007387 */ /* 0x000fe80000100a00 */
[----:B---3--:R-:W-:Y:S01]  /*34ce0*/  STSM.16.M88.4 [R2], R24 ;  /* 0x0000001802007844 */ /* 0x008fe20000000200 */
        /* <DEDUP_REMOVED lines=14> */
[----:B------:R-:W2:Y:S04]  /*34dd0*/  LDL.LU R7, [R1+0x228] ;  /* 0x0002280001077983 */ /* 0x000ea80000300800 */
[----:B------:R-:W1:Y:S01]  /*34de0*/  LDS.128 R28, [R3] ;  /* 0x00000000031c7984 */ /* 0x000e620000000c00 */
[----:B------:R-:W-:Y:S06]  /*34df0*/  BAR.SYNC.DEFER_BLOCKING 0x0 ;  /* 0x0000000000007b1d */ /* 0x000fec0000010000 */
        /* <DEDUP_REMOVED lines=10> */
[----:B--2---:R1:W-:Y:S01]  /*34ea0*/  STSM.16.M88.4 [R2], R4 ;  /* 0x0000000402007844 */ /* 0x0043e20000000200 */
[----:B------:R-:W-:Y:S06]  /*34eb0*/  BAR.SYNC.DEFER_BLOCKING 0x0 ;  /* 0x0000000000007b1d */ /* 0x000fec0000010000 */
[----:B-1----:R-:W2:Y:S04]  /*34ec0*/  LDL.LU R4, [R1+0xc24] ;  /* 0x000c240001047983 */ /* 0x002ea80000300800 */
[----:B------:R-:W2:Y:S04]  /*34ed0*/  LDL.LU R5, [R1+0xc2c] ;  /* 0x000c2c0001057983 */ /* 0x000ea80000300800 */
[----:B------:R-:W2:Y:S04]  /*34ee0*/  LDL.LU R6, [R1+0xa24] ;  /* 0x000a240001067983 */ /* 0x000ea80000300800 */
[----:B------:R-:W2:Y:S04]  /*34ef0*/  LDL.LU R7, [R1+0xa2c] ;  /* 0x000a2c0001077983 */ /* 0x000ea80000300800 */
[----:B------:R-:W1:Y:S01]  /*34f00*/  LDS.128 R28, [R3] ;  /* 0x00000000031c7984 */ /* 0x000e620000000c00 */
[----:B------:R-:W-:-:S02]  /*34f10*/  IMAD.MOV.U32 R26, RZ, RZ, R32 ;  /* 0x000000ffff1a7224 */ /* 0x000fc400078e0020 */
[----:B------:R-:W-:Y:S01]  /*34f20*/  IMAD.MOV.U32 R27, RZ, RZ, R34 ;  /* 0x000000ffff1b7224 */ /* 0x000fe200078e0022 */
        /* <DEDUP_REMOVED lines=27> */
[----:B--2---:R2:W-:Y:S02]  /*350e0*/  STSM.16.M88.4 [R2], R4 ;  /* 0x0000000402007844 */ /* 0x0045e40000000200 */
[----:B------:R-:W-:Y:S06]  /*350f0*/  BAR.SYNC.DEFER_BLOCKING 0x0 ;  /* 0x0000000000007b1d */ /* 0x000fec0000010000 */
[----:B-1----:R1:W-:Y:S04]  /*35100*/  STL.64 [R1+0x420], R24 ;  /* 0x0004201801007387 */ /* 0x0023e80000100a00 */
[----:B------:R3:W-:Y:S04]  /*35110*/  STL.64 [R1+0x428], R26 ;  /* 0x0004281a01007387 */ /* 0x0007e80000100a00 */
[----:B--2---:R-:W2:Y:S04]  /*35120*/  LDL.LU R4, [R1+0x24] ;  /* 0x0000240001047983 */ /* 0x004ea80000300800 */
[----:B------:R-:W2:Y:S04]  /*35130*/  LDL.LU R5, [R1+0x2c] ;  /* 0x00002c0001057983 */ /* 0x000ea80000300800 */
[----:B------:R-:W4:Y:S01]  /*35140*/  LDS.128 R28, [R3] ;  /* 0x00000000031c7984 */ /* 0x000f220000000c00 */
[----:B------:R-:W-:-:S02]  /*35150*/  IMAD.MOV.U32 R6, RZ, RZ, R33 ;  /* 0x000000ffff067224 */ /* 0x000fc400078e0021 */
[----:B------:R-:W-:Y:S01]  /*35160*/  IMAD.MOV.U32 R7, RZ, RZ, R35 ;  /* 0x000000ffff077224 */ /* 0x000fe200078e0023 */
[----:B------:R-:W-:Y:S01]  /*35170*/  BAR.SYNC.DEFER_BLOCKING 0x0 ;  /* 0x0000000000007b1d */ /* 0x000fe20000010000 */
[----:B-1----:R-:W-:Y:S01]  /*35180*/  LOP3.LUT R24, R9, 0x7f, RZ, 0xc0, !PT ;  /* 0x0000007f09187812 */ /* 0x002fe200078ec0ff */
[----:B------:R-:W-:-:S06]  /*35190*/  IMAD R2, R22, UR4, RZ ;  /* 0x0000000416027c24 */ /* 0x000fcc000f8e02ff */
[----:B---3--:R-:W1:Y:S01]  /*351a0*/  LDC R27, c[0x0][0x244] ;  /* 0x00009100ff1b7b82 */ /* 0x008e620000000800 */
[----:B----4-:R3:W-:Y:S04]  /*351b0*/  STL.64 [R1+0x220], R28 ;  /* 0x0002201c01007387 */ /* 0x0107e80000100a00 */
[----:B------:R4:W-:Y:S04]  /*351c0*/  STL.64 [R1+0x228], R30 ;  /* 0x0002281e01007387 */ /* 0x0009e80000100a00 */
[----:B---3--:R-:W3:Y:S04]  /*351d0*/  LDL.LU R28, [R1+0xc30] ;  /* 0x000c3000011c7983 */ /* 0x008ee80000300800 */
[----:B------:R-:W3:Y:S04]  /*351e0*/  LDL.LU R29, [R1+0xc38] ;  /* 0x000c3800011d7983 */ /* 0x000ee80000300800 */
[----:B----4-:R-:W3:Y:S04]  /*351f0*/  LDL.LU R30, [R1+0xa30] ;  /* 0x000a3000011e7983 */ /* 0x010ee80000300800 */
[----:B------:R-:W3:Y:S01]  /*35200*/  LDL.LU R31, [R1+0xa38] ;  /* 0x000a3800011f7983 */ /* 0x000ee20000300800 */
[----:B------:R-:W-:-:S03]  /*35210*/  LEA R24, R24, UR5, 0x4 ;  /* 0x0000000518187c11 */ /* 0x000fc6000f8e20ff */
[----:B--2---:R2:W-:Y:S01]  /*35220*/  STSM.16.M88.4 [R155], R4 ;  /* 0x000000049b007844 */ /* 0x0045e20000000200 */
[----:B------:R-:W-:Y:S01]  /*35230*/  VIADD R2, R2, UR4 ;  /* 0x0000000402027c36 */ /* 0x000fe20008000000 */
[----:B------:R-:W-:Y:S01]  /*35240*/  ULDC UR5, c[0x0][0x248] ;  /* 0x0000920000057ab9 */ /* 0x000fe20000000800 */
[----:B------:R-:W-:Y:S06]  /*35250*/  BAR.SYNC.DEFER_BLOCKING 0x0 ;  /* 0x0000000000007b1d */ /* 0x000fec0000010000 */
[----:B--2---:R-:W2:Y:S04]  /*35260*/  LDL.LU R4, [R1+0x830] ;  /* 0x0008300001047983 */ /* 0x004ea80000300800 */
[----:B------:R-:W2:Y:S04]  /*35270*/  LDL.LU R5, [R1+0x838] ;  /* 0x0008380001057983 */ /* 0x000ea80000300800 */
[----:B------:R-:W2:Y:S04]  /*35280*/  LDL.LU R6, [R1+0x630] ;  /* 0x0006300001067983 */ /* 0x000ea80000300800 */
[----:B------:R-:W4:Y:S01]  /*35290*/  LDS.128 R32, [R24] ;  /* 0x0000000018207984 */ /* 0x000f220000000c00 */
[----:B------:R-:W-:Y:S06]  /*352a0*/  BAR.SYNC.DEFER_BLOCKING 0x0 ;  /* 0x0000000000007b1d */ /* 0x000fec0000010000 */
[----:B------:R-:W2:Y:S04]  /*352b0*/  LDL.LU R7, [R1+0x638] ;  /* 0x0006380001077983 */ /* 0x000ea80000300800 */
[----:B---3--:R-:W-:Y:S01]  /*352c0*/  STSM.16.M88.4 [R155], R28 ;  /* 0x0000001c9b007844 */ /* 0x008fe20000000200 */
[----:B------:R-:W-:Y:S06]  /*352d0*/  BAR.SYNC.DEFER_BLOCKING 0x0 ;  /* 0x0000000000007b1d */ /* 0x000fec0000010000 */
[----:B------:R-:W3:Y:S04]  /*352e0*/  LDS.128 R28, [R24] ;  /* 0x00000000181c7984 */ /* 0x000ee80000000c00 */
[----:B----4-:R-:W-:Y:S04]  /*352f0*/  STL.64 [R1+0x20], R32 ;  /* 0x0000202001007387 */ /* 0x010fe80000100a00 */
[----:B------:R-:W-:Y:S01]  /*35300*/  STL.64 [R1+0x28], R34 ;  /* 0x0000282201007387 */ /* 0x000fe20000100a00 */
[----:B------:R-:W-:Y:S06]  /*35310*/  BAR.SYNC.DEFER_BLOCKING 0x0 ;  /* 0x0000000000007b1d */ /* 0x000fec0000010000 */
[----:B---3--:R3:W-:Y:S04]  /*35320*/  STL.64 [R1+0xe70], R28 ;  /* 0x000e701c01007387 */ /* 0x0087e80000100a00 */
[----:B------:R4:W-:Y:S04]  /*35330*/  STL.64 [R1+0xe78], R30 ;  /* 0x000e781e01007387 */ /* 0x0009e80000100a00 */
[----:B---3--:R-:W3:Y:S04]  /*35340*/  LDL.LU R28, [R1+0x430] ;  /* 0x00043000011c7983 */ /* 0x008ee80000300800 */
[----:B------:R-:W3:Y:S04]  /*35350*/  LDL.LU R29, [R1+0x438] ;  /* 0x00043800011d7983 */ /* 0x000ee80000300800 */
[----:B----4-:R-:W3:Y:S04]  /*35360*/  LDL.LU R30, [R1+0x230] ;  /* 0x00023000011e7983 */ /* 0x010ee80000300800 */
[----:B------:R-:W3:Y:S04]  /*35370*/  LDL.LU R31, [R1+0x238] ;  /* 0x00023800011f7983 */ /* 0x000ee80000300800 */
[----:B--2---:R2:W-:Y:S01]  /*35380*/  STSM.16.M88.4 [R155], R4 ;  /* 0x000000049b007844 */ /* 0x0045e20000000200 */
[----:B------:R-:W-:Y:S06]  /*35390*/  BAR.SYNC.DEFER_BLOCKING 0x0 ;  /* 0x0000000000007b1d */ /* 0x000fec0000010000 */
[----:B--2---:R-:W2:Y:S04]  /*353a0*/  LDL.LU R4, [R1+0x30] ;  /* 0x0000300001047983 */ /* 0x004ea80000300800 */
[----:B------:R-:W2:Y:S04]  /*353b0*/  LDL.LU R5, [R1+0x38] ;  /* 0x0000380001057983 */ /* 0x000ea80000300800 */
[----:B------:R-:W4:Y:S01]  /*353c0*/  LDS.128 R32, [R24] ;  /* 0x0000000018207984 */ /* 0x000f220000000c00 */
[----:B------:R-:W-:Y:S06]  /*353d0*/  BAR.SYNC.DEFER_BLOCKING 0x0 ;  /* 0x0000000000007b1d */ /* 0x000fec0000010000 */
[----:B---3--:R-:W-:Y:S02]  /*353e0*/  STSM.16.M88.4 [R155], R28 ;  /* 0x0000001c9b007844 */ /* 0x008fe40000000200 */
        /* <DEDUP_REMOVED lines=10> */
[----:B------:R-:W3:Y:S01]  /*35490*/  LDL.LU R31, [R1+0xa3c] ;  /* 0x000a3c00011f7983 */ /* 0x000ee20000300800 */
[----:B------:R-:W-:-:S02]  /*354a0*/  IMAD.MOV.U32 R6, RZ, RZ, R36 ;  /* 0x000000ffff067224 */ /* 0x000fc400078e0024 */
[----:B------:R-:W-:-:S05]  /*354b0*/  IMAD.MOV.U32 R7, RZ, RZ, R38 ;  /* 0x000000ffff077224 */ /* 0x000fca00078e0026 */
[----:B--2---:R2:W-:Y:S01]  /*354c0*/  STSM.16.M88.4 [R155], R4 ;  /* 0x000000049b007844 */ /* 0x0045e20000000200 */
[----:B------:R-:W-:Y:S06]  /*354d0*/  BAR.SYNC.DEFER_BLOCKING 0x0 ;  /* 0x0000000000007b1d */ /* 0x000fec0000010000 */
[----:B--2---:R-:W2:Y:S04]  /*354e0*/  LDL.LU R4, [R1+0x834] ;  /* 0x0008340001047983 */ /* 0x004ea80000300800 */
[----:B------:R-:W2:Y:S04]  /*354f0*/  LDL.LU R5, [R1+0x83c] ;  /* 0x00083c0001057983 */ /* 0x000ea80000300800 */
[----:B------:R-:W2:Y:S04]  /*35500*/  LDL.LU R6, [R1+0x634] ;  /* 0x0006340001067983 */ /* 0x000ea80000300800 */
[----:B------:R-:W4:Y:S01]  /*35510*/  LDS.128 R32, [R24] ;  /* 0x0000000018207984 */ /* 0x000f220000000c00 */
[----:B------:R-:W-:Y:S06]  /*35520*/  BAR.SYNC.DEFER_BLOCKING 0x0 ;  /* 0x0000000000007b1d */ /* 0x000fec0000010000 */
[----:B------:R-:W2:Y:S04]  /*35530*/  LDL.LU R7, [R1+0x63c] ;  /* 0x00063c0001077983 */ /* 0x000ea80000300800 */
[----:B----4-:R-:W-:Y:S04]  /*35540*/  STL.64 [R1+0x820], R32 ;  /* 0x0008202001007387 */ /* 0x010fe80000100a00 */
[----:B------:R-:W-:Y:S04]  /*35550*/  STL.64 [R1+0x828], R34 ;  /* 0x0008282201007387 */ /* 0x000fe80000100a00 */
[----:B---3--:R-:W-:Y:S01]  /*35560*/  STSM.16.M88.4 [R155], R28 ;  /* 0x0000001c9b007844 */ /* 0x008fe20000000200 */
[----:B------:R-:W-:Y:S06]  /*35570*/  BAR.SYNC.DEFER_BLOCKING 0x0 ;  /* 0x0000000000007b1d */ /* 0x000fec0000010000 */
[----:B------:R-:W3:Y:S02]  /*35580*/  LDS.128 R28, [R24] ;  /* 0x00000000181c7984 */ /* 0x000ee40000000c00 */
        /* <DEDUP_REMOVED lines=13> */
[----:B----4-:R-:W-:Y:S04]  /*35660*/  STL.64 [R1+0x430], R32 ;  /* 0x0004302001007387 */ /* 0x010fe80000100a00 */
[----:B------:R-:W-:Y:S04]  /*35670*/  STL.64 [R1+0x438], R34 ;  /* 0x0004382201007387 */ /* 0x000fe80000100a00 */
[----:B---3--:R-:W-:Y:S01]  /*35680*/  STSM.16.M88.4 [R155], R28 ;  /* 0x0000001c9b007844 */ /* 0x008fe20000000200 */
[----:B------:R-:W-:Y:S06]  /*35690*/  BAR.SYNC.DEFER_BLOCKING 0x0 ;  /* 0x0000000000007b1d */ /* 0x000fec0000010000 */
[----:B------:R-:W3:Y:S04]  /*356a0*/  LDS.128 R28, [R24] ;  /* 0x00000000181c7984 */ /* 0x000ee80000000c00 */
[----:B---3--:R3:W-:Y:S04]  /*356b0*/  STL.64 [R1+0x230], R28 ;  /* 0x0002301c01007387 */ /* 0x0087e80000100a00 */
[----:B------:R4:W-:Y:S04]  /*356c0*/  STL.64 [R1+0x238], R30 ;  /* 0x0002381e01007387 */ /* 0x0009e80000100a00 */
[----:B---3--:R-:W3:Y:S04]  /*356d0*/  LDL.LU R28, [R1+0xc40] ;  /* 0x000c4000011c7983 */ /* 0x008ee80000300800 */
[----:B------:R-:W3:Y:S04]  /*356e0*/  LDL.LU R29, [R1+0xc48] ;  /* 0x000c4800011d7983 */ /* 0x000ee80000300800 */
[----:B----4-:R-:W3:Y:S04]  /*356f0*/  LDL.LU R30, [R1+0xa40] ;  /* 0x000a4000011e7983 */ /* 0x010ee80000300800 */
[----:B------:R-:W3:Y:S01]  /*35700*/  LDL.LU R31, [R1+0xa48] ;  /* 0x000a4800011f7983 */ /* 0x000ee20000300800 */
[----:B------:R-:W-:Y:S01]  /*35710*/  BAR.SYNC.DEFER_BLOCKING 0x0 ;  /* 0x0000000000007b1d */ /* 0x000fe20000010000 */
        /* <DEDUP_REMOVED lines=1087> */
[----:B------:R-:W2:Y:S04]  /*39b10*/  LDL.LU R7, [R1+0x71c] ;  /* 0x00071c0001077983 */ /* 0x000ea80000300800 */
[----:B------:R-:W4:Y:S01]  /*39b20*/  LDS.128 R32, [R24] ;  /* 0x0000000018207984 */ /* 0x000f220000000c00 */
[----:B------:R-:W-:Y:S06]  /*39b30*/  BAR.SYNC.DEFER_BLOCKING 0x0 ;  /* 0x0000000000007b1d */ /* 0x000fec0000010000 */
        /* <DEDUP_REMOVED lines=19> */
[----:B------:R-:W-:Y:S01]  /*39c70*/  STL.64 [R1+0x118], R34 ;  /* 0x0001182201007387 */ /* 0x000fe20000100a00 */
[----:B------:R-:W-:-:S02]  /*39c80*/  IMAD.MOV.U32 R6, RZ, RZ, R93 ;  /* 0x000000ffff067224 */ /* 0x000fc400078e005d */
[----:B------:R-:W-:Y:S01]  /*39c90*/  IMAD.MOV.U32 R7, RZ, RZ, R95 ;  /* 0x000000ffff077224 */ /* 0x000fe200078e005f */
        /* <DEDUP_REMOVED lines=35> */
[----:B------:R-:W-:Y:S01]  /*39ed0*/  BAR.SYNC.DEFER_BLOCKING 0x0 ;  /* 0x0000000000007b1d */ /* 0x000fe20000010000 */
[----:B------:R-:W-:-:S02]  /*39ee0*/  IMAD.MOV.U32 R6, RZ, RZ, R96 ;  /* 0x000000ffff067224 */ /* 0x000fc400078e0060 */
[----:B------:R-:W-:-:S03]  /*39ef0*/  IMAD.MOV.U32 R7, RZ, RZ, R98 ;  /* 0x000000ffff077224 */ /* 0x000fc600078e0062 */
[----:B----4-:R-:W-:Y:S04]  /*39f00*/  STL.64 [R1+0xf80], R32 ;  /* 0x000f802001007387 */ /* 0x010fe80000100a00 */
[----:B------:R-:W-:Y:S04]  /*39f10*/  STL.64 [R1+0xf88], R34 ;  /* 0x000f882201007387 */ /* 0x000fe80000100a00 */
[----:B---3--:R-:W-:Y:S01]  /*39f20*/  STSM.16.M88.4 [R155], R28 ;  /* 0x0000001c9b007844 */ /* 0x008fe20000000200 */
[----:B------:R-:W-:Y:S06]  /*39f30*/  BAR.SYNC.DEFER_BLOCKING 0x0 ;  /* 0x0000000000007b1d */ /* 0x000fec0000010000 */
[----:B------:R-:W3:Y:S02]  /*39f40*/  LDS.128 R28, [R24] ;  /* 0x00000000181c7984 */ /* 0x000ee40000000c00 */
[----:B------:R-:W-:Y:S06]  /*39f50*/  BAR.SYNC.DEFER_BLOCKING 0x0 ;  /* 0x0000000000007b1d */ /* 0x000fec0000010000 */
[----:B--2---:R2:W-:Y:S04]  /*39f60*/  STSM.16.M88.4 [R155], R4 ;  /* 0x000000049b007844 */ /* 0x0045e80000000200 */
[----:B---3--:R-:W-:Y:S04]  /*39f70*/  STL.64 [R1+0xf70], R28 ;  /* 0x000f701c01007387 */ /* 0x008fe80000100a00 */
[----:B------:R-:W-:Y:S04]  /*39f80*/  STL.64 [R1+0xf78], R30 ;  /* 0x000f781e01007387 */ /* 0x000fe80000100a00 */
[----:B--2---:R-:W2:Y:S04]  /*39f90*/  LDL.LU R4, [R1+0xd24] ;  /* 0x000d240001047983 */ /* 0x004ea80000300800 */
[----:B------:R-:W2:Y:S04]  /*39fa0*/  LDL.LU R5, [R1+0xd2c] ;  /* 0x000d2c0001057983 */ /* 0x000ea80000300800 */
[----:B------:R-:W2:Y:S04]  /*39fb0*/  LDL.LU R6, [R1+0xb24] ;  /* 0x000b240001067983 */ /* 0x000ea80000300800 */
[----:B------:R-:W2:Y:S01]  /*39fc0*/  LDL.LU R7, [R1+0xb2c] ;  /* 0x000b2c0001077983 */ /* 0x000ea20000300800 */
[----:B------:R-:W-:Y:S06]  /*39fd0*/  BAR.SYNC.DEFER_BLOCKING 0x0 ;  /* 0x0000000000007b1d */ /* 0x000fec0000010000 */
[----:B------:R-:W3:Y:S02]  /*39fe0*/  LDS.128 R28, [R24] ;  /* 0x00000000181c7984 */ /* 0x000ee40000000c00 */
[----:B------:R-:W-:Y:S06]  /*39ff0*/  BAR.SYNC.DEFER_BLOCKING 0x0 ;  /* 0x0000000000007b1d */ /* 0x000fec0000010000 */
[----:B---3--:R-:W-:Y:S04]  /*3a000*/  STL.64 [R1+0xb10], R28 ;  /* 0x000b101c01007387 */ /* 0x008fe80000100a00 */
[----:B------:R-:W-:Y:S04]  /*3a010*/  STL.64 [R1+0xb18], R30 ;  /* 0x000b181e01007387 */ /* 0x000fe80000100a00 */
[----:B--2---:R2:W-:Y:S01]  /*3a020*/  STSM.16.M88.4 [R155], R4 ;  /* 0x000000049b007844 */ /* 0x0045e20000000200 */
[----:B------:R-:W-:Y:S06]  /*3a030*/  BAR.SYNC.DEFER_BLOCKING 0x0 ;  /* 0x0000000000007b1d */ /* 0x000fec0000010000 */
[----:B--2---:R-:W2:Y:S04]  /*3a040*/  LDL.LU R4, [R1+0x924] ;  /* 0x0009240001047983 */ /* 0x004ea80000300800 */
[----:B------:R-:W2:Y:S04]  /*3a050*/  LDL.LU R5, [R1+0x92c] ;  /* 0x00092c0001057983 */ /* 0x000ea80000300800 */
[----:B------:R-:W2:Y:S04]  /*3a060*/  LDL.LU R6, [R1+0x724] ;  /* 0x0007240001067983 */ /* 0x000ea80000300800 */
[----:B------:R-:W2:Y:S04]  /*3a070*/  LDL.LU R7, [R1+0x72c] ;  /* 0x00072c0001077983 */ /* 0x000ea80000300800 */
[----:B------:R-:W3:Y:S01]  /*3a080*/  LDS.128 R28, [R24] ;  /* 0x00000000181c7984 */ /* 0x000ee20000000c00 */
        /* <DEDUP_REMOVED lines=10> */
[----:B------:R-:W-:Y:S01]  /*3a130*/  BAR.SYNC.DEFER_BLOCKING 0x0 ;  /* 0x0000000000007b1d */ /* 0x000fe20000010000 */
[----:B------:R-:W-:-:S04]  /*3a140*/  VIADD R2, R2, UR4 ;  /* 0x0000000402027c36 */ /* 0x000fc80008000000 */
[----:B------:R-:W-:-:S05]  /*3a150*/  VIADD R2, R2, UR4 ;  /* 0x0000000402027c36 */ /* 0x000fca0008000000 */
[----:B------:R4:W-:Y:S02]  /*3a160*/  STL [R1+0x1164], R2 ;  /* 0x0011640201007387 */ /* 0x0009e40000100800 */
[----:B----4-:R-:W-:-:S05]  /*3a170*/  VIADD R2, R2, UR4 ;  /* 0x0000000402027c36 */ /* 0x010fca0008000000 */
[----:B------:R-:W-:Y:S04]  /*3a180*/  STL [R1+0x10a8], R2 ;  /* 0x0010a80201007387 */ /* 0x000fe80000100800 */
[----:B---3--:R-:W-:Y:S04]  /*3a190*/  STL.64 [R1+0x520], R28 ;  /* 0x0005201c01007387 */ /* 0x008fe80000100a00 */
[----:B------:R-:W-:Y:S04]  /*3a1a0*/  STL.64 [R1+0x528], R30 ;  /* 0x0005281e01007387 */ /* 0x000fe80000100a00 */
[----:B--2---:R2:W-:Y:S01]  /*3a1b0*/  STSM.16.M88.4 [R155], R4 ;  /* 0x000000049b007844 */ /* 0x0045e20000000200 */
[----:B------:R-:W-:Y:S06]  /*3a1c0*/  BAR.SYNC.DEFER_BLOCKING 0x0 ;  /* 0x0000000000007b1d */ /* 0x000fec0000010000 */
[----:B--2---:R-:W2:Y:S04]  /*3a1d0*/  LDL.LU R4, [R1+0x124] ;  /* 0x0001240001047983 */ /* 0x004ea80000300800 */
[----:B------:R-:W2:Y:S04]  /*3a1e0*/  LDL.LU R5, [R1+0x12c] ;  /* 0x00012c0001057983 */ /* 0x000ea80000300800 */
[----:B------:R-:W3:Y:S01]  /*3a1f0*/  LDS.128 R28, [R24] ;  /* 0x00000000181c7984 */ /* 0x000ee20000000c00 */
[----:B------:R-:W-:-:S02]  /*3a200*/  IMAD.MOV.U32 R6, RZ, RZ, R97 ;  /* 0x000000ffff067224 */ /* 0x000fc400078e0061 */
[----:B------:R-:W-:Y:S01]  /*3a210*/  IMAD.MOV.U32 R7, RZ, RZ, R99 ;  /* 0x000000ffff077224 */ /* 0x000fe200078e0063 */
        /* <DEDUP_REMOVED lines=10> */
[----:B------:R-:W-:Y:S01]  /*3a2c0*/  VIADD R25, R2, UR4 ;  /* 0x0000000402197c36 */ /* 0x000fe20008000000 */
[----:B------:R-:W-:Y:S03]  /*3a2d0*/  BAR.SYNC.DEFER_BLOCKING 0x0 ;  /* 0x0000000000007b1d */ /* 0x000fe60000010000 */
        /* <DEDUP_REMOVED lines=32> */
[----:B------:R4:W-:Y:S02]  /*3a4e0*/  STL [R1+0x1004], R2 ;  /* 0x0010040201007387 */ /* 0x0009e40000100800 */
[----:B----4-:R-:W-:Y:S02]  /*3a4f0*/  VIADD R2, R2, UR4 ;  /* 0x0000000402027c36 */ /* 0x010fe40008000000 */
[----:B---3--:R-:W-:Y:S04]  /*3a500*/  STL.64 [R1+0xf90], R28 ;  /* 0x000f901c01007387 */ /* 0x008fe80000100a00 */
[----:B------:R-:W-:Y:S04]  /*3a510*/  STL.64 [R1+0xf98], R30 ;  /* 0x000f981e01007387 */ /* 0x000fe80000100a00 */
[----:B--2---:R2:W-:Y:S01]  /*3a520*/  STSM.16.M88.4 [R155], R4 ;  /* 0x000000049b007844 */ /* 0x0045e20000000200 */
[----:B------:R-:W-:Y:S06]  /*3a530*/  BAR.SYNC.DEFER_BLOCKING 0x0 ;  /* 0x0000000000007b1d */ /* 0x000fec0000010000 */
[----:B--2---:R-:W2:Y:S04]  /*3a540*/  LDL.LU R4, [R1+0x130] ;  /* 0x0001300001047983 */ /* 0x004ea80000300800 */
[----:B------:R3:W-:Y:S04]  /*3a550*/  STL [R1+0x1008], R2 ;  /* 0x0010080201007387 */ /* 0x0007e80000100800 */
[----:B------:R-:W2:Y:S04]  /*3a560*/  LDL.LU R5, [R1+0x138] ;  /* 0x0001380001057983 */ /* 0x000ea80000300800 */
[----:B------:R-:W4:Y:S01]  /*3a570*/  LDS.128 R28, [R24] ;  /* 0x00000000181c7984 */ /* 0x000f220000000c00 */
[----:B---3--:R-:W-:Y:S01]  /*3a580*/  VIADD R2, R2, UR4 ;  /* 0x0000000402027c36 */ /* 0x008fe20008000000 */
[----:B------:R-:W-:-:S04]  /*3a590*/  ULDC UR4, c[0x0][0x248] ;  /* 0x0000920000047ab9 */ /* 0x000fc80000000800 */
[----:B------:R3:W-:Y:S01]  /*3a5a0*/  STL [R1+0x100c], R2 ;  /* 0x00100c0201007387 */ /* 0x0007e20000100800 */
[----:B------:R-:W-:Y:S02]  /*3a5b0*/  IMAD.MOV.U32 R6, RZ, RZ, R100 ;  /* 0x000000ffff067224 */ /* 0x000fe400078e0064 */
[----:B------:R-:W-:Y:S01]  /*3a5c0*/  IMAD.MOV.U32 R7, RZ, RZ, R102 ;  /* 0x000000ffff077224 */ /* 0x000fe200078e0066 */
[----:B------:R-:W-:Y:S01]  /*3a5d0*/  BAR.SYNC.DEFER_BLOCKING 0x0 ;  /* 0x0000000000007b1d */ /* 0x000fe20000010000 */
[----:B---3--:R-:W-:-:S05]  /*3a5e0*/  VIADD R2, R2, UR5 ;  /* 0x0000000502027c36 */ /* 0x008fca0008000000 */
[----:B------:R-:W-:Y:S01]  /*3a5f0*/  ULDC UR5, c[0x0][0x248] ;  /* 0x0000920000057ab9 */ /* 0x000fe20000000800 */
[----:B------:R3:W-:Y:S02]  /*3a600*/  STL [R1+0x1010], R2 ;  /* 0x0010100201007387 */ /* 0x0007e40000100800 */
[----:B---3--:R-:W-:Y:S01]  /*3a610*/  VIADD R2, R2, UR7 ;  /* 0x0000000702027c36 */ /* 0x008fe20008000000 */
[----:B------:R-:W-:Y:S01]  /*3a620*/  ULDC UR7, c[0x0][0x248] ;  /* 0x0000920000077ab9 */ /* 0x000fe20000000800 */
[----:B----4-:R-:W-:Y:S04]  /*3a630*/  STL.64 [R1+0xd20], R28 ;  /* 0x000d201c01007387 */ /* 0x010fe80000100a00 */
[----:B------:R-:W-:Y:S04]  /*3a640*/  STL.64 [R1+0xd28], R30 ;  /* 0x000d281e01007387 */ /* 0x000fe80000100a00 */
[----:B--2---:R2:W-:Y:S01]  /*3a650*/  STSM.16.M88.4 [R155], R4 ;  /* 0x000000049b007844 */ /* 0x0045e20000000200 */
[----:B------:R-:W-:Y:S06]  /*3a660*/  BAR.SYNC.DEFER_BLOCKING 0x0 ;  /* 0x0000000000007b1d */ /* 0x000fec0000010000 */
[----:B--2---:R-:W2:Y:S04]  /*3a670*/  LDL.LU R4, [R1+0xd34] ;  /* 0x000d340001047983 */ /* 0x004ea80000300800 */
[----:B------:R3:W-:Y:S04]  /*3a680*/  STL [R1+0x1014], R2 ;  /* 0x0010140201007387 */ /* 0x0007e80000100800 */
[----:B------:R-:W2:Y:S04]  /*3a690*/  LDL.LU R5, [R1+0xd3c] ;  /* 0x000d3c0001057983 */ /* 0x000ea80000300800 */
[----:B------:R-:W2:Y:S04]  /*3a6a0*/  LDL.LU R6, [R1+0xb34] ;  /* 0x000b340001067983 */ /* 0x000ea80000300800 */
[----:B------:R-:W2:Y:S04]  /*3a6b0*/  LDL.LU R7, [R1+0xb3c] ;  /* 0x000b3c0001077983 */ /* 0x000ea80000300800 */
[----:B------:R-:W4:Y:S01]  /*3a6c0*/  LDS.128 R28, [R24] ;  /* 0x00000000181c7984 */ /* 0x000f220000000c00 */
[----:B------:R-:W-:Y:S01]  /*3a6d0*/  BAR.SYNC.DEFER_BLOCKING 0x0 ;  /* 0x0000000000007b1d */ /* 0x000fe20000010000 */
[----:B---3--:R-:W-:-:S05]  /*3a6e0*/  VIADD R2, R2, UR4 ;  /* 0x0000000402027c36 */ /* 0x008fca0008000000 */
[----:B------:R-:W-:Y:S01]  /*3a6f0*/  ULDC UR4, c[0x0][0x248] ;  /* 0x0000920000047ab9 */ /* 0x000fe20000000800 */
[----:B------:R3:W-:Y:S02]  /*3a700*/  STL [R1+0x1018], R2 ;  /* 0x0010180201007387 */ /* 0x0007e40000100800 */
[----:B---3--:R-:W-:Y:S01]  /*3a710*/  VIADD R2, R2, UR5 ;  /* 0x0000000502027c36 */ /* 0x008fe20008000000 */
[----:B------:R-:W-:-:S04]  /*3a720*/  ULDC UR5, c[0x0][0x248] ;  /* 0x0000920000057ab9 */ /* 0x000fc80000000800 */
        /* <DEDUP_REMOVED lines=203> */
[----:B------:R3:W-:Y:S02]  /*3b3e0*/  STL [R1+0x109c], R2 ;  /* 0x00109c0201007387 */ /* 0x0007e40000100800 */
        /* <DEDUP_REMOVED lines=8> */
[----:B----4-:R-:W-:Y:S04]  /*3b470*/  STL.64 [R1+0x340], R28 ;  /* 0x0003401c01007387 */ /* 0x010fe80000100a00 */
[----:B------:R-:W-:Y:S04]  /*3b480*/  STL.64 [R1+0x348], R30 ;  /* 0x0003481e01007387 */ /* 0x000fe80000100a00 */
[----:B------:R3:W-:Y:S02]  /*3b490*/  STL [R1+0x10a4], R2 ;  /* 0x0010a40201007387 */ /* 0x0007e40000100800 */
[----:B---3--:R-:W-:Y:S01]  /*3b4a0*/  VIADD R2, R2, UR4 ;  /* 0x0000000402027c36 */ /* 0x008fe20008000000 */
[----:B------:R-:W-:Y:S01]  /*3b4b0*/  ULDC UR4, c[0x0][0x248] ;  /* 0x0000920000047ab9 */ /* 0x000fe20000000800 */
        /* <DEDUP_REMOVED lines=88> */
[----:B---3--:R-:W-:-:S05]  /*3ba40*/  VIADD R2, R2, UR5 ;  /* 0x0000000502027c36 */ /* 0x008fca0008000000 */
[----:B------:R3:W-:Y:S01]  /*3ba50*/  STL [R1+0x10e4], R2 ;  /* 0x0010e40201007387 */ /* 0x0007e20000100800 */
[----:B-1----:R-:W-:Y:S02]  /*3ba60*/  IMAD R3, R23, R27, RZ ;  /* 0x0000001b17037224 */ /* 0x002fe400078e02ff */
[----:B---3--:R-:W-:Y:S01]  /*3ba70*/  VIADD R2, R2, UR4 ;  /* 0x0000000402027c36 */ /* 0x008fe20008000000 */
[----:B------:R-:W-:Y:S01]  /*3ba80*/  ULDC UR4, c[0x0][0x248] ;  /* 0x0000920000047ab9 */ /* 0x000fe20000000800 */
[----:B----4-:R-:W-:Y:S01]  /*3ba90*/  STL.64 [R1+0x940], R28 ;  /* 0x0009401c01007387 */ /* 0x010fe20000100a00 */
[----:B------:R-:W-:-:S03]  /*3baa0*/  IMAD R26, R27, 0x80, R3 ;  /* 0x000000801b1a7824 */ /* 0x000fc600078e0203 */
[----:B------:R-:W-:Y:S01]  /*3bab0*/  STL.64 [R1+0x948], R30 ;  /* 0x0009481e01007387 */ /* 0x000fe20000100a00 */
[----:B------:R-:W-:-:S03]  /*3bac0*/  IMAD R9, R27, 0x80, R26 ;  /* 0x000000801b097824 */ /* 0x000fc600078e021a */
[----:B------:R-:W-:Y:S01]  /*3bad0*/  STL [R1+0x10e8], R2 ;  /* 0x0010e80201007387 */ /* 0x000fe20000100800 */
[----:B------:R-:W-:-:S03]  /*3bae0*/  IMAD R27, R27, 0x80, R9 ;  /* 0x000000801b1b7824 */ /* 0x000fc600078e0209 */
[----:B--2---:R1:W-:Y:S02]  /*3baf0*/  STSM.16.M88.4 [R155], R4 ;  /* 0x000000049b007844 */ /* 0x0043e40000000200 */
[----:B-1----:R-:W-:Y:S01]  /*3bb00*/  VIADD R4, R2, UR4 ;  /* 0x0000000402047c36 */ /* 0x002fe20008000000 */
[----:B------:R-:W-:-:S03]  /*3bb10*/  ULDC.64 UR4, c[0x0][0x220] ;  /* 0x0000880000047ab9 */ /* 0x000fc60000000a00 */
[----:B------:R-:W-:Y:S01]  /*3bb20*/  VIADD R28, R4, UR7 ;  /* 0x00000007041c7c36 */ /* 0x000fe20008000000 */
[----:B------:R-:W-:Y:S01]  /*3bb30*/  STL [R1+0x10ec], R4 ;  /* 0x0010ec0401007387 */ /* 0x000fe20000100800 */
[----:B------:R-:W-:Y:S02]  /*3bb40*/  LEA R2, P2, R3, UR4, 0x2 ;  /* 0x0000000403027c11 */ /* 0x000fe4000f8410ff */
[----:B------:R-:W-:Y:S01]  /*3bb50*/  LOP3.LUT R21, R21, 0xffdfffff, RZ, 0xc0, !PT ;  /* 0xffdfffff15157812 */ /* 0x000fe200078ec0ff */
[----:B------:R1:W-:Y:S01]  /*3bb60*/  STL [R1+0x10f0], R28 ;  /* 0x0010f01c01007387 */ /* 0x0003e20000100800 */
[----:B------:R-:W-:Y:S01]  /*3bb70*/  LEA R6, P4, R9, UR4, 0x2 ;  /* 0x0000000409067c11 */ /* 0x000fe2000f8810ff */
[----:B------:R-:W-:Y:S01]  /*3bb80*/  VIADD R29, R22, 0x7c ;  /* 0x0000007c161d7836 */ /* 0x000fe20000000000 */
[----:B------:R-:W-:Y:S02]  /*3bb90*/  LEA R8, P5, R27, UR4, 0x2 ;  /* 0x000000041b087c11 */ /* 0x000fe4000f8a10ff */
[----:B------:R-:W-:Y:S01]  /*3bba0*/  LOP3.LUT R20, R20, 0x7fffffff, RZ, 0xc0, !PT ;  /* 0x7fffffff14147812 */ /* 0x000fe200078ec0ff */
[----:B------:R-:W-:Y:S01]  /*3bbb0*/  VIADD R31, R22, 0x7a ;  /* 0x0000007a161f7836 */ /* 0x000fe20000000000 */
[----:B------:R-:W-:Y:S01]  /*3bbc0*/  ULDC UR7, c[0x0][0x228] ;  /* 0x00008a0000077ab9 */ /* 0x000fe20000000800 */
[----:B-1----:R-:W-:Y:S01]  /*3bbd0*/  VIADD R28, R28, UR11 ;  /* 0x0000000b1c1c7c36 */ /* 0x002fe20008000000 */
[----:B------:R-:W-:Y:S01]  /*3bbe0*/  LEA R4, P3, R26, UR4, 0x2 ;  /* 0x000000041a047c11 */ /* 0x000fe2000f8610ff */
[----:B------:R-:W-:Y:S01]  /*3bbf0*/  ULDC UR4, c[0x0][0x248] ;  /* 0x0000920000047ab9 */ /* 0x000fe20000000800 */
[----:B------:R-:W-:Y:S01]  /*3bc00*/  LEA.HI.X.SX32 R3, R3, UR5, 0x2, P2 ;  /* 0x0000000503037c11 */ /* 0x000fe200090f16ff */
[----:B------:R-:W-:Y:S01]  /*3bc10*/  ULDC UR11, c[0x0][0x248] ;  /* 0x00009200000b7ab9 */ /* 0x000fe20000000800 */
[----:B------:R1:W-:Y:S02]  /*3bc20*/  STL [R1+0x10f4], R28 ;  /* 0x0010f41c01007387 */ /* 0x0003e40000100800 */
[----:B-1----:R-:W-:Y:S01]  /*3bc30*/  VIADD R28, R28, UR12 ;  /* 0x0000000c1c1c7c36 */ /* 0x002fe20008000000 */
[----:B------:R-:W-:Y:S01]  /*3bc40*/  ISETP.LT.AND P2, PT, R153, UR38, !P1 ;  /* 0x0000002699007c0c */ /* 0x000fe2000cf41270 */
[----:B------:R-:W-:-:S03]  /*3bc50*/  ULDC UR12, c[0x0][0x248] ;  /* 0x00009200000c7ab9 */ /* 0x000fc60000000800 */
[----:B------:R1:W-:Y:S02]  /*3bc60*/  STL [R1+0x10f8], R28 ;  /* 0x0010f81c01007387 */ /* 0x0003e40000100800 */
[----:B-1----:R-:W-:Y:S01]  /*3bc70*/  VIADD R28, R28, UR4 ;  /* 0x000000041c1c7c36 */ /* 0x002fe20008000000 */
[----:B------:R-:W-:-:S03]  /*3bc80*/  ULDC UR4, c[0x0][0x248] ;  /* 0x0000920000047ab9 */ /* 0x000fc60000000800 */
[----:B------:R-:W-:Y:S01]  /*3bc90*/  VIADD R30, R28, UR4 ;  /* 0x000000041c1e7c36 */ /* 0x000fe20008000000 */
        /* <DEDUP_REMOVED lines=72> */
[----:B------:R-:W-:Y:S01]  /*3c120*/  ULDC UR4, c[0x0][0x248] ;  /* 0x0000920000047ab9 */ /* 0x000fe20000000800 */
[----:B------:R-:W-:Y:S02]  /*3c130*/  STL [R1+0x10fc], R28 ;  /* 0x0010fc1c01007387 */ /* 0x000fe40000100800 */
[----:B------:R-:W-:Y:S01]  /*3c140*/  VIADD R104, R102, UR4 ;  /* 0x0000000466687c36 */ /* 0x000fe20008000000 */
[----:B------:R-:W-:Y:S01]  /*3c150*/  ULDC UR4, c[0x0][0x248] ;  /* 0x0000920000047ab9 */ /* 0x000fe20000000800 */
[----:B------:R-:W-:Y:S02]  /*3c160*/  STL [R1+0x1100], R30 ;  /* 0x0011001e01007387 */ /* 0x000fe40000100800 */
[----:B------:R-:W-:Y:S01]  /*3c170*/  VIADD R106, R104, UR4 ;  /* 0x00000004686a7c36 */ /* 0x000fe20008000000 */
[----:B------:R-:W-:Y:S01]  /*3c180*/  ULDC UR4, c[0x0][0x248] ;  /* 0x0000920000047ab9 */ /* 0x000fe20000000800 */
[----:B------:R-:W-:Y:S04]  /*3c190*/  STL [R1+0x1104], R32 ;  /* 0x0011042001007387 */ /* 0x000fe80000100800 */
[----:B------:R-:W-:Y:S04]  /*3c1a0*/  STL [R1+0x1108], R34 ;  /* 0x0011082201007387 */ /* 0x000fe80000100800 */
[----:B------:R-:W-:Y:S01]  /*3c1b0*/  STL [R1+0x110c], R36 ;  /* 0x00110c2401007387 */ /* 0x000fe20000100800 */
[----:B------:R-:W-:Y:S01]  /*3c1c0*/  VIADD R108, R106, UR4 ;  /* 0x000000046a6c7c36 */ /* 0x000fe20008000000 */
[----:B------:R-:W-:-:S02]  /*3c1d0*/  ULDC UR4, c[0x0][0x248] ;  /* 0x0000920000047ab9 */ /* 0x000fc40000000800 */
[----:B------:R-:W-:Y:S04]  /*3c1e0*/  STL [R1+0x1110], R38 ;  /* 0x0011102601007387 */ /* 0x000fe80000100800 */
        /* <DEDUP_REMOVED lines=56> */
[----:B------:R-:W-:Y:S04]  /*3c570*/  STL [R1+0x11b0], R162 ;  /* 0x0011b0a201007387 */ /* 0x000fe80000100800 */
[----:B------:R-:W-:Y:S04]  /*3c580*/  STL [R1+0x11b4], R164 ;  /* 0x0011b4a401007387 */ /* 0x000fe80000100800 */
[----:B------:R-:W-:Y:S04]  /*3c590*/  STL [R1+0x11b8], R166 ;  /* 0x0011b8a601007387 */ /* 0x000fe80000100800 */
[----:B------:R-:W-:Y:S04]  /*3c5a0*/  STL [R1+0x11bc], R168 ;  /* 0x0011bca801007387 */ /* 0x000fe80000100800 */
[----:B------:R-:W-:Y:S04]  /*3c5b0*/  STL [R1+0x11c0], R170 ;  /* 0x0011c0aa01007387 */ /* 0x000fe80000100800 */
[----:B------:R1:W-:Y:S02]  /*3c5c0*/  STL [R1+0x11c4], R173 ;  /* 0x0011c4ad01007387 */ /* 0x0003e40000100800 */
[----:B-1----:R-:W-:Y:S01]  /*3c5d0*/  VIADD R173, R173, UR4 ;  /* 0x00000004adad7c36 */ /* 0x002fe20008000000 */
[----:B------:R-:W-:-:S04]  /*3c5e0*/  ULDC UR4, c[0x0][0x248] ;  /* 0x0000920000047ab9 */ /* 0x000fc80000000800 */
        /* <DEDUP_REMOVED lines=42> */
[----:B------:R1:W-:Y:S01]  /*3c890*/  STL [R1+0x1200], R173 ;  /* 0x001200ad01007387 */ /* 0x0003e20000100800 */
[----:B------:R-:W-:Y:S02]  /*3c8a0*/  LEA.HI.X.SX32 R5, R26, UR5, 0x2, P3 ;  /* 0x000000051a057c11 */ /* 0x000fe400098f16ff */
[----:B------:R-:W-:Y:S01]  /*3c8b0*/  ISETP.LT.AND P3, PT, R154, UR28, !P1 ;  /* 0x0000001c9a007c0c */ /* 0x000fe2000cf61270 */
[----:B-1----:R-:W-:Y:S01]  /*3c8c0*/  VIADD R173, R173, UR4 ;  /* 0x00000004adad7c36 */ /* 0x002fe20008000000 */
[----:B------:R-:W-:-:S04]  /*3c8d0*/  ULDC UR4, c[0x0][0x248] ;  /* 0x0000920000047ab9 */ /* 0x000fc80000000800 */
[----:B------:R1:W-:Y:S01]  /*3c8e0*/  STL [R1+0x1204], R173 ;  /* 0x001204ad01007387 */ /* 0x0003e20000100800 */
[----:B------:R-:W-:Y:S01]  /*3c8f0*/  @P2 LOP3.LUT R21, R21, 0x200000, RZ, 0xfc, !PT ;  /* 0x0020000015152812 */ /* 0x000fe200078efcff */
[----:B-1----:R-:W-:Y:S01]  /*3c900*/  VIADD R173, R173, UR4 ;  /* 0x00000004adad7c36 */ /* 0x002fe20008000000 */
[----:B------:R-:W-:Y:S01]  /*3c910*/  ISETP.LT.AND P2, PT, R152, UR29, !P1 ;  /* 0x0000001d98007c0c */ /* 0x000fe2000cf41270 */
[----:B------:R-:W-:Y:S01]  /*3c920*/  ULDC.64 UR28, c[0x0][0x228] ;  /* 0x00008a00001c7ab9 */ /* 0x000fe20000000a00 */
[----:B------:R-:W-:Y:S01]  /*3c930*/  LOP3.LUT R21, R21, 0xffefffff, RZ, 0xc0, !PT ;  /* 0xffefffff15157812 */ /* 0x000fe200078ec0ff */
[C---:B------:R-:W-:Y:S01]  /*3c940*/  VIADD R26, R22.reuse, 0x7f ;  /* 0x0000007f161a7836 */ /* 0x040fe20000000000 */
[----:B------:R1:W-:Y:S01]  /*3c950*/  STL [R1+0x1208], R173 ;  /* 0x001208ad01007387 */ /* 0x0003e20000100800 */
[----:B------:R-:W-:Y:S01]  /*3c960*/  LEA.HI.X.SX32 R7, R9, UR5, 0x2, P4 ;  /* 0x0000000509077c11 */ /* 0x000fe2000a0f16ff */
[----:B------:R-:W-:Y:S01]  /*3c970*/  VIADD R28, R22, 0x7d ;  /* 0x0000007d161c7836 */ /* 0x000fe20000000000 */
[----:B------:R-:W-:Y:S01]  /*3c980*/  ULDC UR4, c[0x0][0x228] ;  /* 0x00008a0000047ab9 */ /* 0x000fe20000000800 */
[----:B-1----:R-:W-:Y:S01]  /*3c990*/  VIADD R173, R173, UR11 ;  /* 0x0000000badad7c36 */ /* 0x002fe20008000000 */
[----:B------:R-:W-:Y:S01]  /*3c9a0*/  ULDC UR11, c[0x0][0x248] ;  /* 0x00009200000b7ab9 */ /* 0x000fe20000000800 */
[----:B------:R-:W-:-:S03]  /*3c9b0*/  @P3 LOP3.LUT R21, R21, 0x100000, RZ, 0xfc, !PT ;  /* 0x0010000015153812 */ /* 0x000fc600078efcff */
[----:B------:R1:W-:Y:S01]  /*3c9c0*/  STL [R1+0x120c], R173 ;  /* 0x00120cad01007387 */ /* 0x0003e20000100800 */
[----:B------:R-:W-:Y:S01]  /*3c9d0*/  ISETP.LT.AND P1, PT, R23, UR28, !P1 ;  /* 0x0000001c17007c0c */ /* 0x000fe2000cf21270 */
[----:B------:R-:W-:Y:S01]  /*3c9e0*/  ULDC UR28, c[0x0][0x248] ;  /* 0x00009200001c7ab9 */ /* 0x000fe20000000800 */
[----:B------:R-:W-:Y:S01]  /*3c9f0*/  LOP3.LUT R21, R21, 0xfff7ffff, RZ, 0xc0, !PT ;  /* 0xfff7ffff15157812 */ /* 0x000fe200078ec0ff */
[----:B-1----:R-:W-:-:S03]  /*3ca00*/  VIADD R173, R173, UR11 ;  /* 0x0000000badad7c36 */ /* 0x002fc60008000000 */
[----:B------:R-:W-:Y:S01]  /*3ca10*/  @P2 LOP3.LUT R21, R21, 0x80000, RZ, 0xfc, !PT ;  /* 0x0008000015152812 */ /* 0x000fe200078efcff */
[C---:B------:R-:W-:Y:S01]  /*3ca20*/  VIADD R30, R22.reuse, 0x7b ;  /* 0x0000007b161e7836 */ /* 0x040fe20000000000 */
[----:B------:R-:W-:Y:S01]  /*3ca30*/  LEA.HI.X.SX32 R9, R27, UR5, 0x2, P5 ;  /* 0x000000051b097c11 */ /* 0x000fe2000a8f16ff */
[C---:B------:R-:W-:Y:S01]  /*3ca40*/  VIADD R32, R22.reuse, 0x79 ;  /* 0x0000007916207836 */ /* 0x040fe20000000000 */
[----:B------:R1:W-:Y:S01]  /*3ca50*/  STL [R1+0x1210], R173 ;  /* 0x001210ad01007387 */ /* 0x0003e20000100800 */
[----:B------:R-:W-:Y:S01]  /*3ca60*/  LOP3.LUT R21, R21, 0xfffbffff, RZ, 0xc0, !PT ;  /* 0xfffbffff15157812 */ /* 0x000fe200078ec0ff */
[C---:B------:R-:W-:Y:S01]  /*3ca70*/  VIADD R27, R22.reuse, 0x7e ;  /* 0x0000007e161b7836 */ /* 0x040fe20000000000 */
[----:B------:R-:W-:Y:S01]  /*3ca80*/  ULDC UR5, c[0x0][0x228] ;  /* 0x00008a0000057ab9 */ /* 0x000fe20000000800 */
[----:B------:R-:W-:Y:S01]  /*3ca90*/  VIADD R33, R22, 0x78 ;  /* 0x0000007816217836 */ /* 0x000fe20000000000 */
[----:B------:R-:W-:Y:S01]  /*3caa0*/  ULDC UR11, c[0x0][0x22c] ;  /* 0x00008b00000b7ab9 */ /* 0x000fe20000000800 */
[----:B-1----:R-:W-:Y:S01]  /*3cab0*/  VIADD R173, R173, UR12 ;  /* 0x0000000cadad7c36 */ /* 0x002fe20008000000 */
[----:B------:R-:W-:-:S04]  /*3cac0*/  ULDC UR12, c[0x0][0x248] ;  /* 0x00009200000c7ab9 */ /* 0x000fc80000000800 */
[----:B------:R1:W-:Y:S01]  /*3cad0*/  STL [R1+0x1214], R173 ;  /* 0x001214ad01007387 */ /* 0x0003e20000100800 */
[----:B------:R-:W-:Y:S02]  /*3cae0*/  @P1 LOP3.LUT R21, R21, 0x40000, RZ, 0xfc, !PT ;  /* 0x0004000015151812 */ /* 0x000fe400078efcff */
[----:B------:R-:W-:Y:S01]  /*3caf0*/  ISETP.LT.AND P1, PT, R153, UR31, !P0 ;  /* 0x0000001f99007c0c */ /* 0x000fe2000c721270 */
[----:B-1----:R-:W-:Y:S01]  /*3cb00*/  VIADD R173, R173, UR12 ;  /* 0x0000000cadad7c36 */ /* 0x002fe20008000000 */
[----:B------:R-:W-:-:S04]  /*3cb10*/  ULDC UR12, c[0x0][0x248] ;  /* 0x00009200000c7ab9 */ /* 0x000fc80000000800 */
[----:B------:R1:W-:Y:S02]  /*3cb20*/  STL [R1+0x1218], R173 ;  /* 0x001218ad01007387 */ /* 0x0003e40000100800 */
[----:B-1----:R-:W-:Y:S01]  /*3cb30*/  VIADD R173, R173, UR12 ;  /* 0x0000000cadad7c36 */ /* 0x002fe20008000000 */
[----:B------:R-:W-:-:S04]  /*3cb40*/  ULDC UR12, c[0x0][0x248] ;  /* 0x00009200000c7ab9 */ /* 0x000fc80000000800 */
[----:B------:R1:W-:Y:S01]  /*3cb50*/  STL [R1+0x121c], R173 ;  /* 0x00121cad01007387 */ /* 0x0003e20000100800 */
[----:B------:R-:W-:Y:S01]  /*3cb60*/  LOP3.LUT R21, R21, 0xfffdffff, RZ, 0xc0, !PT ;  /* 0xfffdffff15157812 */ /* 0x000fe200078ec0ff */
[----:B-1----:R-:W-:Y:S01]  /*3cb70*/  VIADD R173, R173, UR12 ;  /* 0x0000000cadad7c36 */ /* 0x002fe20008000000 */
[----:B------:R-:W-:Y:S02]  /*3cb80*/  ULDC UR12, c[0x0][0x248] ;  /* 0x00009200000c7ab9 */ /* 0x000fe40000000800 */
[----:B------:R-:W-:Y:S02]  /*3cb90*/  @P1 LOP3.LUT R21, R21, 0x20000, RZ, 0xfc, !PT ;  /* 0x0002000015151812 */ /* 0x000fe400078efcff */
[----:B------:R1:W-:Y:S01]  /*3cba0*/  STL [R1+0x1220], R173 ;  /* 0x001220ad01007387 */ /* 0x0003e20000100800 */
[----:B------:R-:W-:Y:S01]  /*3cbb0*/  ISETP.LT.AND P1, PT, R154, UR30, !P0 ;  /* 0x0000001e9a007c0c */ /* 0x000fe2000c721270 */
[----:B------:R-:W-:Y:S01]  /*3cbc0*/  ULDC.64 UR30, c[0x0][0x228] ;  /* 0x00008a00001e7ab9 */ /* 0x000fe20000000a00 */
[----:B-1----:R-:W-:Y:S01]  /*3cbd0*/  VIADD R173, R173, UR12 ;  /* 0x0000000cadad7c36 */ /* 0x002fe20008000000 */
[----:B------:R-:W-:Y:S01]  /*3cbe0*/  LOP3.LUT R21, R21, 0xfffeffff, RZ, 0xc0, !PT ;  /* 0xfffeffff15157812 */ /* 0x000fe200078ec0ff */
[----:B------:R-:W-:Y:S01]  /*3cbf0*/  VIADD R34, R22, 0x77 ;  /* 0x0000007716227836 */ /* 0x000fe20000000000 */
[----:B------:R-:W-:-:S02]  /*3cc00*/  ULDC UR12, c[0x0][0x228] ;  /* 0x00008a00000c7ab9 */ /* 0x000fc40000000800 */
[----:B------:R1:W-:Y:S02]  /*3cc10*/  STL [R1+0x1224], R173 ;  /* 0x001224ad01007387 */ /* 0x0003e40000100800 */
[----:B-1----:R-:W-:-:S04]  /*3cc20*/  VIADD R173, R173, UR15 ;  /* 0x0000000fadad7c36 */ /* 0x002fc80008000000 */
[----:B------:R-:W-:Y:S01]  /*3cc30*/  @P1 LOP3.LUT R21, R21, 0x10000, RZ, 0xfc, !PT ;  /* 0x0001000015151812 */ /* 0x000fe200078efcff */
[----:B------:R-:W-:Y:S01]  /*3cc40*/  VIADD R35, R22, 0x76 ;  /* 0x0000007616237836 */ /* 0x000fe20000000000 */
[----:B------:R-:W-:Y:S01]  /*3cc50*/  ULDC UR15, c[0x0][0x228] ;  /* 0x00008a00000f7ab9 */ /* 0x000fe20000000800 */
[----:B------:R1:W-:Y:S01]  /*3cc60*/  STL [R1+0x1228], R173 ;  /* 0x001228ad01007387 */ /* 0x0003e20000100800 */
[----:B------:R-:W-:Y:S01]  /*3cc70*/  ISETP.LT.AND P1, PT, R152, UR32, !P0 ;  /* 0x0000002098007c0c */ /* 0x000fe2000c721270 */
[----:B-1----:R-:W-:Y:S01]  /*3cc80*/  VIADD R173, R173, UR33 ;  /* 0x00000021adad7c36 */ /* 0x002fe20008000000 */
[----:B------:R-:W-:-:S04]  /*3cc90*/  ULDC UR33, c[0x0][0x248] ;  /* 0x0000920000217ab9 */ /* 0x000fc80000000800 */
[----:B------:R1:W-:Y:S01]  /*3cca0*/  STL [R1+0x122c], R173 ;  /* 0x00122cad01007387 */ /* 0x0003e20000100800 */
[----:B------:R-:W-:Y:S01]  /*3ccb0*/  ISETP.LT.AND P0, PT, R23, UR30, !P0 ;  /* 0x0000001e17007c0c */ /* 0x000fe2000c701270 */
[----:B------:R-:W-:Y:S01]  /*3ccc0*/  ULDC UR30, c[0x0][0x248] ;  /* 0x00009200001e7ab9 */ /* 0x000fe20000000800 */
[----:B-1----:R-:W-:Y:S01]  /*3ccd0*/  VIADD R173, R173, UR33 ;  /* 0x00000021adad7c36 */ /* 0x002fe20008000000 */
[----:B------:R-:W-:Y:S01]  /*3cce0*/  LOP3.LUT R21, R21, 0xffff7fff, RZ, 0xc0, !PT ;  /* 0xffff7fff15157812 */ /* 0x000fe200078ec0ff */
[----:B------:R-:W-:-:S03]  /*3ccf0*/  ULDC UR33, c[0x0][0x248] ;  /* 0x0000920000217ab9 */ /* 0x000fc60000000800 */
[----:B------:R1:W-:Y:S01]  /*3cd00*/  STL [R1+0x1230], R173 ;  /* 0x001230ad01007387 */ /* 0x0003e20000100800 */
[----:B------:R-:W-:Y:S01]  /*3cd10*/  @P1 LOP3.LUT R21, R21, 0x8000, RZ, 0xfc, !PT ;  /* 0x0000800015151812 */ /* 0x000fe200078efcff */
[----:B-1----:R-:W-:-:S03]  /*3cd20*/  VIADD R173, R173, UR34 ;  /* 0x00000022adad7c36 */ /* 0x002fc60008000000 */
[----:B------:R-:W-:Y:S01]  /*3cd30*/  LOP3.LUT R21, R21, 0xffffbfff, RZ, 0xc0, !PT ;  /* 0xffffbfff15157812 */ /* 0x000fe200078ec0ff */
[----:B------:R-:W-:Y:S01]  /*3cd40*/  ULDC.64 UR34, c[0x0][0x228] ;  /* 0x00008a0000227ab9 */ /* 0x000fe20000000a00 */
[----:B------:R1:W-:Y:S02]  /*3cd50*/  STL [R1+0x1234], R173 ;  /* 0x001234ad01007387 */ /* 0x0003e40000100800 */
[----:B------:R-:W-:Y:S01]  /*3cd60*/  @P0 LOP3.LUT R21, R21, 0x4000, RZ, 0xfc, !PT ;  /* 0x0000400015150812 */ /* 0x000fe200078efcff */
[----:B-1----:R-:W-:Y:S01]  /*3cd70*/  VIADD R173, R173, UR33 ;  /* 0x00000021adad7c36 */ /* 0x002fe20008000000 */
[----:B------:R-:W-:-:S04]  /*3cd80*/  ULDC UR33, c[0x0][0x248] ;  /* 0x0000920000217ab9 */ /* 0x000fc80000000800 */
[----:B------:R1:W-:Y:S02]  /*3cd90*/  STL [R1+0x1238], R173 ;  /* 0x001238ad01007387 */ /* 0x0003e40000100800 */
[----:B-1----:R-:W-:Y:S01]  /*3cda0*/  VIADD R173, R173, UR33 ;  /* 0x00000021adad7c36 */ /* 0x002fe20008000000 */
[----:B------:R-:W-:Y:S02]  /*3cdb0*/  ULDC.64 UR32, c[0x0][0x228] ;  /* 0x00008a0000207ab9 */ /* 0x000fe40000000a00 */
[----:B------:R-:W-:Y:S01]  /*3cdc0*/  ISETP.GE.AND P0, PT, R26, UR33, PT ;  /* 0x000000211a007c0c */ /* 0x000fe2000bf06270 */
[C---:B------:R-:W-:Y:S01]  /*3cdd0*/  VIADD R36, R22.reuse, 0x75 ;  /* 0x0000007516247836 */ /* 0x040fe20000000000 */
[----:B------:R-:W-:Y:S01]  /*3cde0*/  LOP3.LUT R21, R21, 0xffffdfff, RZ, 0xc0, !PT ;  /* 0xffffdfff15157812 */ /* 0x000fe200078ec0ff */
[----:B------:R1:W-:Y:S01]  /*3cdf0*/  STL [R1+0x123c], R173 ;  /* 0x00123cad01007387 */ /* 0x0003e20000100800 */
[----:B------:R-:W-:Y:S01]  /*3ce00*/  ISETP.LT.AND P3, PT, R153, UR37, !P0 ;  /* 0x0000002599007c0c */ /* 0x000fe2000c761270 */
[----:B------:R-:W-:Y:S01]  /*3ce10*/  VIADD R37, R22, 0x74 ;  /* 0x0000007416257836 */ /* 0x000fe20000000000 */
[----:B------:R-:W-:Y:S01]  /*3ce20*/  ISETP.LT.AND P2, PT, R154, UR36, !P0 ;  /* 0x000000249a007c0c */ /* 0x000fe2000c741270 */
[----:B------:R-:W-:Y:S01]  /*3ce30*/  ULDC.64 UR36, c[0x0][0x228] ;  /* 0x00008a0000247ab9 */ /* 0x000fe20000000a00 */
[----:B------:R-:W-:-:S02]  /*3ce40*/  ISETP.LT.AND P1, PT, R152, UR61, !P0 ;  /* 0x0000003d98007c0c */ /* 0x000fc4000c721270 */
[----:B------:R-:W-:Y:S01]  /*3ce50*/  LOP3.LUT R19, R19, 0x7fffffff, RZ, 0xc0, !PT ;  /* 0x7fffffff13137812 */ /* 0x000fe200078ec0ff */
[----:B------:R-:W-:Y:S01]  /*3ce60*/  VIADD R38, R22, 0x73 ;  /* 0x0000007316267836 */ /* 0x000fe20000000000 */
[----:B------:R-:W-:-:S05]  /*3ce70*/  ULDC UR33, c[0x0][0x228] ;  /* 0x00008a0000217ab9 */ /* 0x000fca0000000800 */
[----:B------:R-:W-:Y:S01]  /*3ce80*/  @P3 LOP3.LUT R21, R21, 0x2000, RZ, 0xfc, !PT ;  /* 0x0000200015153812 */ /* 0x000fe200078efcff */
[----:B-1----:R-:W-:Y:S01]  /*3ce90*/  VIADD R173, R173, UR28 ;  /* 0x0000001cadad7c36 */ /* 0x002fe20008000000 */
[----:B------:R-:W-:Y:S01]  /*3cea0*/  ISETP.LT.AND P0, PT, R23, UR34, !P0 ;  /* 0x0000002217007c0c */ /* 0x000fe2000c701270 */
[----:B------:R-:W-:Y:S01]  /*3ceb0*/  ULDC UR28, c[0x0][0x248] ;  /* 0x00009200001c7ab9 */ /* 0x000fe20000000800 */
[----:B------:R-:W-:Y:S01]  /*3cec0*/  LOP3.LUT R21, R21, 0xffffefff, RZ, 0xc0, !PT ;  /* 0xffffefff15157812 */ /* 0x000fe200078ec0ff */
[C---:B------:R-:W-:Y:S01]  /*3ced0*/  VIADD R39, R22.reuse, 0x72 ;  /* 0x0000007216277836 */ /* 0x040fe20000000000 */
[----:B------:R1:W-:Y:S01]  /*3cee0*/  STL [R1+0x1244], R173 ;  /* 0x001244ad01007387 */ /* 0x0003e20000100800 */
[C---:B------:R-:W-:Y:S01]  /*3cef0*/  VIADD R40, R22.reuse, 0x71 ;  /* 0x0000007116287836 */ /* 0x040fe20000000000 */
[----:B------:R-:W-:Y:S01]  /*3cf00*/  @P2 LOP3.LUT R21, R21, 0x1000, RZ, 0xfc, !PT ;  /* 0x0000100015152812 */ /* 0x000fe200078efcff */
[----:B------:R-:W-:Y:S01]  /*3cf10*/  ULDC UR34, c[0x0][0x228] ;  /* 0x00008a0000227ab9 */ /* 0x000fe20000000800 */
[----:B------:R-:W-:Y:S01]  /*3cf20*/  VIADD R41, R22, 0x70 ;  /* 0x0000007016297836 */ /* 0x000fe20000000000 */
[----:B------:R-:W-:Y:S01]  /*3cf30*/  LOP3.LUT R18, R18, 0x7fffffff, RZ, 0xc0, !PT ;  /* 0x7fffffff12127812 */ /* 0x000fe200078ec0ff */
[C---:B------:R-:W-:Y:S01]  /*3cf40*/  VIADD R42, R22.reuse, 0x6f ;  /* 0x0000006f162a7836 */ /* 0x040fe20000000000 */
[----:B------:R-:W-:Y:S01]  /*3cf50*/  LOP3.LUT R21, R21, 0xfffff7ff, RZ, 0xc0, !PT ;  /* 0xfffff7ff15157812 */ /* 0x000fe200078ec0ff */
[----:B------:R-:W-:Y:S01]  /*3cf60*/  VIADD R43, R22, 0x6e ;  /* 0x0000006e162b7836 */ /* 0x000fe20000000000 */
[----:B------:R-:W-:-:S02]  /*3cf70*/  ULDC UR61, c[0x0][0x22c] ;  /* 0x00008b00003d7ab9 */ /* 0x000fc40000000800 */
[----:B------:R-:W-:-:S04]  /*3cf80*/  @P1 LOP3.LUT R21, R21, 0x800, RZ, 0xfc, !PT ;  /* 0x0000080015151812 */ /* 0x000fc800078efcff */
[----:B------:R-:W-:-:S04]  /*3cf90*/  LOP3.LUT R21, R21, 0xfffffbff, RZ, 0xc0, !PT ;  /* 0xfffffbff15157812 */ /* 0x000fc800078ec0ff */
[----:B------:R-:W-:Y:S02]  /*3cfa0*/  @P0 LOP3.LUT R21, R21, 0x400, RZ, 0xfc, !PT ;  /* 0x0000040015150812 */ /* 0x000fe400078efcff */
[----:B------:R-:W-:Y:S01]  /*3cfb0*/  ISETP.GE.AND P0, PT, R27, UR39, PT ;  /* 0x000000271b007c0c */ /* 0x000fe2000bf06270 */
[----:B------:R-:W-:-:S03]  /*3cfc0*/  ULDC.64 UR38, c[0x0][0x228] ;  /* 0x00008a0000267ab9 */ /* 0x000fc60000000a00 */
[----:B------:R-:W-:Y:S01]  /*3cfd0*/  ISETP.LT.AND P3, PT, R153, UR58, !P0 ;  /* 0x0000003a99007c0c */ /* 0x000fe2000c761270 */
[----:B-1----:R-:W-:Y:S01]  /*3cfe0*/  VIADD R173, R173, UR28 ;  /* 0x0000001cadad7c36 */ /* 0x002fe20008000000 */
[----:B------:R-:W-:Y:S01]  /*3cff0*/  ISETP.LT.AND P2, PT, R154, UR59, !P0 ;  /* 0x0000003b9a007c0c */ /* 0x000fe2000c741270 */
[----:B------:R-:W-:Y:S01]  /*3d000*/  ULDC UR28, c[0x0][0x248] ;  /* 0x00009200001c7ab9 */ /* 0x000fe20000000800 */
[----:B------:R-:W-:Y:S01]  /*3d010*/  LOP3.LUT R21, R21, 0xfffffdff, RZ, 0xc0, !PT ;  /* 0xfffffdff15157812 */ /* 0x000fe200078ec0ff */
[----:B------:R-:W-:Y:S01]  /*3d020*/  VIADD R44, R22, 0x6d ;  /* 0x0000006d162c7836 */ /* 0x000fe20000000000 */
[----:B------:R-:W-:Y:S01]  /*3d030*/  ISETP.LT.AND P1, PT, R152, UR60, !P0 ;  /* 0x0000003c98007c0c */ /* 0x000fe2000c721270 */
[----:B------:R1:W-:Y:S01]  /*3d040*/  STL [R1+0x1248], R173 ;  /* 0x001248ad01007387 */ /* 0x0003e20000100800 */
[C---:B------:R-:W-:Y:S01]  /*3d050*/  VIADD R45, R22.reuse, 0x6c ;  /* 0x0000006c162d7836 */ /* 0x040fe20000000000 */
[----:B------:R-:W-:Y:S01]  /*3d060*/  ULDC UR59, c[0x0][0x228] ;  /* 0x00008a00003b7ab9 */ /* 0x000fe20000000800 */
[----:B------:R-:W-:Y:S01]  /*3d070*/  VIADD R46, R22, 0x6b ;  /* 0x0000006b162e7836 */ /* 0x000fe20000000000 */
[----:B------:R-:W-:-:S02]  /*3d080*/  ULDC UR58, c[0x0][0x228] ;  /* 0x00008a00003a7ab9 */ /* 0x000fc40000000800 */
[----:B------:R-:W-:Y:S01]  /*3d090*/  @P3 LOP3.LUT R21, R21, 0x200, RZ, 0xfc, !PT ;  /* 0x0000020015153812 */ /* 0x000fe200078efcff */
[----:B------:R-:W-:Y:S01]  /*3d0a0*/  VIADD R47, R22, 0x6a ;  /* 0x0000006a162f7836 */ /* 0x000fe20000000000 */
[----:B------:R-:W-:Y:S02]  /*3d0b0*/  ULDC UR60, c[0x0][0x22c] ;  /* 0x00008b00003c7ab9 */ /* 0x000fe40000000800 */
[----:B------:R-:W-:-:S04]  /*3d0c0*/  LOP3.LUT R21, R21, 0xfffffeff, RZ, 0xc0, !PT ;  /* 0xfffffeff15157812 */ /* 0x000fc800078ec0ff */
[----:B------:R-:W-:Y:S02]  /*3d0d0*/  @P2 LOP3.LUT R21, R21, 0x100, RZ, 0xfc, !PT ;  /* 0x0000010015152812 */ /* 0x000fe400078efcff */
[----:B------:R-:W-:Y:S01]  /*3d0e0*/  ISETP.LT.AND P0, PT, R23, UR36, !P0 ;  /* 0x0000002417007c0c */ /* 0x000fe2000c701270 */
[----:B-1----:R-:W-:Y:S01]  /*3d0f0*/  VIADD R173, R173, UR28 ;  /* 0x0000001cadad7c36 */ /* 0x002fe20008000000 */
[----:B------:R-:W-:Y:S01]  /*3d100*/  LOP3.LUT R21, R21, 0xffffff7f, RZ, 0xc0, !PT ;  /* 0xffffff7f15157812 */ /* 0x000fe200078ec0ff */
[----:B------:R-:W-:Y:S01]  /*3d110*/  ULDC UR28, c[0x0][0x248] ;  /* 0x00009200001c7ab9 */ /* 0x000fe20000000800 */
[----:B------:R-:W-:Y:S02]  /*3d120*/  ULDC UR36, c[0x0][0x228] ;  /* 0x00008a0000247ab9 */ /* 0x000fe40000000800 */
[----:B------:R-:W-:-:S04]  /*3d130*/  @P1 LOP3.LUT R21, R21, 0x80, RZ, 0xfc, !PT ;  /* 0x0000008015151812 */ /* 0x000fc800078efcff */
[----:B------:R-:W-:-:S04]  /*3d140*/  LOP3.LUT R21, R21, 0xffffffbf, RZ, 0xc0, !PT ;  /* 0xffffffbf15157812 */ /* 0x000fc800078ec0ff */
[----:B------:R-:W-:Y:S02]  /*3d150*/  @P0 LOP3.LUT R21, R21, 0x40, RZ, 0xfc, !PT ;  /* 0x0000004015150812 */ /* 0x000fe400078efcff */
[----:B------:R-:W-:-:S04]  /*3d160*/  ISETP.GE.AND P0, PT, R28, UR29, PT ;  /* 0x0000001d1c007c0c */ /* 0x000fc8000bf06270 */
[----:B------:R-:W-:Y:S01]  /*3d170*/  ISETP.LT.AND P3, PT, R153, UR55, !P0 ;  /* 0x0000003799007c0c */ /* 0x000fe2000c761270 */
[----:B------:R1:W-:Y:S01]  /*3d180*/  STL [R1+0x124c], R173 ;  /* 0x00124cad01007387 */ /* 0x0003e20000100800 */
[----:B------:R-:W-:Y:S01]  /*3d190*/  ISETP.LT.AND P2, PT, R154, UR54, !P0 ;  /* 0x000000369a007c0c */ /* 0x000fe2000c741270 */
[----:B------:R-:W-:Y:S01]  /*3d1a0*/  ULDC UR55, c[0x0][0x228] ;  /* 0x00008a0000377ab9 */ /* 0x000fe20000000800 */
[----:B------:R-:W-:Y:S01]  /*3d1b0*/  LOP3.LUT R21, R21, 0xffffffdf, RZ, 0xc0, !PT ;  /* 0xffffffdf15157812 */ /* 0x000fe200078ec0ff */
[----:B------:R-:W-:Y:S01]  /*3d1c0*/  ULDC UR54, c[0x0][0x228] ;  /* 0x00008a0000367ab9 */ /* 0x000fe20000000800 */
[----:B------:R-:W-:Y:S01]  /*3d1d0*/  ISETP.LT.AND P1, PT, R152, UR56, !P0 ;  /* 0x0000003898007c0c */ /* 0x000fe2000c721270 */
[----:B------:R-:W-:-:S06]  /*3d1e0*/  VIADD R48, R22, 0x69 ;  /* 0x0000006916307836 */ /* 0x000fcc0000000000 */
[----:B------:R-:W-:Y:S01]  /*3d1f0*/  @P3 LOP3.LUT R21, R21, 0x20, RZ, 0xfc, !PT ;  /* 0x0000002015153812 */ /* 0x000fe200078efcff */
[----:B-1----:R-:W-:Y:S01]  /*3d200*/  VIADD R173, R173, UR28 ;  /* 0x0000001cadad7c36 */ /* 0x002fe20008000000 */
[----:B------:R-:W-:Y:S01]  /*3d210*/  ISETP.LT.AND P0, PT, R23, UR38, !P0 ;  /* 0x0000002617007c0c */ /* 0x000fe2000c701270 */
[----:B------:R-:W-:Y:S01]  /*3d220*/  ULDC UR28, c[0x0][0x248] ;  /* 0x00009200001c7ab9 */ /* 0x000fe20000000800 */
[----:B------:R-:W-:Y:S01]  /*3d230*/  LOP3.LUT R21, R21, 0xffffffef, RZ, 0xc0, !PT ;  /* 0xffffffef15157812 */ /* 0x000fe200078ec0ff */
[----:B------:R-:W-:Y:S01]  /*3d240*/  ULDC UR38, c[0x0][0x228] ;  /* 0x00008a0000267ab9 */ /* 0x000fe20000000800 */
[----:B------:R-:W-:Y:S01]  /*3d250*/  VIADD R49, R22, 0x68 ;  /* 0x0000006816317836 */ /* 0x000fe20000000000 */
[----:B------:R-:W-:Y:S01]  /*3d260*/  ULDC UR56, c[0x0][0x228] ;  /* 0x00008a0000387ab9 */ /* 0x000fe20000000800 */
[----:B------:R-:W-:-:S04]  /*3d270*/  @P2 LOP3.LUT R21, R21, 0x10, RZ, 0xfc, !PT ;  /* 0x0000001015152812 */ /* 0x000fc800078efcff */
[----:B------:R-:W-:-:S04]  /*3d280*/  LOP3.LUT R21, R21, 0xfffffff7, RZ, 0xc0, !PT ;  /* 0xfffffff715157812 */ /* 0x000fc800078ec0ff */
[----:B------:R-:W-:-:S04]  /*3d290*/  @P1 LOP3.LUT R21, R21, 0x8, RZ, 0xfc, !PT ;  /* 0x0000000815151812 */ /* 0x000fc800078efcff */
[----:B------:R-:W-:-:S04]  /*3d2a0*/  LOP3.LUT R21, R21, 0xfffffffb, RZ, 0xc0, !PT ;  /* 0xfffffffb15157812 */ /* 0x000fc800078ec0ff */
[----:B------:R-:W-:Y:S02]  /*3d2b0*/  @P0 LOP3.LUT R21, R21, 0x4, RZ, 0xfc, !PT ;  /* 0x0000000415150812 */ /* 0x000fe400078efcff */
[----:B------:R-:W-:Y:S01]  /*3d2c0*/  ISETP.GE.AND P0, PT, R29, UR31, PT ;  /* 0x0000001f1d007c0c */ /* 0x000fe2000bf06270 */
[----:B------:R-:W-:Y:S01]  /*3d2d0*/  VIADD R26, R173, UR28 ;  /* 0x0000001cad1a7c36 */ /* 0x000fe20008000000 */
[----:B------:R-:W-:Y:S01]  /*3d2e0*/  STL [R1+0x1250], R173 ;  /* 0x001250ad01007387 */ /* 0x000fe20000100800 */
[----:B------:R-:W-:Y:S01]  /*3d2f0*/  ULDC UR28, c[0x0][0x248] ;  /* 0x00009200001c7ab9 */ /* 0x000fe20000000800 */
[----:B------:R-:W-:Y:S01]  /*3d300*/  ISETP.LT.AND P1, PT, R152, UR52, !P0 ;  /* 0x0000003498007c0c */ /* 0x000fe2000c721270 */
[----:B------:R-:W-:Y:S01]  /*3d310*/  ULDC UR52, c[0x0][0x228] ;  /* 0x00008a0000347ab9 */ /* 0x000fe20000000800 */
[----:B------:R1:W-:Y:S01]  /*3d320*/  STL [R1+0x1254], R26 ;  /* 0x0012541a01007387 */ /* 0x0003e20000100800 */
[----:B------:R-:W-:Y:S01]  /*3d330*/  ISETP.LT.AND P3, PT, R153, UR47, !P0 ;  /* 0x0000002f99007c0c */ /* 0x000fe2000c761270 */
[----:B------:R-:W-:Y:S01]  /*3d340*/  ULDC UR47, c[0x0][0x228] ;  /* 0x00008a00002f7ab9 */ /* 0x000fe20000000800 */
[----:B------:R-:W-:Y:S01]  /*3d350*/  ISETP.LT.AND P2, PT, R154, UR53, !P0 ;  /* 0x000000359a007c0c */ /* 0x000fe2000c741270 */
[----:B------:R-:W-:Y:S01]  /*3d360*/  ULDC UR53, c[0x0][0x228] ;  /* 0x00008a0000357ab9 */ /* 0x000fe20000000800 */
[----:B-1----:R-:W-:Y:S01]  /*3d370*/  VIADD R26, R26, UR28 ;  /* 0x0000001c1a1a7c36 */ /* 0x002fe20008000000 */
[----:B------:R-:W-:-:S02]  /*3d380*/  ULDC.64 UR28, c[0x0][0x228] ;  /* 0x00008a00001c7ab9 */ /* 0x000fc40000000a00 */
[----:B------:R-:W-:Y:S01]  /*3d390*/  ISETP.LT.AND P0, PT, R23, UR28, !P0 ;  /* 0x0000001c17007c0c */ /* 0x000fe2000c701270 */
[----:B------:R-:W-:Y:S02]  /*3d3a0*/  ULDC UR28, c[0x0][0x248] ;  /* 0x00009200001c7ab9 */ /* 0x000fe40000000800 */
[----:B------:R-:W-:-:S04]  /*3d3b0*/  @P1 LOP3.LUT R20, R20, 0x80000000, RZ, 0xfc, !PT ;  /* 0x8000000014141812 */ /* 0x000fc800078efcff */
[----:B------:R-:W-:Y:S02]  /*3d3c0*/  LOP3.LUT R20, R20, 0xbfffffff, RZ, 0xc0, !PT ;  /* 0xbfffffff14147812 */ /* 0x000fe400078ec0ff */
[----:B------:R-:W-:-:S04]  /*3d3d0*/  LOP3.LUT R21, R21, 0xfffffffd, RZ, 0xc0, !PT ;  /* 0xfffffffd15157812 */ /* 0x000fc800078ec0ff */
[----:B------:R-:W-:Y:S02]  /*3d3e0*/  @P0 LOP3.LUT R20, R20, 0x40000000, RZ, 0xfc, !PT ;  /* 0x4000000014140812 */ /* 0x000fe400078efcff */
[----:B------:R-:W-:Y:S01]  /*3d3f0*/  ISETP.GE.AND P0, PT, R30, UR35, PT ;  /* 0x000000231e007c0c */ /* 0x000fe2000bf06270 */
[----:B------:R1:W-:Y:S01]  /*3d400*/  STL [R1+0x1258], R26 ;  /* 0x0012581a01007387 */ /* 0x0003e20000100800 */
[----:B------:R-:W-:Y:S01]  /*3d410*/  @P3 LOP3.LUT R21, R21, 0x2, RZ, 0xfc, !PT ;  /* 0x0000000215153812 */ /* 0x000fe200078efcff */
[----:B------:R-:W-:Y:S01]  /*3d420*/  ULDC UR35, c[0x0][0x228] ;  /* 0x00008a0000237ab9 */ /* 0x000fe20000000800 */
[----:B------:R-:W-:Y:S01]  /*3d430*/  ISETP.LT.AND P3, PT, R153, UR48, !P0 ;  /* 0x0000003099007c0c */ /* 0x000fe2000c761270 */
[----:B------:R-:W-:Y:S01]  /*3d440*/  ULDC UR48, c[0x0][0x228] ;  /* 0x00008a0000307ab9 */ /* 0x000fe20000000800 */
[----:B------:R-:W-:Y:S02]  /*3d450*/  LOP3.LUT R21, R21, 0xfffffffe, RZ, 0xc0, !PT ;  /* 0xfffffffe15157812 */ /* 0x000fe400078ec0ff */
[----:B------:R-:W-:-:S02]  /*3d460*/  LOP3.LUT R20, R20, 0xdfffffff, RZ, 0xc0, !PT ;  /* 0xdfffffff14147812 */ /* 0x000fc400078ec0ff */
[----:B------:R-:W-:Y:S02]  /*3d470*/  @P2 LOP3.LUT R21, R21, 0x1, RZ, 0xfc, !PT ;  /* 0x0000000115152812 */ /* 0x000fe400078efcff */
[----:B------:R-:W-:Y:S02]  /*3d480*/  ISETP.LT.AND P2, PT, R154, UR49, !P0 ;  /* 0x000000319a007c0c */ /* 0x000fe4000c741270 */
[----:B------:R-:W-:Y:S01]  /*3d490*/  ISETP.LT.AND P1, PT, R152, UR50, !P0 ;  /* 0x0000003298007c0c */ /* 0x000fe2000c721270 */
[----:B-1----:R-:W-:Y:S02]  /*3d4a0*/  VIADD R26, R26, UR28 ;  /* 0x0000001c1a1a7c36 */ /* 0x002fe40008000000 */
[----:B------:R-:W-:Y:S01]  /*3d4b0*/  @P3 LOP3.LUT R20, R20, 0x20000000, RZ, 0xfc, !PT ;  /* 0x2000000014143812 */ /* 0x000fe200078efcff */
[----:B------:R-:W-:Y:S01]  /*3d4c0*/  ULDC UR28, c[0x0][0x228] ;  /* 0x00008a00001c7ab9 */ /* 0x000fe20000000800 */
[----:B------:R-:W-:Y:S01]  /*3d4d0*/  ULDC UR49, c[0x0][0x228] ;  /* 0x00008a0000317ab9 */ /* 0x000fe20000000800 */
[----:B------:R-:W-:Y:S01]  /*3d4e0*/  ULDC UR50, c[0x0][0x228] ;  /* 0x00008a0000327ab9 */ /* 0x000fe20000000800 */
[----:B------:R-:W-:-:S04]  /*3d4f0*/  LOP3.LUT R20, R20, 0xefffffff, RZ, 0xc0, !PT ;  /* 0xefffffff14147812 */ /* 0x000fc800078ec0ff */
[----:B------:R-:W-:Y:S02]  /*3d500*/  @P2 LOP3.LUT R20, R20, 0x10000000, RZ, 0xfc, !PT ;  /* 0x1000000014142812 */ /* 0x000fe400078efcff */
[----:B------:R-:W-:Y:S01]  /*3d510*/  ISETP.LT.AND P0, PT, R23, UR51, !P0 ;  /* 0x0000003317007c0c */ /* 0x000fe2000c701270 */
[----:B------:R1:W-:Y:S01]  /*3d520*/  STL [R1+0x125c], R26 ;  /* 0x00125c1a01007387 */ /* 0x0003e20000100800 */
[----:B------:R-:W-:Y:S01]  /*3d530*/  LOP3.LUT R20, R20, 0xf7ffffff, RZ, 0xc0, !PT ;  /* 0xf7ffffff14147812 */ /* 0x000fe200078ec0ff */
[----:B------:R-:W-:-:S03]  /*3d540*/  ULDC UR51, c[0x0][0x228] ;  /* 0x00008a0000337ab9 */ /* 0x000fc60000000800 */
[----:B------:R-:W-:-:S04]  /*3d550*/  @P1 LOP3.LUT R20, R20, 0x8000000, RZ, 0xfc, !PT ;  /* 0x0800000014141812 */ /* 0x000fc800078efcff */
[----:B------:R-:W-:Y:S01]  /*3d560*/  LOP3.LUT R20, R20, 0xfbffffff, RZ, 0xc0, !PT ;  /* 0xfbffffff14147812 */ /* 0x000fe200078ec0ff */
[----:B-1----:R-:W-:Y:S01]  /*3d570*/  VIADD R26, R26, UR30 ;  /* 0x0000001e1a1a7c36 */ /* 0x002fe20008000000 */
[----:B------:R-:W-:Y:S02]  /*3d580*/  ULDC.64 UR30, c[0x0][0x228] ;  /* 0x00008a00001e7ab9 */ /* 0x000fe40000000a00 */
[----:B------:R-:W-:Y:S02]  /*3d590*/  @P0 LOP3.LUT R20, R20, 0x4000000, RZ, 0xfc, !PT ;  /* 0x0400000014140812 */ /* 0x000fe400078efcff */
[----:B------:R-:W-:Y:S01]  /*3d5a0*/  ISETP.GE.AND P0, PT, R31, UR37, PT ;  /* 0x000000251f007c0c */ /* 0x000fe2000bf06270 */
[----:B------:R1:W-:Y:S01]  /*3d5b0*/  STL [R1+0x1260], R26 ;  /* 0x0012601a01007387 */ /* 0x0003e20000100800 */
[----:B------:R-:W-:Y:S01]  /*3d5c0*/  LOP3.LUT R20, R20, 0xfdffffff, RZ, 0xc0, !PT ;  /* 0xfdffffff14147812 */ /* 0x000fe200078ec0ff */
[----:B------:R-:W-:Y:S01]  /*3d5d0*/  ULDC UR37, c[0x0][0x228] ;  /* 0x00008a0000257ab9 */ /* 0x000fe20000000800 */
[----:B------:R-:W-:Y:S01]  /*3d5e0*/  ISETP.LT.AND P3, PT, R153, UR30, !P0 ;  /* 0x0000001e99007c0c */ /* 0x000fe2000c761270 */
[----:B------:R-:W-:Y:S01]  /*3d5f0*/  ULDC UR30, c[0x0][0x228] ;  /* 0x00008a00001e7ab9 */ /* 0x000fe20000000800 */
[----:B------:R-:W-:Y:S01]  /*3d600*/  ISETP.LT.AND P2, PT, R154, UR19, !P0 ;  /* 0x000000139a007c0c */ /* 0x000fe2000c741270 */
[----:B------:R-:W-:Y:S01]  /*3d610*/  ULDC UR19, c[0x0][0x248] ;  /* 0x0000920000137ab9 */ /* 0x000fe20000000800 */
[----:B------:R-:W-:Y:S01]  /*3d620*/  ISETP.LT.AND P1, PT, R152, UR25, !P0 ;  /* 0x0000001998007c0c */ /* 0x000fe2000c721270 */
[----:B------:R-:W-:-:S08]  /*3d630*/  ULDC UR25, c[0x0][0x228] ;  /* 0x00008a0000197ab9 */ /* 0x000fd00000000800 */
[----:B------:R-:W-:-:S04]  /*3d640*/  @P3 LOP3.LUT R20, R20, 0x2000000, RZ, 0xfc, !PT ;  /* 0x0200000014143812 */ /* 0x000fc800078efcff */
        /* <DEDUP_REMOVED lines=10> */
[----:B------:R-:W-:Y:S01]  /*3d6f0*/  ISETP.GE.AND P0, PT, R32, UR39, PT ;  /* 0x0000002720007c0c */ /* 0x000fe2000bf06270 */
[----:B------:R1:W-:Y:S01]  /*3d700*/  STL [R1+0x1264], R26 ;  /* 0x0012641a01007387 */ /* 0x0003e20000100800 */
[----:B------:R-:W-:Y:S01]  /*3d710*/  LOP3.LUT R20, R20, 0xffdfffff, RZ, 0xc0, !PT ;  /* 0xffdfffff14147812 */ /* 0x000fe200078ec0ff */
[----:B------:R-:W-:Y:S01]  /*3d720*/  VIADD R50, R22, 0x67 ;  /* 0x0000006716327836 */ /* 0x000fe20000000000 */
[----:B------:R-:W-:Y:S01]  /*3d730*/  ISETP.LT.AND P3, PT, R153, UR20, !P0 ;  /* 0x0000001499007c0c */ /* 0x000fe2000c761270 */
[----:B------:R-:W-:Y:S01]  /*3d740*/  ULDC UR20, c[0x0][0x228] ;  /* 0x00008a0000147ab9 */ /* 0x000fe20000000800 */
[----:B------:R-:W-:Y:S01]  /*3d750*/  ISETP.LT.AND P2, PT, R154, UR21, !P0 ;  /* 0x000000159a007c0c */ /* 0x000fe2000c741270 */
[----:B------:R-:W-:Y:S01]  /*3d760*/  ULDC UR21, c[0x0][0x248] ;  /* 0x0000920000157ab9 */ /* 0x000fe20000000800 */
[----:B------:R-:W-:Y:S01]  /*3d770*/  ISETP.LT.AND P1, PT, R152, UR22, !P0 ;  /* 0x0000001698007c0c */ /* 0x000fe2000c721270 */
[----:B------:R-:W-:Y:S01]  /*3d780*/  ULDC UR22, c[0x0][0x228] ;  /* 0x00008a0000167ab9 */ /* 0x000fe20000000800 */
[----:B------:R-:W-:Y:S01]  /*3d790*/  VIADD R51, R22, 0x66 ;  /* 0x0000006616337836 */ /* 0x000fe20000000000 */
[----:B------:R-:W-:-:S06]  /*3d7a0*/  ULDC UR39, c[0x0][0x22c] ;  /* 0x00008b0000277ab9 */ /* 0x000fcc0000000800 */
        /* <DEDUP_REMOVED lines=25> */
[----:B------:R-:W-:Y:S01]  /*3d940*/  ULDC UR7, c[0x0][0x248] ;  /* 0x0000920000077ab9 */ /* 0x000fe20000000800 */
[----:B------:R-:W-:-:S04]  /*3d950*/  LOP3.LUT R20, R20, 0xffff7fff, RZ, 0xc0, !PT ;  /* 0xffff7fff14147812 */ /* 0x000fc800078ec0ff */
[----:B------:R-:W-:-:S04]  /*3d960*/  @P1 LOP3.LUT R20, R20, 0x8000, RZ, 0xfc, !PT ;  /* 0x0000800014141812 */ /* 0x000fc800078efcff */
[----:B------:R-:W-:-:S04]  /*3d970*/  LOP3.LUT R20, R20, 0xffffbfff, RZ, 0xc0, !PT ;  /* 0xffffbfff14147812 */ /* 0x000fc800078ec0ff */
[----:B------:R-:W-:Y:S02]  /*3d980*/  @P0 LOP3.LUT R20, R20, 0x4000, RZ, 0xfc, !PT ;  /* 0x0000400014140812 */ /* 0x000fe400078efcff */
[----:B------:R-:W-:Y:S01]  /*3d990*/  ISETP.GE.AND P0, PT, R34, UR31, PT ;  /* 0x0000001f22007c0c */ /* 0x000fe2000bf06270 */
[----:B-1----:R-:W-:Y:S01]  /*3d9a0*/  VIADD R26, R26, UR7 ;  /* 0x000000071a1a7c36 */ /* 0x002fe20008000000 */
[----:B------:R-:W-:Y:S01]  /*3d9b0*/  LOP3.LUT R20, R20, 0xffffdfff, RZ, 0xc0, !PT ;  /* 0xffffdfff14147812 */ /* 0x000fe200078ec0ff */
[----:B------:R-:W-:Y:S01]  /*3d9c0*/  ULDC UR7, c[0x0][0x228] ;  /* 0x00008a0000077ab9 */ /* 0x000fe20000000800 */
[----:B------:R-:W-:Y:S01]  /*3d9d0*/  ISETP.LT.AND P3, PT, R153, UR4, !P0 ;  /* 0x0000000499007c0c */ /* 0x000fe2000c761270 */
[----:B------:R-:W-:Y:S01]  /*3d9e0*/  ULDC UR4, c[0x0][0x248] ;  /* 0x0000920000047ab9 */ /* 0x000fe20000000800 */
[----:B------:R-:W-:Y:S01]  /*3d9f0*/  ISETP.LT.AND P2, PT, R154, UR5, !P0 ;  /* 0x000000059a007c0c */ /* 0x000fe2000c741270 */
[----:B------:R-:W-:Y:S01]  /*3da00*/  ULDC UR31, c[0x0][0x228] ;  /* 0x00008a00001f7ab9 */ /* 0x000fe20000000800 */
[----:B------:R-:W-:Y:S01]  /*3da10*/  ISETP.LT.AND P1, PT, R152, UR13, !P0 ;  /* 0x0000000d98007c0c */ /* 0x000fe2000c721270 */
[----:B------:R1:W-:Y:S08]  /*3da20*/  STL [R1+0x126c], R26 ;  /* 0x00126c1a01007387 */ /* 0x0003f00000100800 */
[----:B------:R-:W-:Y:S01]  /*3da30*/  @P3 LOP3.LUT R20, R20, 0x2000, RZ, 0xfc, !PT ;  /* 0x0000200014143812 */ /* 0x000fe200078efcff */
[----:B------:R-:W-:-:S03]  /*3da40*/  ULDC UR13, c[0x0][0x228] ;  /* 0x00008a00000d7ab9 */ /* 0x000fc60000000800 */
        /* <DEDUP_REMOVED lines=36> */
[----:B------:R-:W-:Y:S01]  /*3dc90*/  VIADD R52, R22, 0x65 ;  /* 0x0000006516347836 */ /* 0x000fe20000000000 */
[----:B------:R-:W-:Y:S01]  /*3dca0*/  ISETP.LT.AND P2, PT, R154, UR23, !P0 ;  /* 0x000000179a007c0c */ /* 0x000fe2000c741270 */
[----:B------:R-:W-:Y:S01]  /*3dcb0*/  ULDC UR23, c[0x0][0x228] ;  /* 0x00008a0000177ab9 */ /* 0x000fe20000000800 */
[----:B------:R-:W-:Y:S01]  /*3dcc0*/  ISETP.LT.AND P1, PT, R152, UR40, !P0 ;  /* 0x0000002898007c0c */ /* 0x000fe2000c721270 */
[----:B------:R-:W-:Y:S01]  /*3dcd0*/  ULDC UR40, c[0x0][0x228] ;  /* 0x00008a0000287ab9 */ /* 0x000fe20000000800 */
[----:B------:R-:W-:Y:S01]  /*3dce0*/  VIADD R53, R22, 0x64 ;  /* 0x0000006416357836 */ /* 0x000fe20000000000 */
[----:B------:R-:W-:Y:S01]  /*3dcf0*/  LOP3.LUT R17, R17, 0x7fffffff, RZ, 0xc0, !PT ;  /* 0x7fffffff11117812 */ /* 0x000fe200078ec0ff */
[----:B-1----:R-:W-:Y:S01]  /*3dd00*/  VIADD R26, R26, UR4 ;  /* 0x000000041a1a7c36 */ /* 0x002fe20008000000 */
[----:B------:R-:W-:-:S04]  /*3dd10*/  ULDC UR45, c[0x0][0x228] ;  /* 0x00008a00002d7ab9 */ /* 0x000fc80000000800 */
[----:B------:R-:W-:Y:S01]  /*3dd20*/  @P3 LOP3.LUT R20, R20, 0x20, RZ, 0xfc, !PT ;  /* 0x0000002014143812 */ /* 0x000fe200078efcff */
[----:B------:R-:W-:-:S03]  /*3dd30*/  ULDC.64 UR4, c[0x0][0x228] ;  /* 0x00008a0000047ab9 */ /* 0x000fc60000000a00 */
[----:B------:R-:W-:-:S04]  /*3dd40*/  LOP3.LUT R20, R20, 0xffffffef, RZ, 0xc0, !PT ;  /* 0xffffffef14147812 */ /* 0x000fc800078ec0ff */
[----:B------:R-:W-:Y:S02]  /*3dd50*/  @P2 LOP3.LUT R20, R20, 0x10, RZ, 0xfc, !PT ;  /* 0x0000001014142812 */ /* 0x000fe400078efcff */
[----:B------:R-:W-:Y:S01]  /*3dd60*/  ISETP.LT.AND P0, PT, R23, UR41, !P0 ;  /* 0x0000002917007c0c */ /* 0x000fe2000c701270 */
[----:B------:R1:W-:Y:S01]  /*3dd70*/  STL [R1+0x1278], R26 ;  /* 0x0012781a01007387 */ /* 0x0003e20000100800 */
[----:B------:R-:W-:Y:S01]  /*3dd80*/  LOP3.LUT R20, R20, 0xfffffff7, RZ, 0xc0, !PT ;  /* 0xfffffff714147812 */ /* 0x000fe200078ec0ff */
[----:B------:R-:W-:-:S03]  /*3dd90*/  ULDC UR41, c[0x0][0x228] ;  /* 0x00008a0000297ab9 */ /* 0x000fc60000000800 */
[----:B------:R-:W-:-:S04]  /*3dda0*/  @P1 LOP3.LUT R20, R20, 0x8, RZ, 0xfc, !PT ;  /* 0x0000000814141812 */ /* 0x000fc800078efcff */
[----:B------:R-:W-:-:S04]  /*3ddb0*/  LOP3.LUT R20, R20, 0xfffffffb, RZ, 0xc0, !PT ;  /* 0xfffffffb14147812 */ /* 0x000fc800078ec0ff */
[----:B------:R-:W-:Y:S02]  /*3ddc0*/  @P0 LOP3.LUT R20, R20, 0x4, RZ, 0xfc, !PT ;  /* 0x0000000414140812 */ /* 0x000fe400078efcff */
[----:B------:R-:W-:-:S04]  /*3ddd0*/  ISETP.GE.AND P0, PT, R37, UR5, PT ;  /* 0x0000000525007c0c */ /* 0x000fc8000bf06270 */
[----:B------:R-:W-:Y:S01]  /*3dde0*/  ISETP.LT.AND P1, PT, R152, UR12, !P0 ;  /* 0x0000000c98007c0c */ /* 0x000fe2000c721270 */
[----:B------:R-:W-:Y:S01]  /*3ddf0*/  ULDC UR12, c[0x0][0x228] ;  /* 0x00008a00000c7ab9 */ /* 0x000fe20000000800 */
[----:B------:R-:W-:Y:S01]  /*3de00*/  ISETP.LT.AND P3, PT, R153, UR4, !P0 ;  /* 0x0000000499007c0c */ /* 0x000fe2000c761270 */
[----:B------:R-:W-:Y:S01]  /*3de10*/  ULDC UR4, c[0x0][0x248] ;  /* 0x0000920000047ab9 */ /* 0x000fe20000000800 */
[----:B------:R-:W-:Y:S01]  /*3de20*/  ISETP.LT.AND P2, PT, R154, UR57, !P0 ;  /* 0x000000399a007c0c */ /* 0x000fe2000c741270 */
[----:B-1----:R-:W-:Y:S01]  /*3de30*/  VIADD R26, R26, UR4 ;  /* 0x000000041a1a7c36 */ /* 0x002fe20008000000 */
[----:B------:R-:W-:Y:S01]  /*3de40*/  ISETP.LT.AND P0, PT, R23, UR15, !P0 ;  /* 0x0000000f17007c0c */ /* 0x000fe2000c701270 */
[----:B------:R-:W-:Y:S01]  /*3de50*/  ULDC.64 UR4, c[0x0][0x228] ;  /* 0x00008a0000047ab9 */ /* 0x000fe20000000a00 */
[----:B------:R-:W-:Y:S01]  /*3de60*/  LOP3.LUT R20, R20, 0xfffffffd, RZ, 0xc0, !PT ;  /* 0xfffffffd14147812 */ /* 0x000fe200078ec0ff */
[----:B------:R-:W-:-:S04]  /*3de70*/  ULDC UR57, c[0x0][0x228] ;  /* 0x00008a0000397ab9 */ /* 0x000fc80000000800 */
[----:B------:R-:W-:Y:S01]  /*3de80*/  @P1 LOP3.LUT R19, R19, 0x80000000, RZ, 0xfc, !PT ;  /* 0x8000000013131812 */ /* 0x000fe200078efcff */
[----:B------:R1:W-:Y:S01]  /*3de90*/  STL [R1+0x127c], R26 ;  /* 0x00127c1a01007387 */ /* 0x0003e20000100800 */
[----:B------:R-:W-:Y:S02]  /*3dea0*/  ULDC UR15, c[0x0][0x228] ;  /* 0x00008a00000f7ab9 */ /* 0x000fe40000000800 */
[----:B------:R-:W-:-:S04]  /*3deb0*/  LOP3.LUT R19, R19, 0xbfffffff, RZ, 0xc0, !PT ;  /* 0xbfffffff13137812 */ /* 0x000fc800078ec0ff */
[----:B------:R-:W-:Y:S02]  /*3dec0*/  @P0 LOP3.LUT R19, R19, 0x40000000, RZ, 0xfc, !PT ;  /* 0x4000000013130812 */ /* 0x000fe400078efcff */
[----:B------:R-:W-:Y:S02]  /*3ded0*/  ISETP.GE.AND P0, PT, R38, UR5, PT ;  /* 0x0000000526007c0c */ /* 0x000fe4000bf06270 */
[----:B------:R-:W-:Y:S02]  /*3dee0*/  @P3 LOP3.LUT R20, R20, 0x2, RZ, 0xfc, !PT ;  /* 0x0000000214143812 */ /* 0x000fe400078efcff */
[----:B------:R-:W-:Y:S01]  /*3def0*/  ISETP.LT.AND P3, PT, R153, UR4, !P0 ;  /* 0x0000000499007c0c */ /* 0x000fe2000c761270 */
[----:B------:R-:W-:Y:S01]  /*3df00*/  ULDC UR4, c[0x0][0x248] ;  /* 0x0000920000047ab9 */ /* 0x000fe20000000800 */
[----:B------:R-:W-:Y:S02]  /*3df10*/  LOP3.LUT R20, R20, 0xfffffffe, RZ, 0xc0, !PT ;  /* 0xfffffffe14147812 */ /* 0x000fe400078ec0ff */
[----:B------:R-:W-:-:S02]  /*3df20*/  LOP3.LUT R19, R19, 0xdfffffff, RZ, 0xc0, !PT ;  /* 0xdfffffff13137812 */ /* 0x000fc400078ec0ff */
[----:B------:R-:W-:Y:S02]  /*3df30*/  @P2 LOP3.LUT R20, R20, 0x1, RZ, 0xfc, !PT ;  /* 0x0000000114142812 */ /* 0x000fe400078efcff */
[----:B------:R-:W-:Y:S01]  /*3df40*/  ISETP.LT.AND P2, PT, R154, UR44, !P0 ;  /* 0x0000002c9a007c0c */ /* 0x000fe2000c741270 */
[----:B------:R-:W-:Y:S01]  /*3df50*/  ULDC UR44, c[0x0][0x228] ;  /* 0x00008a00002c7ab9 */ /* 0x000fe20000000800 */
[----:B------:R-:W-:Y:S01]  /*3df60*/  ISETP.LT.AND P1, PT, R152, UR43, !P0 ;  /* 0x0000002b98007c0c */ /* 0x000fe2000c721270 */
[----:B------:R-:W-:Y:S02]  /*3df70*/  ULDC UR43, c[0x0][0x228] ;  /* 0x00008a00002b7ab9 */ /* 0x000fe40000000800 */
        /* <DEDUP_REMOVED lines=10> */
[----:B------:R-:W-:-:S03]  /*3e020*/  ULDC UR46, c[0x0][0x228] ;  /* 0x00008a00002e7ab9 */ /* 0x000fc60000000800 */
[----:B------:R-:W-:Y:S02]  /*3e030*/  ISETP.LT.AND P3, PT, R153, UR42, !P0 ;  /* 0x0000002a99007c0c */ /* 0x000fe4000c761270 */
[----:B------:R-:W-:Y:S01]  /*3e040*/  ISETP.LT.AND P2, PT, R154, UR44, !P0 ;  /* 0x0000002c9a007c0c */ /* 0x000fe2000c741270 */
[----:B-1----:R-:W-:Y:S01]  /*3e050*/  VIADD R26, R26, UR4 ;  /* 0x000000041a1a7c36 */ /* 0x002fe20008000000 */
[----:B------:R-:W-:Y:S01]  /*3e060*/  LOP3.LUT R19, R19, 0xfdffffff, RZ, 0xc0, !PT ;  /* 0xfdffffff13137812 */ /* 0x000fe200078ec0ff */
[----:B------:R-:W-:Y:S01]  /*3e070*/  ULDC UR4, c[0x0][0x248] ;  /* 0x0000920000047ab9 */ /* 0x000fe20000000800 */
[----:B------:R-:W-:Y:S01]  /*3e080*/  ISETP.LT.AND P1, PT, R152, UR43, !P0 ;  /* 0x0000002b98007c0c */ /* 0x000fe2000c721270 */
[----:B------:R-:W-:Y:S01]  /*3e090*/  ULDC.64 UR42, c[0x0][0x228] ;  /* 0x00008a00002a7ab9 */ /* 0x000fe20000000a00 */
[----:B------:R-:W-:Y:S01]  /*3e0a0*/  VIADD R54, R22, 0x63 ;  /* 0x0000006316367836 */ /* 0x000fe20000000000 */
[----:B------:R-:W-:-:S04]  /*3e0b0*/  ULDC UR44, c[0x0][0x228] ;  /* 0x00008a00002c7ab9 */ /* 0x000fc80000000800 */
        /* <DEDUP_REMOVED lines=19> */
[----:B------:R-:W-:-:S07]  /*3e1f0*/  ULDC UR36, c[0x0][0x228] ;  /* 0x00008a0000247ab9 */ /* 0x000fce0000000800 */
[----:B------:R-:W-:-:S04]  /*3e200*/  @P3 LOP3.LUT R19, R19, 0x200000, RZ, 0xfc, !PT ;  /* 0x0020000013133812 */ /* 0x000fc800078efcff */
[----:B------:R-:W-:-:S04]  /*3e210*/  LOP3.LUT R19, R19, 0xffefffff, RZ, 0xc0, !PT ;  /* 0xffefffff13137812 */ /* 0x000fc800078ec0ff */
[----:B------:R-:W-:Y:S02]  /*3e220*/  @P2 LOP3.LUT R19, R19, 0x100000, RZ, 0xfc, !PT ;  /* 0x0010000013132812 */ /* 0x000fe400078efcff */
[----:B------:R-:W-:Y:S01]  /*3e230*/  ISETP.LT.AND P0, PT, R23, UR38, !P0 ;  /* 0x0000002617007c0c */ /* 0x000fe2000c701270 */
[----:B-1----:R-:W-:Y:S01]  /*3e240*/  VIADD R26, R26, UR4 ;  /* 0x000000041a1a7c36 */ /* 0x002fe20008000000 */
[----:B------:R-:W-:Y:S01]  /*3e250*/  LOP3.LUT R19, R19, 0xfff7ffff, RZ, 0xc0, !PT ;  /* 0xfff7ffff13137812 */ /* 0x000fe200078ec0ff */
[----:B------:R-:W-:Y:S01]  /*3e260*/  ULDC UR4, c[0x0][0x248] ;  /* 0x0000920000047ab9 */ /* 0x000fe20000000800 */
[----:B------:R-:W-:Y:S01]  /*3e270*/  VIADD R56, R22, 0x61 ;  /* 0x0000006116387836 */ /* 0x000fe20000000000 */
[----:B------:R-:W-:Y:S01]  /*3e280*/  ULDC UR38, c[0x0][0x228] ;  /* 0x00008a0000267ab9 */ /* 0x000fe20000000800 */
[----:B------:R-:W-:Y:S01]  /*3e290*/  @P1 LOP3.LUT R19, R19, 0x80000, RZ, 0xfc, !PT ;  /* 0x0008000013131812 */ /* 0x000fe200078efcff */
[----:B------:R1:W-:Y:S03]  /*3e2a0*/  STL [R1+0x1284], R26 ;  /* 0x0012841a01007387 */ /* 0x0003e60000100800 */
[----:B------:R-:W-:-:S04]  /*3e2b0*/  LOP3.LUT R19, R19, 0xfffbffff, RZ, 0xc0, !PT ;  /* 0xfffbffff13137812 */ /* 0x000fc800078ec0ff */
[----:B------:R-:W-:Y:S01]  /*3e2c0*/  @P0 LOP3.LUT R19, R19, 0x40000, RZ, 0xfc, !PT ;  /* 0x0004000013130812 */ /* 0x000fe200078efcff */
[----:B-1----:R-:W-:Y:S01]  /*3e2d0*/  VIADD R26, R26, UR4 ;  /* 0x000000041a1a7c36 */ /* 0x002fe20008000000 */
[----:B------:R-:W-:Y:S02]  /*3e2e0*/  ULDC.64 UR4, c[0x0][0x228] ;  /* 0x00008a0000047ab9 */ /* 0x000fe40000000a00 */
[----:B------:R-:W-:-:S04]  /*3e2f0*/  ISETP.GE.AND P0, PT, R41, UR5, PT ;  /* 0x0000000529007c0c */ /* 0x000fc8000bf06270 */
[----:B------:R-:W-:Y:S01]  /*3e300*/  ISETP.LT.AND P3, PT, R153, UR4, !P0 ;  /* 0x0000000499007c0c */ /* 0x000fe2000c761270 */
[----:B------:R-:W-:Y:S01]  /*3e310*/  ULDC UR4, c[0x0][0x248] ;  /* 0x0000920000047ab9 */ /* 0x000fe20000000800 */
[----:B------:R-:W-:Y:S02]  /*3e320*/  ISETP.LT.AND P2, PT, R154, UR55, !P0 ;  /* 0x000000379a007c0c */ /* 0x000fe4000c741270 */
[----:B------:R-:W-:Y:S01]  /*3e330*/  LOP3.LUT R19, R19, 0xfffdffff, RZ, 0xc0, !PT ;  /* 0xfffdffff13137812 */ /* 0x000fe200078ec0ff */
[----:B------:R1:W-:Y:S01]  /*3e340*/  STL [R1+0x1288], R26 ;  /* 0x0012881a01007387 */ /* 0x0003e20000100800 */
[----:B------:R-:W-:Y:S01]  /*3e350*/  ISETP.LT.AND P1, PT, R152, UR54, !P0 ;  /* 0x0000003698007c0c */ /* 0x000fe2000c721270 */
[----:B------:R-:W-:Y:S01]  /*3e360*/  VIADD R57, R22, 0x60 ;  /* 0x0000006016397836 */ /* 0x000fe20000000000 */
[----:B------:R-:W-:Y:S01]  /*3e370*/  LOP3.LUT R16, R16, 0x7fffffff, RZ, 0xc0, !PT ;  /* 0x7fffffff10107812 */ /* 0x000fe200078ec0ff */
[----:B------:R-:W-:Y:S01]  /*3e380*/  VIADD R58, R22, 0x5f ;  /* 0x0000005f163a7836 */ /* 0x000fe20000000000 */
[----:B------:R-:W-:-:S03]  /*3e390*/  ULDC UR55, c[0x0][0x228] ;  /* 0x00008a0000377ab9 */ /* 0x000fc60000000800 */
        /* <DEDUP_REMOVED lines=8> */
[----:B------:R-:W-:Y:S01]  /*3e420*/  ULDC.64 UR4, c[0x0][0x228] ;  /* 0x00008a0000047ab9 */ /* 0x000fe20000000a00 */
[----:B------:R-:W-:Y:S01]  /*3e430*/  VIADD R60, R22, 0x5d ;  /* 0x0000005d163c7836 */ /* 0x000fe20000000000 */
[----:B------:R-:W-:Y:S01]  /*3e440*/  ULDC UR53, c[0x0][0x22c] ;  /* 0x00008b0000357ab9 */ /* 0x000fe20000000800 */
        /* <DEDUP_REMOVED lines=10> */
[----:B------:R-:W-:Y:S01]  /*3e4f0*/  VIADD R61, R22, 0x5c ;  /* 0x0000005c163d7836 */ /* 0x000fe20000000000 */
[----:B------:R-:W-:Y:S01]  /*3e500*/  ISETP.LT.AND P1, PT, R152, UR47, !P0 ;  /* 0x0000002f98007c0c */ /* 0x000fe2000c721270 */
[----:B------:R-:W-:-:S08]  /*3e510*/  ULDC UR47, c[0x0][0x228] ;  /* 0x00008a00002f7ab9 */ /* 0x000fd00000000800 */
        /* <DEDUP_REMOVED lines=55> */
[----:B------:R-:W-:Y:S01]  /*3e890*/  ULDC UR20, c[0x0][0x248] ;  /* 0x0000920000147ab9 */ /* 0x000fe20000000800 */
[----:B------:R-:W-:Y:S01]  /*3e8a0*/  LOP3.LUT R19, R19, 0xfffffffd, RZ, 0xc0, !PT ;  /* 0xfffffffd13137812 */ /* 0x000fe200078ec0ff */
[----:B------:R-:W-:Y:S01]  /*3e8b0*/  ULDC UR43, c[0x0][0x228] ;  /* 0x00008a00002b7ab9 */ /* 0x000fe20000000800 */
[----:B------:R-:W-:Y:S02]  /*3e8c0*/  ISETP.LT.AND P1, PT, R152, UR22, !P0 ;  /* 0x0000001698007c0c */ /* 0x000fe4000c721270 */
[----:B------:R-:W-:Y:S02]  /*3e8d0*/  ISETP.LT.AND P3, PT, R153, UR42, !P0 ;  /* 0x0000002a99007c0c */ /* 0x000fe4000c761270 */
[----:B------:R-:W-:Y:S01]  /*3e8e0*/  ISETP.LT.AND P2, PT, R154, UR27, !P0 ;  /* 0x0000001b9a007c0c */ /* 0x000fe2000c741270 */
[----:B------:R1:W-:Y:S01]  /*3e8f0*/  STL [R1+0x1298], R26 ;  /* 0x0012981a01007387 */ /* 0x0003e20000100800 */
[----:B------:R-:W-:Y:S01]  /*3e900*/  ISETP.LT.AND P0, PT, R23, UR21, !P0 ;  /* 0x0000001517007c0c */ /* 0x000fe2000c701270 */
[----:B------:R-:W-:Y:S01]  /*3e910*/  ULDC UR22, c[0x0][0x22c] ;  /* 0x00008b0000167ab9 */ /* 0x000fe20000000800 */
[----:B------:R-:W-:Y:S01]  /*3e920*/  ULDC UR27, c[0x0][0x228] ;  /* 0x00008a00001b7ab9 */ /* 0x000fe20000000800 */
[----:B------:R-:W-:-:S04]  /*3e930*/  ULDC UR42, c[0x0][0x228] ;  /* 0x00008a00002a7ab9 */ /* 0x000fc80000000800 */
[----:B------:R-:W-:Y:S01]  /*3e940*/  @P1 LOP3.LUT R18, R18, 0x80000000, RZ, 0xfc, !PT ;  /* 0x8000000012121812 */ /* 0x000fe200078efcff */
[----:B-1----:R-:W-:Y:S01]  /*3e950*/  VIADD R26, R26, UR20 ;  /* 0x000000141a1a7c36 */ /* 0x002fe20008000000 */
[----:B------:R-:W-:Y:S02]  /*3e960*/  ULDC.64 UR20, c[0x0][0x228] ;  /* 0x00008a0000147ab9 */ /* 0x000fe40000000a00 */
[----:B------:R-:W-:-:S04]  /*3e970*/  LOP3.LUT R18, R18, 0xbfffffff, RZ, 0xc0, !PT ;  /* 0xbfffffff12127812 */ /* 0x000fc800078ec0ff */
[----:B------:R-:W-:Y:S02]  /*3e980*/  @P0 LOP3.LUT R18, R18, 0x40000000, RZ, 0xfc, !PT ;  /* 0x4000000012120812 */ /* 0x000fe400078efcff */
[----:B------:R-:W-:Y:S02]  /*3e990*/  ISETP.GE.AND P0, PT, R46, UR21, PT ;  /* 0x000000152e007c0c */ /* 0x000fe4000bf06270 */
[----:B------:R-:W-:Y:S01]  /*3e9a0*/  @P3 LOP3.LUT R19, R19, 0x2, RZ, 0xfc, !PT ;  /* 0x0000000213133812 */ /* 0x000fe200078efcff */
[----:B------:R1:W-:Y:S01]  /*3e9b0*/  STL [R1+0x129c], R26 ;  /* 0x00129c1a01007387 */ /* 0x0003e20000100800 */
[----:B------:R-:W-:Y:S01]  /*3e9c0*/  ISETP.LT.AND P3, PT, R153, UR20, !P0 ;  /* 0x0000001499007c0c */ /* 0x000fe2000c761270 */
[----:B------:R-:W-:Y:S01]  /*3e9d0*/  ULDC UR20, c[0x0][0x228] ;  /* 0x00008a0000147ab9 */ /* 0x000fe20000000800 */
[----:B------:R-:W-:Y:S01]  /*3e9e0*/  LOP3.LUT R19, R19, 0xfffffffe, RZ, 0xc0, !PT ;  /* 0xfffffffe13137812 */ /* 0x000fe200078ec0ff */
[----:B------:R-:W-:Y:S01]  /*3e9f0*/  ULDC UR21, c[0x0][0x228] ;  /* 0x00008a0000157ab9 */ /* 0x000fe20000000800 */
[----:B------:R-:W-:-:S02]  /*3ea00*/  LOP3.LUT R18, R18, 0xdfffffff, RZ, 0xc0, !PT ;  /* 0xdfffffff12127812 */ /* 0x000fc400078ec0ff */
[----:B------:R-:W-:Y:S02]  /*3ea10*/  @P2 LOP3.LUT R19, R19, 0x1, RZ, 0xfc, !PT ;  /* 0x0000000113132812 */ /* 0x000fe400078efcff */
[----:B------:R-:W-:Y:S01]  /*3ea20*/  ISETP.LT.AND P2, PT, R154, UR57, !P0 ;  /* 0x000000399a007c0c */ /* 0x000fe2000c741270 */
[----:B------:R-:W-:Y:S01]  /*3ea30*/  ULDC UR57, c[0x0][0x228] ;  /* 0x00008a0000397ab9 */ /* 0x000fe20000000800 */
[----:B------:R-:W-:-:S03]  /*3ea40*/  ISETP.LT.AND P1, PT, R152, UR16, !P0 ;  /* 0x0000001098007c0c */ /* 0x000fc6000c721270 */
        /* <DEDUP_REMOVED lines=15> */
[----:B------:R-:W-:Y:S02]  /*3eb40*/  ISETP.LT.AND P2, PT, R154, UR50, !P0 ;  /* 0x000000329a007c0c */ /* 0x000fe4000c741270 */
[----:B------:R-:W-:Y:S01]  /*3eb50*/  ISETP.LT.AND P1, PT, R152, UR14, !P0 ;  /* 0x0000000e98007c0c */ /* 0x000fe2000c721270 */
[----:B------:R1:W-:Y:S01]  /*3eb60*/  STL [R1+0x12a0], R26 ;  /* 0x0012a01a01007387 */ /* 0x0003e20000100800 */
[----:B------:R-:W-:-:S07]  /*3eb70*/  ULDC UR51, c[0x0][0x228] ;  /* 0x00008a0000337ab9 */ /* 0x000fce0000000800 */
[----:B------:R-:W-:Y:S01]  /*3eb80*/  @P3 LOP3.LUT R18, R18, 0x2000000, RZ, 0xfc, !PT ;  /* 0x0200000012123812 */ /* 0x000fe200078efcff */
[----:B------:R-:W-:Y:S01]  /*3eb90*/  ULDC UR50, c[0x0][0x228] ;  /* 0x00008a0000327ab9 */ /* 0x000fe20000000800 */
[----:B------:R-:W-:Y:S02]  /*3eba0*/  ULDC UR14, c[0x0][0x228] ;  /* 0x00008a00000e7ab9 */ /* 0x000fe40000000800 */
        /* <DEDUP_REMOVED lines=16> */
[----:B------:R-:W-:Y:S01]  /*3ecb0*/  ULDC.64 UR16, c[0x0][0x228] ;  /* 0x00008a0000107ab9 */ /* 0x000fe20000000a00 */
[----:B------:R1:W-:Y:S01]  /*3ecc0*/  STL [R1+0x12a4], R26 ;  /* 0x0012a41a01007387 */ /* 0x0003e20000100800 */
[----:B------:R-:W-:-:S06]  /*3ecd0*/  ULDC UR59, c[0x0][0x228] ;  /* 0x00008a00003b7ab9 */ /* 0x000fcc0000000800 */
[----:B------:R-:W-:Y:S01]  /*3ece0*/  @P3 LOP3.LUT R18, R18, 0x200000, RZ, 0xfc, !PT ;  /* 0x0020000012123812 */ /* 0x000fe200078efcff */
[----:B------:R-:W-:-:S03]  /*3ecf0*/  ULDC UR58, c[0x0][0x228] ;  /* 0x00008a00003a7ab9 */ /* 0x000fc60000000800 */
        /* <DEDUP_REMOVED lines=8> */
[----:B------:R-:W-:-:S04]  /*3ed80*/  ISETP.GE.AND P0, PT, R49, UR17, PT ;  /* 0x0000001131007c0c */ /* 0x000fc8000bf06270 */
[----:B------:R-:W-:Y:S01]  /*3ed90*/  ISETP.LT.AND P3, PT, R153, UR16, !P0 ;  /* 0x0000001099007c0c */ /* 0x000fe2000c761270 */
[----:B------:R-:W-:Y:S01]  /*3eda0*/  ULDC.64 UR16, c[0x0][0x228] ;  /* 0x00008a0000107ab9 */ /* 0x000fe20000000a00 */
[----:B------:R-:W-:Y:S01]  /*3edb0*/  ISETP.LT.AND P2, PT, R154, UR56, !P0 ;  /* 0x000000389a007c0c */ /* 0x000fe2000c741270 */
[----:B-1----:R-:W-:Y:S01]  /*3edc0*/  VIADD R26, R26, UR11 ;  /* 0x0000000b1a1a7c36 */ /* 0x002fe20008000000 */
[----:B------:R-:W-:Y:S01]  /*3edd0*/  LOP3.LUT R18, R18, 0xfffdffff, RZ, 0xc0, !PT ;  /* 0xfffdffff12127812 */ /* 0x000fe200078ec0ff */
[----:B------:R-:W-:Y:S01]  /*3ede0*/  ULDC UR11, c[0x0][0x248] ;  /* 0x00009200000b7ab9 */ /* 0x000fe20000000800 */
[----:B------:R-:W-:Y:S01]  /*3edf0*/  ISETP.LT.AND P1, PT, R152, UR24, !P0 ;  /* 0x0000001898007c0c */ /* 0x000fe2000c721270 */
[----:B------:R-:W-:Y:S01]  /*3ee00*/  VIADD R63, R22, 0x5a ;  /* 0x0000005a163f7836 */ /* 0x000fe20000000000 */
[----:B------:R-:W-:-:S05]  /*3ee10*/  ULDC UR56, c[0x0][0x22c] ;  /* 0x00008b0000387ab9 */ /* 0x000fca0000000800 */
[----:B------:R-:W-:Y:S01]  /*3ee20*/  @P3 LOP3.LUT R18, R18, 0x20000, RZ, 0xfc, !PT ;  /* 0x0002000012123812 */ /* 0x000fe200078efcff */
[----:B------:R1:W-:Y:S01]  /*3ee30*/  STL [R1+0x12a8], R26 ;  /* 0x0012a81a01007387 */ /* 0x0003e20000100800 */
[----:B------:R-:W-:Y:S01]  /*3ee40*/  VIADD R64, R22, 0x59 ;  /* 0x0000005916407836 */ /* 0x000fe20000000000 */
[----:B------:R-:W-:Y:S01]  /*3ee50*/  ULDC UR24, c[0x0][0x228] ;  /* 0x00008a0000187ab9 */ /* 0x000fe20000000800 */
        /* <DEDUP_REMOVED lines=19> */
[----:B------:R-:W-:-:S08]  /*3ef90*/  VIADD R65, R22, 0x58 ;  /* 0x0000005816417836 */ /* 0x000fd00000000000 */
[----:B------:R-:W-:Y:S01]  /*3efa0*/  @P3 LOP3.LUT R18, R18, 0x2000, RZ, 0xfc, !PT ;  /* 0x0000200012123812 */ /* 0x000fe200078efcff */
[----:B-1----:R-:W-:Y:S01]  /*3efb0*/  VIADD R26, R26, UR13 ;  /* 0x0000000d1a1a7c36 */ /* 0x002fe20008000000 */
[----:B------:R-:W-:Y:S01]  /*3efc0*/  ISETP.LT.AND P0, PT, R23, UR23, !P0 ;  /* 0x0000001717007c0c */ /* 0x000fe2000c701270 */
[----:B------:R-:W-:Y:S01]  /*3efd0*/  ULDC UR13, c[0x0][0x228] ;  /* 0x00008a00000d7ab9 */ /* 0x000fe20000000800 */
[----:B------:R-:W-:Y:S01]  /*3efe0*/  LOP3.LUT R18, R18, 0xffffefff, RZ, 0xc0, !PT ;  /* 0xffffefff12127812 */ /* 0x000fe200078ec0ff */
[----:B------:R-:W-:Y:S01]  /*3eff0*/  ULDC UR23, c[0x0][0x228] ;  /* 0x00008a0000177ab9 */ /* 0x000fe20000000800 */
[----:B------:R-:W-:Y:S02]  /*3f000*/  ULDC UR29, c[0x0][0x228] ;  /* 0x00008a00001d7ab9 */ /* 0x000fe40000000800 */
        /* <DEDUP_REMOVED lines=14> */
[C---:B------:R-:W-:Y:S01]  /*3f0f0*/  VIADD R67, R22.reuse, 0x56 ;  /* 0x0000005616437836 */ /* 0x040fe20000000000 */
        /* <DEDUP_REMOVED lines=10> */
[----:B------:R-:W-:Y:S01]  /*3f1a0*/  VIADD R70, R22, 0x53 ;  /* 0x0000005316467836 */ /* 0x000fe20000000000 */
[----:B------:R-:W-:Y:S01]  /*3f1b0*/  @P2 LOP3.LUT R18, R18, 0x100, RZ, 0xfc, !PT ;  /* 0x0000010012122812 */ /* 0x000fe200078efcff */
[C---:B------:R-:W-:Y:S01]  /*3f1c0*/  VIADD R71, R22.reuse, 0x52 ;  /* 0x0000005216477836 */ /* 0x040fe20000000000 */
[----:B------:R-:W-:Y:S01]  /*3f1d0*/  ULDC UR40, c[0x0][0x228] ;  /* 0x00008a0000287ab9 */ /* 0x000fe20000000800 */
[----:B------:R-:W-:Y:S01]  /*3f1e0*/  VIADD R72, R22, 0x51 ;  /* 0x0000005116487836 */ /* 0x000fe20000000000 */
[----:B------:R-:W-:Y:S01]  /*3f1f0*/  LOP3.LUT R18, R18, 0xffffff7f, RZ, 0xc0, !PT ;  /* 0xffffff7f12127812 */ /* 0x000fe200078ec0ff */
[----:B------:R-:W-:Y:S01]  /*3f200*/  VIADD R73, R22, 0x50 ;  /* 0x0000005016497836 */ /* 0x000fe20000000000 */
[----:B------:R-:W-:-:S02]  /*3f210*/  ULDC UR41, c[0x0][0x22c] ;  /* 0x00008b0000297ab9 */ /* 0x000fc40000000800 */
        /* <DEDUP_REMOVED lines=9> */
[----:B------:R-:W-:Y:S01]  /*3f2b0*/  ULDC.64 UR12, c[0x0][0x228] ;  /* 0x00008a00000c7ab9 */ /* 0x000fe20000000a00 */
[----:B------:R-:W-:Y:S01]  /*3f2c0*/  ISETP.LT.AND P1, PT, R152, UR60, !P0 ;  /* 0x0000003c98007c0c */ /* 0x000fe2000c721270 */
[----:B------:R-:W-:Y:S01]  /*3f2d0*/  ULDC UR60, c[0x0][0x228] ;  /* 0x00008a00003c7ab9 */ /* 0x000fe20000000800 */
[----:B------:R-:W-:-:S05]  /*3f2e0*/  ULDC UR31, c[0x0][0x228] ;  /* 0x00008a00001f7ab9 */ /* 0x000fca0000000800 */
        /* <DEDUP_REMOVED lines=14> */
[----:B------:R-:W-:Y:S01]  /*3f3d0*/  ISETP.LT.AND P2, PT, R154, UR31, !P0 ;  /* 0x0000001f9a007c0c */ /* 0x000fe2000c741270 */
[----:B------:R-:W-:Y:S01]  /*3f3e0*/  ULDC UR31, c[0x0][0x228] ;  /* 0x00008a00001f7ab9 */ /* 0x000fe20000000800 */
[----:B------:R-:W-:Y:S01]  /*3f3f0*/  ISETP.LT.AND P0, PT, R23, UR61, !P0 ;  /* 0x0000003d17007c0c */ /* 0x000fe2000c701270 */
[----:B------:R-:W-:Y:S01]  /*3f400*/  ULDC UR60, c[0x0][0x228] ;  /* 0x00008a00003c7ab9 */ /* 0x000fe20000000800 */
[----:B------:R-:W-:Y:S01]  /*3f410*/  LOP3.LUT R18, R18, 0xfffffffd, RZ, 0xc0, !PT ;  /* 0xfffffffd12127812 */ /* 0x000fe200078ec0ff */
        /* <DEDUP_REMOVED lines=31> */
[----:B------:R-:W-:Y:S01]  /*3f610*/  ISETP.GE.AND P0, PT, R55, UR33, PT ;  /* 0x0000002137007c0c */ /* 0x000fe2000bf06270 */
[----:B------:R-:W-:-:S03]  /*3f620*/  ULDC UR33, c[0x0][0x228] ;  /* 0x00008a0000217ab9 */ /* 0x000fc60000000800 */
[----:B------:R-:W-:Y:S01]  /*3f630*/  ISETP.LT.AND P3, PT, R153, UR34, !P0 ;  /* 0x0000002299007c0c */ /* 0x000fe2000c761270 */
[----:B------:R-:W-:Y:S01]  /*3f640*/  ULDC UR34, c[0x0][0x228] ;  /* 0x00008a0000227ab9 */ /* 0x000fe20000000800 */
[----:B------:R-:W-:Y:S01]  /*3f650*/  ISETP.LT.AND P2, PT, R154, UR36, !P0 ;  /* 0x000000249a007c0c */ /* 0x000fe2000c741270 */
[----:B------:R-:W-:Y:S01]  /*3f660*/  ULDC UR36, c[0x0][0x228] ;  /* 0x00008a0000247ab9 */ /* 0x000fe20000000800 */
[----:B------:R-:W-:Y:S02]  /*3f670*/  LOP3.LUT R17, R17, 0xfdffffff, RZ, 0xc0, !PT ;  /* 0xfdffffff11117812 */ /* 0x000fe400078ec0ff */
[----:B------:R-:W-:Y:S01]  /*3f680*/  ISETP.LT.AND P1, PT, R152, UR44, !P0 ;  /* 0x0000002c98007c0c */ /* 0x000fe2000c721270 */
[----:B------:R-:W-:-:S06]  /*3f690*/  VIADD R74, R22, 0x4f ;  /* 0x0000004f164a7836 */ /* 0x000fcc0000000000 */
[----:B------:R-:W-:Y:S01]  /*3f6a0*/  @P3 LOP3.LUT R17, R17, 0x2000000, RZ, 0xfc, !PT ;  /* 0x0200000011113812 */ /* 0x000fe200078efcff */
[----:B------:R-:W-:Y:S01]  /*3f6b0*/  VIADD R75, R22, 0x4e ;  /* 0x0000004e164b7836 */ /* 0x000fe20000000000 */
        /* <DEDUP_REMOVED lines=11> */
[----:B-1----:R-:W-:Y:S01]  /*3f770*/  VIADD R26, R26, UR4 ;  /* 0x000000041a1a7c36 */ /* 0x002fe20008000000 */
[----:B------:R-:W-:Y:S01]  /*3f780*/  ISETP.LT.AND P2, PT, R154, UR38, !P0 ;  /* 0x000000269a007c0c */ /* 0x000fe2000c741270 */
[----:B------:R-:W-:Y:S01]  /*3f790*/  ULDC UR4, c[0x0][0x248] ;  /* 0x0000920000047ab9 */ /* 0x000fe20000000800 */
[----:B------:R-:W-:Y:S01]  /*3f7a0*/  LOP3.LUT R17, R17, 0xffdfffff, RZ, 0xc0, !PT ;  /* 0xffdfffff11117812 */ /* 0x000fe200078ec0ff */
[----:B------:R-:W-:Y:S01]  /*3f7b0*/  ULDC UR28, c[0x0][0x228] ;  /* 0x00008a00001c7ab9 */ /* 0x000fe20000000800 */
[----:B------:R-:W-:Y:S01]  /*3f7c0*/  ISETP.LT.AND P1, PT, R152, UR30, !P0 ;  /* 0x0000001e98007c0c */ /* 0x000fe2000c721270 */
[----:B------:R1:W-:Y:S01]  /*3f7d0*/  STL [R1+0x12c4], R26 ;  /* 0x0012c41a01007387 */ /* 0x0003e20000100800 */
[----:B------:R-:W-:-:S05]  /*3f7e0*/  ULDC UR38, c[0x0][0x228] ;  /* 0x00008a0000267ab9 */ /* 0x000fca0000000800 */
[----:B------:R-:W-:Y:S01]  /*3f7f0*/  @P3 LOP3.LUT R17, R17, 0x200000, RZ, 0xfc, !PT ;  /* 0x0020000011113812 */ /* 0x000fe200078efcff */
[----:B------:R-:W-:-:S03]  /*3f800*/  ULDC UR30, c[0x0][0x228] ;  /* 0x00008a00001e7ab9 */ /* 0x000fc60000000800 */
        /* <DEDUP_REMOVED lines=11> */
[----:B------:R-:W-:-:S04]  /*3f8c0*/  ISETP.GE.AND P0, PT, R57, UR5, PT ;  /* 0x0000000539007c0c */ /* 0x000fc8000bf06270 */
[----:B------:R-:W-:Y:S01]  /*3f8d0*/  ISETP.LT.AND P3, PT, R153, UR4, !P0 ;  /* 0x0000000499007c0c */ /* 0x000fe2000c761270 */
[----:B------:R-:W-:Y:S01]  /*3f8e0*/  ULDC UR4, c[0x0][0x248] ;  /* 0x0000920000047ab9 */ /* 0x000fe20000000800 */
[----:B------:R-:W-:Y:S01]  /*3f8f0*/  ISETP.LT.AND P2, PT, R154, UR35, !P0 ;  /* 0x000000239a007c0c */ /* 0x000fe2000c741270 */
[----:B------:R1:W-:Y:S01]  /*3f900*/  STL [R1+0x12c8], R26 ;  /* 0x0012c81a01007387 */ /* 0x0003e20000100800 */
[----:B------:R-:W-:Y:S01]  /*3f910*/  LOP3.LUT R17, R17, 0xfffdffff, RZ, 0xc0, !PT ;  /* 0xfffdffff11117812 */ /* 0x000fe200078ec0ff */
[----:B------:R-:W-:Y:S01]  /*3f920*/  ULDC UR35, c[0x0][0x22c] ;  /* 0x00008b0000237ab9 */ /* 0x000fe20000000800 */
[----:B------:R-:W-:Y:S01]  /*3f930*/  ISETP.LT.AND P1, PT, R152, UR45, !P0 ;  /* 0x0000002d98007c0c */ /* 0x000fe2000c721270 */
[----:B------:R-:W-:-:S06]  /*3f940*/  ULDC UR45, c[0x0][0x228] ;  /* 0x00008a00002d7ab9 */ /* 0x000fcc0000000800 */
[----:B------:R-:W-:-:S04]  /*3f950*/  @P3 LOP3.LUT R17, R17, 0x20000, RZ, 0xfc, !PT ;  /* 0x0002000011113812 */ /* 0x000fc800078efcff */
[----:B------:R-:W-:-:S04]  /*3f960*/  LOP3.LUT R17, R17, 0xfffeffff, RZ, 0xc0, !PT ;  /* 0xfffeffff11117812 */ /* 0x000fc800078ec0ff */
[----:B------:R-:W-:Y:S02]  /*3f970*/  @P2 LOP3.LUT R17, R17, 0x10000, RZ, 0xfc, !PT ;  /* 0x0001000011112812 */ /* 0x000fe400078efcff */
[----:B------:R-:W-:Y:S01]  /*3f980*/  ISETP.LT.AND P0, PT, R23, UR46, !P0 ;  /* 0x0000002e17007c0c */ /* 0x000fe2000c701270 */
[----:B-1----:R-:W-:Y:S01]  /*3f990*/  VIADD R26, R26, UR4 ;  /* 0x000000041a1a7c36 */ /* 0x002fe20008000000 */
[----:B------:R-:W-:Y:S01]  /*3f9a0*/  LOP3.LUT R17, R17, 0xffff7fff, RZ, 0xc0, !PT ;  /* 0xffff7fff11117812 */ /* 0x000fe200078ec0ff */
[----:B------:R-:W-:Y:S01]  /*3f9b0*/  ULDC.64 UR4, c[0x0][0x228] ;  /* 0x00008a0000047ab9 */ /* 0x000fe20000000a00 */
        /* <DEDUP_REMOVED lines=26> */
[----:B------:R-:W-:-:S03]  /*3fb60*/  ULDC UR22, c[0x0][0x248] ;  /* 0x0000920000167ab9 */ /* 0x000fc60000000800 */
[----:B------:R-:W-:Y:S01]  /*3fb70*/  ISETP.LT.AND P3, PT, R153, UR27, !P0 ;  /* 0x0000001b99007c0c */ /* 0x000fe2000c761270 */
[----:B------:R1:W-:Y:S01]  /*3fb80*/  STL [R1+0x12d0], R26 ;  /* 0x0012d01a01007387 */ /* 0x0003e20000100800 */
[----:B------:R-:W-:Y:S01]  /*3fb90*/  ISETP.LT.AND P2, PT, R154, UR37, !P0 ;  /* 0x000000259a007c0c */ /* 0x000fe2000c741270 */
[----:B------:R-:W-:Y:S01]  /*3fba0*/  ULDC UR37, c[0x0][0x228] ;  /* 0x00008a0000257ab9 */ /* 0x000fe20000000800 */
        /* <DEDUP_REMOVED lines=17> */
[----:B------:R-:W-:Y:S02]  /*3fcc0*/  ISETP.LT.AND P3, PT, R153, UR20, !P0 ;  /* 0x0000001499007c0c */ /* 0x000fe4000c761270 */
[----:B------:R-:W-:Y:S01]  /*3fcd0*/  ISETP.LT.AND P2, PT, R154, UR21, !P0 ;  /* 0x000000159a007c0c */ /* 0x000fe2000c741270 */
[----:B------:R-:W-:Y:S01]  /*3fce0*/  ULDC.64 UR20, c[0x0][0x228] ;  /* 0x00008a0000147ab9 */ /* 0x000fe20000000a00 */
[----:B------:R-:W-:Y:S02]  /*3fcf0*/  LOP3.LUT R17, R17, 0xffffffdf, RZ, 0xc0, !PT ;  /* 0xffffffdf11117812 */ /* 0x000fe400078ec0ff */
[----:B------:R-:W-:Y:S01]  /*3fd00*/  ISETP.LT.AND P1, PT, R152, UR49, !P0 ;  /* 0x0000003198007c0c */ /* 0x000fe2000c721270 */
[----:B------:R1:W-:Y:S06]  /*3fd10*/  STL [R1+0x12d4], R26 ;  /* 0x0012d41a01007387 */ /* 0x0003ec0000100800 */
[----:B------:R-:W-:Y:S01]  /*3fd20*/  @P3 LOP3.LUT R17, R17, 0x20, RZ, 0xfc, !PT ;  /* 0x0000002011113812 */ /* 0x000fe200078efcff */
[----:B------:R-:W-:Y:S01]  /*3fd30*/  VIADD R77, R22, 0x4c ;  /* 0x0000004c164d7836 */ /* 0x000fe20000000000 */
[----:B------:R-:W-:-:S02]  /*3fd40*/  ULDC UR49, c[0x0][0x228] ;  /* 0x00008a0000317ab9 */ /* 0x000fc40000000800 */
[----:B------:R-:W-:-:S04]  /*3fd50*/  LOP3.LUT R17, R17, 0xffffffef, RZ, 0xc0, !PT ;  /* 0xffffffef11117812 */ /* 0x000fc800078ec0ff */
[----:B------:R-:W-:Y:S02]  /*3fd60*/  @P2 LOP3.LUT R17, R17, 0x10, RZ, 0xfc, !PT ;  /* 0x0000001011112812 */ /* 0x000fe400078efcff */
[----:B------:R-:W-:Y:S01]  /*3fd70*/  ISETP.LT.AND P0, PT, R23, UR50, !P0 ;  /* 0x0000003217007c0c */ /* 0x000fe2000c701270 */
[----:B-1----:R-:W-:Y:S01]  /*3fd80*/  VIADD R26, R26, UR7 ;  /* 0x000000071a1a7c36 */ /* 0x002fe20008000000 */
[----:B------:R-:W-:Y:S01]  /*3fd90*/  LOP3.LUT R17, R17, 0xfffffff7, RZ, 0xc0, !PT ;  /* 0xfffffff711117812 */ /* 0x000fe200078ec0ff */
[----:B------:R-:W-:Y:S01]  /*3fda0*/  ULDC UR7, c[0x0][0x228] ;  /* 0x00008a0000077ab9 */ /* 0x000fe20000000800 */
[----:B------:R-:W-:Y:S01]  /*3fdb0*/  LOP3.LUT R14, R14, 0x7fffffff, RZ, 0xc0, !PT ;  /* 0x7fffffff0e0e7812 */ /* 0x000fe200078ec0ff */
[----:B------:R-:W-:Y:S01]  /*3fdc0*/  VIADD R78, R22, 0x4b ;  /* 0x0000004b164e7836 */ /* 0x000fe20000000000 */
[----:B------:R-:W-:Y:S01]  /*3fdd0*/  @P1 LOP3.LUT R17, R17, 0x8, RZ, 0xfc, !PT ;  /* 0x0000000811111812 */ /* 0x000fe200078efcff */
[----:B------:R-:W-:-:S03]  /*3fde0*/  ULDC UR50, c[0x0][0x228] ;  /* 0x00008a0000327ab9 */ /* 0x000fc60000000800 */
[----:B------:R-:W-:-:S04]  /*3fdf0*/  LOP3.LUT R17, R17, 0xfffffffb, RZ, 0xc0, !PT ;  /* 0xfffffffb11117812 */ /* 0x000fc800078ec0ff */
[----:B------:R-:W-:Y:S02]  /*3fe00*/  @P0 LOP3.LUT R17, R17, 0x4, RZ, 0xfc, !PT ;  /* 0x0000000411110812 */ /* 0x000fe400078efcff */
[----:B------:R-:W-:-:S04]  /*3fe10*/  ISETP.GE.AND P0, PT, R61, UR21, PT ;  /* 0x000000153d007c0c */ /* 0x000fc8000bf06270 */
[----:B------:R-:W-:Y:S01]  /*3fe20*/  ISETP.LT.AND P1, PT, R152, UR48, !P0 ;  /* 0x0000003098007c0c */ /* 0x000fe2000c721270 */
[----:B------:R1:W-:Y:S01]  /*3fe30*/  STL [R1+0x12d8], R26 ;  /* 0x0012d81a01007387 */ /* 0x0003e20000100800 */
[----:B------:R-:W-:Y:S01]  /*3fe40*/  ISETP.LT.AND P3, PT, R153, UR20, !P0 ;  /* 0x0000001499007c0c */ /* 0x000fe2000c761270 */
[----:B------:R-:W-:Y:S01]  /*3fe50*/  ULDC.64 UR20, c[0x0][0x228] ;  /* 0x00008a0000147ab9 */ /* 0x000fe20000000a00 */
[----:B------:R-:W-:Y:S01]  /*3fe60*/  ISETP.LT.AND P2, PT, R154, UR14, !P0 ;  /* 0x0000000e9a007c0c */ /* 0x000fe2000c741270 */
[----:B------:R-:W-:Y:S01]  /*3fe70*/  ULDC UR14, c[0x0][0x248] ;  /* 0x00009200000e7ab9 */ /* 0x000fe20000000800 */
[----:B------:R-:W-:Y:S01]  /*3fe80*/  ISETP.LT.AND P0, PT, R23, UR51, !P0 ;  /* 0x0000003317007c0c */ /* 0x000fe2000c701270 */
[----:B------:R-:W-:Y:S01]  /*3fe90*/  ULDC UR51, c[0x0][0x228] ;  /* 0x00008a0000337ab9 */ /* 0x000fe20000000800 */
[----:B------:R-:W-:Y:S01]  /*3fea0*/  LOP3.LUT R17, R17, 0xfffffffd, RZ, 0xc0, !PT ;  /* 0xfffffffd11117812 */ /* 0x000fe200078ec0ff */
[----:B------:R-:W-:-:S04]  /*3feb0*/  ULDC UR48, c[0x0][0x228] ;  /* 0x00008a0000307ab9 */ /* 0x000fc80000000800 */
[----:B------:R-:W-:-:S04]  /*3fec0*/  @P1 LOP3.LUT R16, R16, 0x80000000, RZ, 0xfc, !PT ;  /* 0x8000000010101812 */ /* 0x000fc800078efcff */
[----:B------:R-:W-:-:S04]  /*3fed0*/  LOP3.LUT R16, R16, 0xbfffffff, RZ, 0xc0, !PT ;  /* 0xbfffffff10107812 */ /* 0x000fc800078ec0ff */
[----:B------:R-:W-:Y:S02]  /*3fee0*/  @P0 LOP3.LUT R16, R16, 0x40000000, RZ, 0xfc, !PT ;  /* 0x4000000010100812 */ /* 0x000fe400078efcff */
[----:B------:R-:W-:Y:S01]  /*3fef0*/  ISETP.GE.AND P0, PT, R62, UR21, PT ;  /* 0x000000153e007c0c */ /* 0x000fe2000bf06270 */
[----:B-1----:R-:W-:Y:S01]  /*3ff00*/  VIADD R26, R26, UR14 ;  /* 0x0000000e1a1a7c36 */ /* 0x002fe20008000000 */
[----:B------:R-:W-:Y:S01]  /*3ff10*/  @P3 LOP3.LUT R17, R17, 0x2, RZ, 0xfc, !PT ;  /* 0x0000000211113812 */ /* 0x000fe200078efcff */
[----:B------:R-:W-:Y:S01]  /*3ff20*/  ULDC UR14, c[0x0][0x248] ;  /* 0x00009200000e7ab9 */ /* 0x000fe20000000800 */
[----:B------:R-:W-:Y:S01]  /*3ff30*/  ISETP.LT.AND P3, PT, R153, UR20, !P0 ;  /* 0x0000001499007c0c */ /* 0x000fe2000c761270 */
[----:B------:R-:W-:Y:S01]  /*3ff40*/  ULDC UR21, c[0x0][0x228] ;  /* 0x00008a0000157ab9 */ /* 0x000fe20000000800 */
[----:B------:R-:W-:Y:S02]  /*3ff50*/  LOP3.LUT R17, R17, 0xfffffffe, RZ, 0xc0, !PT ;  /* 0xfffffffe11117812 */ /* 0x000fe400078ec0ff */
[----:B------:R-:W-:-:S02]  /*3ff60*/  LOP3.LUT R16, R16, 0xdfffffff, RZ, 0xc0, !PT ;  /* 0xdfffffff10107812 */ /* 0x000fc400078ec0ff */
[----:B------:R-:W-:Y:S01]  /*3ff70*/  ISETP.LT.AND P1, PT, R152, UR58, !P0 ;  /* 0x0000003a98007c0c */ /* 0x000fe2000c721270 */
[----:B------:R1:W-:Y:S01]  /*3ff80*/  STL [R1+0x12dc], R26 ;  /* 0x0012dc1a01007387 */ /* 0x0003e20000100800 */
[----:B------:R-:W-:Y:S01]  /*3ff90*/  @P2 LOP3.LUT R17, R17, 0x1, RZ, 0xfc, !PT ;  /* 0x0000000111112812 */ /* 0x000fe200078efcff */
[----:B------:R-:W-:Y:S01]  /*3ffa0*/  ULDC UR58, c[0x0][0x228] ;  /* 0x00008a00003a7ab9 */ /* 0x000fe20000000800 */
[----:B------:R-:W-:Y:S01]  /*3ffb0*/  ISETP.LT.AND P2, PT, R154, UR59, !P0 ;  /* 0x0000003b9a007c0c */ /* 0x000fe2000c741270 */
[----:B------:R-:W-:Y:S01]  /*3ffc0*/  ULDC UR59, c[0x0][0x228] ;  /* 0x00008a00003b7ab9 */ /* 0x000fe20000000800 */
[----:B------:R-:W-:Y:S01]  /*3ffd0*/  ULDC UR20, c[0x0][0x228] ;  /* 0x00008a0000147ab9 */ /* 0x000fe20000000800 */
[----:B------:R-:W-:-:S04]  /*3ffe0*/  @P3 LOP3.LUT R16, R16, 0x20000000, RZ, 0xfc, !PT ;  /* 0x2000000010103812 */ /* 0x000fc800078efcff */
[----:B------:R-:W-:Y:S02]  /*3fff0*/  LOP3.LUT R16, R16, 0xefffffff, RZ, 0xc0, !PT ;  /* 0xefffffff10107812 */ /* 0x000fe400078ec0ff */
[----:B------:R-:W-:Y:S01]  /*40000*/  ISETP.LT.AND P0, PT, R23, UR57, !P0 ;  /* 0x0000003917007c0c */ /* 0x000fe2000c701270 */
[----:B-1----:R-:W-:Y:S01]  /*40010*/  VIADD R26, R26, UR14 ;  /* 0x0000000e1a1a7c36 */ /* 0x002fe20008000000 */
[----:B------:R-:W-:Y:S01]  /*40020*/  ULDC UR14, c[0x0][0x248] ;  /* 0x00009200000e7ab9 */ /* 0x000fe20000000800 */
        /* <DEDUP_REMOVED lines=9> */
[C---:B------:R-:W-:Y:S01]  /*400c0*/  VIADD R79, R22.reuse, 0x4a ;  /* 0x0000004a164f7836 */ /* 0x040fe20000000000 */
[----:B------:R-:W-:Y:S01]  /*400d0*/  ISETP.LT.AND P3, PT, R153, UR55, !P0 ;  /* 0x0000003799007c0c */ /* 0x000fe2000c761270 */
[----:B------:R-:W-:Y:S01]  /*400e0*/  VIADD R80, R22, 0x49 ;  /* 0x0000004916507836 */ /* 0x000fe20000000000 */
[----:B------:R-:W-:Y:S01]  /*400f0*/  ISETP.LT.AND P2, PT, R154, UR54, !P0 ;  /* 0x000000369a007c0c */ /* 0x000fe2000c741270 */
[----:B------:R-:W-:Y:S01]  /*40100*/  VIADD R81, R22, 0x48 ;  /* 0x0000004816517836 */ /* 0x000fe20000000000 */
[----:B------:R-:W-:Y:S01]  /*40110*/  ISETP.LT.AND P1, PT, R152, UR11, !P0 ;  /* 0x0000000b98007c0c */ /* 0x000fe2000c721270 */
[----:B------:R-:W-:Y:S01]  /*40120*/  ULDC UR11, c[0x0][0x248] ;  /* 0x00009200000b7ab9 */ /* 0x000fe20000000800 */
[C---:B------:R-:W-:Y:S01]  /*40130*/  VIADD R82, R22.reuse, 0x47 ;  /* 0x0000004716527836 */ /* 0x040fe20000000000 */
[----:B------:R-:W-:Y:S01]  /*40140*/  ULDC UR56, c[0x0][0x228] ;  /* 0x00008a0000387ab9 */ /* 0x000fe20000000800 */
[----:B------:R-:W-:Y:S01]  /*40150*/  VIADD R83, R22, 0x46 ;  /* 0x0000004616537836 */ /* 0x000fe20000000000 */
[----:B------:R-:W-:-:S04]  /*40160*/  ULDC UR55, c[0x0][0x22c] ;  /* 0x00008b0000377ab9 */ /* 0x000fc80000000800 */
        /* <DEDUP_REMOVED lines=21> */
[----:B------:R-:W-:-:S09]  /*402c0*/  ISETP.LT.AND P1, PT, R152, UR15, !P0 ;  /* 0x0000000f98007c0c */ /* 0x000fd2000c721270 */
        /* <DEDUP_REMOVED lines=115> */
[----:B------:R-:W-:Y:S01]  /*40a00*/  VIADD R85, R22, 0x44 ;  /* 0x0000004416557836 */ /* 0x000fe20000000000 */
[----:B------:R-:W-:Y:S01]  /*40a10*/  LOP3.LUT R15, R15, 0xdfffffff, RZ, 0xc0, !PT ;  /* 0xdfffffff0f0f7812 */ /* 0x000fe200078ec0ff */
[----:B------:R-:W-:Y:S01]  /*40a20*/  ULDC UR13, c[0x0][0x228] ;  /* 0x00008a00000d7ab9 */ /* 0x000fe20000000800 */
[----:B------:R-:W-:-:S02]  /*40a30*/  @P2 LOP3.LUT R16, R16, 0x1, RZ, 0xfc, !PT ;  /* 0x0000000110102812 */ /* 0x000fc400078efcff */
[----:B------:R-:W-:Y:S02]  /*40a40*/  ISETP.LT.AND P2, PT, R154, UR31, !P0 ;  /* 0x0000001f9a007c0c */ /* 0x000fe4000c741270 */
[----:B------:R-:W-:Y:S01]  /*40a50*/  ISETP.LT.AND P1, PT, R152, UR30, !P0 ;  /* 0x0000001e98007c0c */ /* 0x000fe2000c721270 */
[----:B-1----:R-:W-:Y:S02]  /*40a60*/  VIADD R26, R26, UR12 ;  /* 0x0000000c1a1a7c36 */ /* 0x002fe40008000000 */
[----:B------:R-:W-:Y:S01]  /*40a70*/  @P3 LOP3.LUT R15, R15, 0x20000000, RZ, 0xfc, !PT ;  /* 0x200000000f0f3812 */ /* 0x000fe200078efcff */
[----:B------:R-:W-:Y:S01]  /*40a80*/  ULDC UR12, c[0x0][0x248] ;  /* 0x00009200000c7ab9 */ /* 0x000fe20000000800 */
[----:B------:R-:W-:Y:S01]  /*40a90*/  LOP3.LUT R13, R13, 0x7fffffff, RZ, 0xc0, !PT ;  /* 0x7fffffff0d0d7812 */ /* 0x000fe200078ec0ff */
[----:B------:R-:W-:Y:S01]  /*40aa0*/  VIADD R86, R22, 0x43 ;  /* 0x0000004316567836 */ /* 0x000fe20000000000 */
[----:B------:R-:W-:Y:S01]  /*40ab0*/  LOP3.LUT R15, R15, 0xefffffff, RZ, 0xc0, !PT ;  /* 0xefffffff0f0f7812 */ /* 0x000fe200078ec0ff */
[----:B------:R-:W-:Y:S01]  /*40ac0*/  ULDC UR30, c[0x0][0x228] ;  /* 0x00008a00001e7ab9 */ /* 0x000fe20000000800 */
[----:B------:R-:W-:-:S02]  /*40ad0*/  ULDC UR31, c[0x0][0x228] ;  /* 0x00008a00001f7ab9 */ /* 0x000fc40000000800 */
        /* <DEDUP_REMOVED lines=13> */
[----:B------:R-:W-:Y:S01]  /*40bb0*/  VIADD R87, R22, 0x42 ;  /* 0x0000004216577836 */ /* 0x000fe20000000000 */
[----:B------:R-:W-:Y:S01]  /*40bc0*/  ISETP.LT.AND P2, PT, R154, UR33, !P0 ;  /* 0x000000219a007c0c */ /* 0x000fe2000c741270 */
[----:B------:R-:W-:Y:S01]  /*40bd0*/  VIADD R88, R22, 0x41 ;  /* 0x0000004116587836 */ /* 0x000fe20000000000 */
[----:B------:R-:W-:Y:S01]  /*40be0*/  ISETP.LT.AND P1, PT, R152, UR26, !P0 ;  /* 0x0000001a98007c0c */ /* 0x000fe2000c721270 */
[----:B------:R1:W-:Y:S01]  /*40bf0*/  STL [R1+0x130c], R26 ;  /* 0x00130c1a01007387 */ /* 0x0003e20000100800 */
[----:B------:R-:W-:Y:S01]  /*40c00*/  ULDC UR34, c[0x0][0x22c] ;  /* 0x00008b0000227ab9 */ /* 0x000fe20000000800 */
[----:B------:R-:W-:-:S06]  /*40c10*/  ULDC UR35, c[0x0][0x228] ;  /* 0x00008a0000237ab9 */ /* 0x000fcc0000000800 */
        /* <DEDUP_REMOVED lines=15> */
[----:B------:R-:W-:Y:S01]  /*40d10*/  ULDC UR4, c[0x0][0x248] ;  /* 0x0000920000047ab9 */ /* 0x000fe20000000800 */
[----:B------:R-:W-:Y:S02]  /*40d20*/  LOP3.LUT R15, R15, 0xffdfffff, RZ, 0xc0, !PT ;  /* 0xffdfffff0f0f7812 */ /* 0x000fe400078ec0ff */
[----:B------:R-:W-:Y:S01]  /*40d30*/  ISETP.LT.AND P1, PT, R152, UR38, !P0 ;  /* 0x0000002698007c0c */ /* 0x000fe2000c721270 */
[----:B-1----:R-:W-:-:S06]  /*40d40*/  VIADD R26, R26, UR4 ;  /* 0x000000041a1a7c36 */ /* 0x002fcc0008000000 */
[----:B------:R-:W-:Y:S01]  /*40d50*/  @P3 LOP3.LUT R15, R15, 0x200000, RZ, 0xfc, !PT ;  /* 0x002000000f0f3812 */ /* 0x000fe200078efcff */
[----:B------:R-:W-:Y:S01]  /*40d60*/  ULDC.64 UR4, c[0x0][0x228] ;  /* 0x00008a0000047ab9 */ /* 0x000fe20000000a00 */
[----:B------:R-:W-:Y:S02]  /*40d70*/  ULDC UR38, c[0x0][0x228] ;  /* 0x00008a0000267ab9 */ /* 0x000fe40000000800 */
[----:B------:R-:W-:-:S04]  /*40d80*/  LOP3.LUT R15, R15, 0xffefffff, RZ, 0xc0, !PT ;  /* 0xffefffff0f0f7812 */ /* 0x000fc800078ec0ff */
[----:B------:R-:W-:Y:S02]  /*40d90*/  @P2 LOP3.LUT R15, R15, 0x100000, RZ, 0xfc, !PT ;  /* 0x001000000f0f2812 */ /* 0x000fe400078efcff */
[----:B------:R-:W-:Y:S01]  /*40da0*/  ISETP.LT.AND P0, PT, R23, UR37, !P0 ;  /* 0x0000002517007c0c */ /* 0x000fe2000c701270 */
[----:B------:R1:W-:Y:S01]  /*40db0*/  STL [R1+0x131c], R26 ;  /* 0x00131c1a01007387 */ /* 0x0003e20000100800 */
[----:B------:R-:W-:Y:S01]  /*40dc0*/  LOP3.LUT R15, R15, 0xfff7ffff, RZ, 0xc0, !PT ;  /* 0xfff7ffff0f0f7812 */ /* 0x000fe200078ec0ff */
[----:B------:R-:W-:Y:S01]  /*40dd0*/  VIADD R89, R22, 0x40 ;  /* 0x0000004016597836 */ /* 0x000fe20000000000 */
[----:B------:R-:W-:Y:S02]  /*40de0*/  ULDC UR37, c[0x0][0x228] ;  /* 0x00008a0000257ab9 */ /* 0x000fe40000000800 */
[----:B------:R-:W-:-:S04]  /*40df0*/  @P1 LOP3.LUT R15, R15, 0x80000, RZ, 0xfc, !PT ;  /* 0x000800000f0f1812 */ /* 0x000fc800078efcff */
[----:B------:R-:W-:-:S04]  /*40e00*/  LOP3.LUT R15, R15, 0xfffbffff, RZ, 0xc0, !PT ;  /* 0xfffbffff0f0f7812 */ /* 0x000fc800078ec0ff */
[----:B------:R-:W-:Y:S02]  /*40e10*/  @P0 LOP3.LUT R15, R15, 0x40000, RZ, 0xfc, !PT ;  /* 0x000400000f0f0812 */ /* 0x000fe400078efcff */
[----:B------:R-:W-:-:S04]  /*40e20*/  ISETP.GE.AND P0, PT, R73, UR5, PT ;  /* 0x0000000549007c0c */ /* 0x000fc8000bf06270 */
[----:B------:R-:W-:Y:S01]  /*40e30*/  ISETP.LT.AND P3, PT, R153, UR4, !P0 ;  /* 0x0000000499007c0c */ /* 0x000fe2000c761270 */
[----:B------:R-:W-:Y:S01]  /*40e40*/  ULDC UR4, c[0x0][0x248] ;  /* 0x0000920000047ab9 */ /* 0x000fe20000000800 */
[----:B------:R-:W-:Y:S02]  /*40e50*/  ISETP.LT.AND P2, PT, R154, UR36, !P0 ;  /* 0x000000249a007c0c */ /* 0x000fe4000c741270 */
[----:B------:R-:W-:Y:S02]  /*40e60*/  LOP3.LUT R15, R15, 0xfffdffff, RZ, 0xc0, !PT ;  /* 0xfffdffff0f0f7812 */ /* 0x000fe400078ec0ff */
[----:B------:R-:W-:Y:S01]  /*40e70*/  ISETP.LT.AND P1, PT, R152, UR27, !P0 ;  /* 0x0000001b98007c0c */ /* 0x000fe2000c721270 */
[----:B-1----:R-:W-:Y:S01]  /*40e80*/  VIADD R26, R26, UR4 ;  /* 0x000000041a1a7c36 */ /* 0x002fe20008000000 */
[----:B------:R-:W-:-:S05]  /*40e90*/  ULDC UR36, c[0x0][0x248] ;  /* 0x0000920000247ab9 */ /* 0x000fca0000000800 */
        /* <DEDUP_REMOVED lines=14> */
[----:B------:R-:W-:Y:S02]  /*40f80*/  ISETP.LT.AND P3, PT, R153, UR4, !P0 ;  /* 0x0000000499007c0c */ /* 0x000fe4000c761270 */
[----:B------:R-:W-:Y:S02]  /*40f90*/  ISETP.LT.AND P2, PT, R154, UR40, !P0 ;  /* 0x000000289a007c0c */ /* 0x000fe4000c741270 */
[----:B------:R-:W-:Y:S02]  /*40fa0*/  LOP3.LUT R15, R15, 0xffffdfff, RZ, 0xc0, !PT ;  /* 0xffffdfff0f0f7812 */ /* 0x000fe400078ec0ff */
[----:B------:R-:W-:Y:S01]  /*40fb0*/  ISETP.LT.AND P1, PT, R152, UR39, !P0 ;  /* 0x0000002798007c0c */ /* 0x000fe2000c721270 */
[----:B-1----:R-:W-:Y:S01]  /*40fc0*/  VIADD R26, R26, UR5 ;  /* 0x000000051a1a7c36 */ /* 0x002fe20008000000 */
[----:B------:R-:W-:Y:S01]  /*40fd0*/  ULDC UR4, c[0x0][0x228] ;  /* 0x00008a0000047ab9 */ /* 0x000fe20000000800 */
[----:B------:R-:W-:-:S04]  /*40fe0*/  ULDC UR40, c[0x0][0x228] ;  /* 0x00008a0000287ab9 */ /* 0x000fc80000000800 */
[----:B------:R-:W-:Y:S01]  /*40ff0*/  @P3 LOP3.LUT R15, R15, 0x2000, RZ, 0xfc, !PT ;  /* 0x000020000f0f3812 */ /* 0x000fe200078efcff */
[----:B------:R-:W-:Y:S01]  /*41000*/  ULDC UR5, c[0x0][0x228] ;  /* 0x00008a0000057ab9 */ /* 0x000fe20000000800 */
        /* <DEDUP_REMOVED lines=17> */
[----:B------:R-:W-:Y:S01]  /*41120*/  ULDC UR41, c[0x0][0x228] ;  /* 0x00008a0000297ab9 */ /* 0x000fe20000000800 */
[----:B------:R-:W-:Y:S01]  /*41130*/  ISETP.LT.AND P1, PT, R152, UR46, !P0 ;  /* 0x0000002e98007c0c */ /* 0x000fe2000c721270 */
[----:B------:R1:W-:Y:S01]  /*41140*/  STL [R1+0x133c], R26 ;  /* 0x00133c1a01007387 */ /* 0x0003e20000100800 */
[----:B------:R-:W-:Y:S01]  /*41150*/  VIADD R91, R22, 0x3e ;  /* 0x0000003e165b7836 */ /* 0x000fe20000000000 */
[----:B------:R-:W-:-:S06]  /*41160*/  ULDC UR43, c[0x0][0x228] ;  /* 0x00008a00002b7ab9 */ /* 0x000fcc0000000800 */
[----:B------:R-:W-:Y:S01]  /*41170*/  @P3 LOP3.LUT R15, R15, 0x200, RZ, 0xfc, !PT ;  /* 0x000002000f0f3812 */ /* 0x000fe200078efcff */
[----:B------:R-:W-:Y:S01]  /*41180*/  ULDC UR46, c[0x0][0x228] ;  /* 0x00008a00002e7ab9 */ /* 0x000fe20000000800 */
[----:B------:R-:W-:Y:S02]  /*41190*/  ULDC UR42, c[0x0][0x22c] ;  /* 0x00008b00002a7ab9 */ /* 0x000fe40000000800 */
[----:B------:R-:W-:-:S04]  /*411a0*/  LOP3.LUT R15, R15, 0xfffffeff, RZ, 0xc0, !PT ;  /* 0xfffffeff0f0f7812 */ /* 0x000fc800078ec0ff */
[----:B------:R-:W-:Y:S02]  /*411b0*/  @P2 LOP3.LUT R15, R15, 0x100, RZ, 0xfc, !PT ;  /* 0x000001000f0f2812 */ /* 0x000fe400078efcff */
[----:B------:R-:W-:Y:S01]  /*411c0*/  ISETP.LT.AND P0, PT, R23, UR45, !P0 ;  /* 0x0000002d17007c0c */ /* 0x000fe2000c701270 */
[----:B------:R-:W-:Y:S01]  /*411d0*/  VIADD R92, R22, 0x3d ;  /* 0x0000003d165c7836 */ /* 0x000fe20000000000 */
        /* <DEDUP_REMOVED lines=30> */
[----:B------:R-:W-:Y:S01]  /*413c0*/  VIADD R93, R22, 0x3c ;  /* 0x0000003c165d7836 */ /* 0x000fe20000000000 */
[----:B------:R-:W-:Y:S01]  /*413d0*/  ISETP.LT.AND P0, PT, R23, UR47, !P0 ;  /* 0x0000002f17007c0c */ /* 0x000fe2000c701270 */
[----:B------:R-:W-:Y:S01]  /*413e0*/  ULDC UR48, c[0x0][0x228] ;  /* 0x00008a0000307ab9 */ /* 0x000fe20000000800 */
[----:B------:R-:W-:Y:S01]  /*413f0*/  LOP3.LUT R15, R15, 0xfffffffd, RZ, 0xc0, !PT ;  /* 0xfffffffd0f0f7812 */ /* 0x000fe200078ec0ff */
[----:B------:R-:W-:Y:S01]  /*41400*/  ULDC UR49, c[0x0][0x228] ;  /* 0x00008a0000317ab9 */ /* 0x000fe20000000800 */
[----:B------:R-:W-:-:S03]  /*41410*/  ULDC UR47, c[0x0][0x228] ;  /* 0x00008a00002f7ab9 */ /* 0x000fc60000000800 */
        /* <DEDUP_REMOVED lines=35> */
[----:B------:R-:W-:Y:S02]  /*41650*/  ISETP.LT.AND P2, PT, R154, UR29, !P0 ;  /* 0x0000001d9a007c0c */ /* 0x000fe4000c741270 */
[----:B------:R-:W-:Y:S01]  /*41660*/  LOP3.LUT R12, R12, 0x7fffffff, RZ, 0xc0, !PT ;  /* 0x7fffffff0c0c7812 */ /* 0x000fe200078ec0ff */
[----:B------:R-:W-:Y:S01]  /*41670*/  VIADD R94, R22, 0x3b ;  /* 0x0000003b165e7836 */ /* 0x000fe20000000000 */
[----:B------:R-:W-:Y:S01]  /*41680*/  ISETP.LT.AND P1, PT, R152, UR15, !P0 ;  /* 0x0000000f98007c0c */ /* 0x000fe2000c721270 */
[----:B------:R-:W-:-:S06]  /*41690*/  ULDC UR29, c[0x0][0x228] ;  /* 0x00008a00001d7ab9 */ /* 0x000fcc0000000800 */
        /* <DEDUP_REMOVED lines=20> */
[----:B------:R-:W-:Y:S01]  /*417e0*/  ULDC UR52, c[0x0][0x228] ;  /* 0x00008a0000347ab9 */ /* 0x000fe20000000800 */
[----:B------:R-:W-:-:S02]  /*417f0*/  ULDC UR61, c[0x0][0x228] ;  /* 0x00008a00003d7ab9 */ /* 0x000fc40000000800 */
        /* <DEDUP_REMOVED lines=36> */
[----:B------:R-:W-:Y:S01]  /*41a40*/  VIADD R95, R22, 0x3a ;  /* 0x0000003a165f7836 */ /* 0x000fe20000000000 */
[----:B------:R-:W-:Y:S01]  /*41a50*/  ISETP.LT.AND P1, PT, R152, UR52, !P0 ;  /* 0x0000003498007c0c */ /* 0x000fe2000c721270 */
[----:B------:R-:W-:Y:S01]  /*41a60*/  ULDC UR52, c[0x0][0x228] ;  /* 0x00008a0000347ab9 */ /* 0x000fe20000000800 */
[----:B------:R-:W-:-:S05]  /*41a70*/  ULDC UR51, c[0x0][0x228] ;  /* 0x00008a0000337ab9 */ /* 0x000fca0000000800 */
        /* <DEDUP_REMOVED lines=19> */
[----:B------:R-:W-:Y:S01]  /*41bb0*/  VIADD R98, R22, 0x37 ;  /* 0x0000003716627836 */ /* 0x000fe20000000000 */
[----:B------:R-:W-:Y:S01]  /*41bc0*/  ISETP.LT.AND P1, PT, R152, UR57, !P0 ;  /* 0x0000003998007c0c */ /* 0x000fe2000c721270 */
[----:B------:R-:W-:Y:S01]  /*41bd0*/  VIADD R99, R22, 0x36 ;  /* 0x0000003616637836 */ /* 0x000fe20000000000 */
[----:B------:R-:W-:-:S07]  /*41be0*/  ULDC UR59, c[0x0][0x22c] ;  /* 0x00008b00003b7ab9 */ /* 0x000fce0000000800 */
        /* <DEDUP_REMOVED lines=8> */
[----:B------:R-:W-:Y:S01]  /*41c70*/  @P2 LOP3.LUT R14, R14, 0x100, RZ, 0xfc, !PT ;  /* 0x000001000e0e2812 */ /* 0x000fe200078efcff */
[----:B------:R-:W-:-:S03]  /*41c80*/  ULDC UR57, c[0x0][0x228] ;  /* 0x00008a0000397ab9 */ /* 0x000fc60000000800 */
        /* <DEDUP_REMOVED lines=13> */
[----:B------:R-:W-:-:S08]  /*41d60*/  ULDC UR55, c[0x0][0x228] ;  /* 0x00008a0000377ab9 */ /* 0x000fd00000000800 */
[----:B------:R-:W-:Y:S01]  /*41d70*/  @P3 LOP3.LUT R14, R14, 0x20, RZ, 0xfc, !PT ;  /* 0x000000200e0e3812 */ /* 0x000fe200078efcff */
[----:B-1----:R-:W-:Y:S01]  /*41d80*/  VIADD R26, R26, UR14 ;  /* 0x0000000e1a1a7c36 */ /* 0x002fe20008000000 */
[----:B------:R-:W-:Y:S01]  /*41d90*/  ISETP.LT.AND P0, PT, R23, UR28, !P0 ;  /* 0x0000001c17007c0c */ /* 0x000fe2000c701270 */
[----:B------:R-:W-:Y:S01]  /*41da0*/  ULDC.64 UR14, c[0x0][0x228] ;  /* 0x00008a00000e7ab9 */ /* 0x000fe20000000a00 */
[----:B------:R-:W-:Y:S02]  /*41db0*/  LOP3.LUT R14, R14, 0xffffffef, RZ, 0xc0, !PT ;  /* 0xffffffef0e0e7812 */ /* 0x000fe400078ec0ff */
[----:B------:R-:W-:Y:S01]  /*41dc0*/  LOP3.LUT R11, R11, 0x7fffffff, RZ, 0xc0, !PT ;  /* 0x7fffffff0b0b7812 */ /* 0x000fe200078ec0ff */
[----:B------:R1:W-:Y:S01]  /*41dd0*/  STL [R1+0x13ac], R26 ;  /* 0x0013ac1a01007387 */ /* 0x0003e20000100800 */
        /* <DEDUP_REMOVED lines=15> */
[----:B------:R-:W-:Y:S01]  /*41ed0*/  ISETP.LT.AND P2, PT, R154, UR12, !P0 ;  /* 0x0000000c9a007c0c */ /* 0x000fe2000c741270 */
[----:B------:R-:W-:Y:S01]  /*41ee0*/  ULDC UR12, c[0x0][0x248] ;  /* 0x00009200000c7ab9 */ /* 0x000fe20000000800 */
[----:B------:R-:W-:Y:S01]  /*41ef0*/  ISETP.LT.AND P0, PT, R23, UR25, !P0 ;  /* 0x0000001917007c0c */ /* 0x000fe2000c701270 */
[----:B-1----:R-:W-:Y:S01]  /*41f00*/  VIADD R26, R26, UR12 ;  /* 0x0000000c1a1a7c36 */ /* 0x002fe20008000000 */
[----:B------:R-:W-:Y:S01]  /*41f10*/  ULDC.64 UR12, c[0x0][0x228] ;  /* 0x00008a00000c7ab9 */ /* 0x000fe20000000a00 */
[----:B------:R-:W-:Y:S01]  /*41f20*/  LOP3.LUT R14, R14, 0xfffffffd, RZ, 0xc0, !PT ;  /* 0xfffffffd0e0e7812 */ /* 0x000fe200078ec0ff */
[----:B------:R-:W-:-:S03]  /*41f30*/  ULDC UR25, c[0x0][0x228] ;  /* 0x00008a0000197ab9 */ /* 0x000fc60000000800 */
[----:B------:R-:W-:-:S04]  /*41f40*/  @P1 LOP3.LUT R13, R13, 0x80000000, RZ, 0xfc, !PT ;  /* 0x800000000d0d1812 */ /* 0x000fc800078efcff */
        /* <DEDUP_REMOVED lines=17> */
[----:B------:R-:W-:Y:S01]  /*42060*/  VIADD R105, R22, 0x30 ;  /* 0x0000003016697836 */ /* 0x000fe20000000000 */
[----:B------:R-:W-:Y:S01]  /*42070*/  LOP3.LUT R13, R13, 0xefffffff, RZ, 0xc0, !PT ;  /* 0xefffffff0d0d7812 */ /* 0x000fe200078ec0ff */
[----:B------:R-:W-:-:S03]  /*42080*/  ULDC UR30, c[0x0][0x228] ;  /* 0x00008a00001e7ab9 */ /* 0x000fc60000000800 */
        /* <DEDUP_REMOVED lines=13> */
[----:B------:R-:W-:Y:S01]  /*42160*/  VIADD R106, R22, 0x2f ;  /* 0x0000002f166a7836 */ /* 0x000fe20000000000 */
[----:B------:R-:W-:Y:S01]  /*42170*/  LOP3.LUT R13, R13, 0xfdffffff, RZ, 0xc0, !PT ;  /* 0xfdffffff0d0d7812 */ /* 0x000fe200078ec0ff */
[----:B------:R-:W-:Y:S01]  /*42180*/  ULDC UR33, c[0x0][0x228] ;  /* 0x00008a0000217ab9 */ /* 0x000fe20000000800 */
[----:B------:R-:W-:Y:S01]  /*42190*/  ISETP.LT.AND P1, PT, R152, UR4, !P0 ;  /* 0x0000000498007c0c */ /* 0x000fe2000c721270 */
[----:B------:R-:W-:-:S06]  /*421a0*/  ULDC UR4, c[0x0][0x248] ;  /* 0x0000920000047ab9 */ /* 0x000fcc0000000800 */
[----:B------:R-:W-:-:S04]  /*421b0*/  @P3 LOP3.LUT R13, R13, 0x2000000, RZ, 0xfc, !PT ;  /* 0x020000000d0d3812 */ /* 0x000fc800078efcff */
[----:B------:R-:W-:-:S04]  /*421c0*/  LOP3.LUT R13, R13, 0xfeffffff, RZ, 0xc0, !PT ;  /* 0xfeffffff0d0d7812 */ /* 0x000fc800078ec0ff */
[----:B------:R-:W-:Y:S02]  /*421d0*/  @P2 LOP3.LUT R13, R13, 0x1000000, RZ, 0xfc, !PT ;  /* 0x010000000d0d2812 */ /* 0x000fe400078efcff */
[----:B------:R-:W-:Y:S02]  /*421e0*/  ISETP.LT.AND P0, PT, R23, UR5, !P0 ;  /* 0x0000000517007c0c */ /* 0x000fe4000c701270 */
        /* <DEDUP_REMOVED lines=13> */
[----:B------:R-:W-:Y:S01]  /*422c0*/  VIADD R107, R22, 0x2e ;  /* 0x0000002e166b7836 */ /* 0x000fe20000000000 */
[----:B------:R-:W-:-:S06]  /*422d0*/  ULDC UR35, c[0x0][0x22c] ;  /* 0x00008b0000237ab9 */ /* 0x000fcc0000000800 */
[----:B------:R-:W-:Y:S01]  /*422e0*/  @P3 LOP3.LUT R13, R13, 0x200000, RZ, 0xfc, !PT ;  /* 0x002000000d0d3812 */ /* 0x000fe200078efcff */
[----:B------:R-:W-:Y:S01]  /*422f0*/  ULDC UR7, c[0x0][0x228] ;  /* 0x00008a0000077ab9 */ /* 0x000fe20000000800 */
[----:B------:R-:W-:Y:S01]  /*42300*/  VIADD R108, R22, 0x2d ;  /* 0x0000002d166c7836 */ /* 0x000fe20000000000 */
[----:B------:R-:W-:Y:S01]  /*42310*/  ULDC UR38, c[0x0][0x228] ;  /* 0x00008a0000267ab9 */ /* 0x000fe20000000800 */
        /* <DEDUP_REMOVED lines=80> */
[----:B------:R-:W-:-:S07]  /*42820*/  ULDC UR45, c[0x0][0x228] ;  /* 0x00008a00002d7ab9 */ /* 0x000fce0000000800 */
        /* <DEDUP_REMOVED lines=36> */
[----:B------:R1:W-:Y:S01]  /*42a70*/  STL [R1+0x13b8], R26 ;  /* 0x0013b81a01007387 */ /* 0x0003e20000100800 */
[----:B------:R-:W-:Y:S01]  /*42a80*/  ISETP.LT.AND P1, PT, R152, UR29, !P0 ;  /* 0x0000001d98007c0c */ /* 0x000fe2000c721270 */
[----:B------:R-:W-:Y:S02]  /*42a90*/  ULDC UR29, c[0x0][0x228] ;  /* 0x00008a00001d7ab9 */ /* 0x000fe40000000800 */
        /* <DEDUP_REMOVED lines=32> */
[----:B------:R-:W-:Y:S01]  /*42ca0*/  VIADD R157, R22, 0x2a ;  /* 0x0000002a169d7836 */ /* 0x000fe20000000000 */
[----:B------:R-:W-:-:S02]  /*42cb0*/  ULDC UR51, c[0x0][0x228] ;  /* 0x00008a0000337ab9 */ /* 0x000fc40000000800 */
        /* <DEDUP_REMOVED lines=73> */
[----:B------:R-:W-:Y:S01]  /*43150*/  VIADD R160, R22, 0x27 ;  /* 0x0000002716a07836 */ /* 0x000fe20000000000 */
[----:B------:R-:W-:-:S05]  /*43160*/  ULDC UR61, c[0x0][0x228] ;  /* 0x00008a00003d7ab9 */ /* 0x000fca0000000800 */
        /* <DEDUP_REMOVED lines=26> */
[----:B------:R-:W-:Y:S01]  /*43310*/  ULDC UR12, c[0x0][0x248] ;  /* 0x00009200000c7ab9 */ /* 0x000fe20000000800 */
[----:B------:R-:W-:-:S04]  /*43320*/  LOP3.LUT R12, R12, 0xfffffff7, RZ, 0xc0, !PT ;  /* 0xfffffff70c0c7812 */ /* 0x000fc800078ec0ff */
[----:B------:R-:W-:Y:S01]  /*43330*/  @P1 LOP3.LUT R12, R12, 0x8, RZ, 0xfc, !PT ;  /* 0x000000080c0c1812 */ /* 0x000fe200078efcff */
[----:B-1----:R-:W-:Y:S01]  /*43340*/  VIADD R26, R26, UR12 ;  /* 0x0000000c1a1a7c36 */ /* 0x002fe20008000000 */
[----:B------:R-:W-:Y:S02]  /*43350*/  ULDC.64 UR12, c[0x0][0x228] ;  /* 0x00008a00000c7ab9 */ /* 0x000fe40000000a00 */
        /* <DEDUP_REMOVED lines=12> */
[----:B------:R-:W-:Y:S01]  /*43420*/  VIADD R161, R22, 0x26 ;  /* 0x0000002616a17836 */ /* 0x000fe20000000000 */
[----:B------:R-:W-:-:S03]  /*43430*/  LOP3.LUT R0, R0, 0x7fffffff, RZ, 0xc0, !PT ;  /* 0x7fffffff00007812 */ /* 0x000fc600078ec0ff */
[----:B------:R-:W-:Y:S01]  /*43440*/  @P1 LOP3.LUT R11, R11, 0x80000000, RZ, 0xfc, !PT ;  /* 0x800000000b0b1812 */ /* 0x000fe200078efcff */
[----:B-1----:R-:W-:Y:S01]  /*43450*/  VIADD R26, R26, UR12 ;  /* 0x0000000c1a1a7c36 */ /* 0x002fe20008000000 */
[----:B------:R-:W-:Y:S01]  /*43460*/  ULDC.64 UR12, c[0x0][0x228] ;  /* 0x00008a00000c7ab9 */ /* 0x000fe20000000a00 */
[C---:B------:R-:W-:Y:S01]  /*43470*/  VIADD R162, R22.reuse, 0x25 ;  /* 0x0000002516a27836 */ /* 0x040fe20000000000 */
[----:B------:R-:W-:Y:S01]  /*43480*/  LOP3.LUT R11, R11, 0xbfffffff, RZ, 0xc0, !PT ;  /* 0xbfffffff0b0b7812 */ /* 0x000fe200078ec0ff */
[----:B------:R-:W-:Y:S01]  /*43490*/  VIADD R163, R22, 0x24 ;  /* 0x0000002416a37836 */ /* 0x000fe20000000000 */
[----:B------:R-:W-:Y:S02]  /*434a0*/  ULDC UR14, c[0x0][0x228] ;  /* 0x00008a00000e7ab9 */ /* 0x000fe40000000800 */
[----:B------:R-:W-:Y:S02]  /*434b0*/  @P0 LOP3.LUT R11, R11, 0x40000000, RZ, 0xfc, !PT ;  /* 0x400000000b0b0812 */ /* 0x000fe400078efcff */
[----:B------:R-:W-:-:S02]  /*434c0*/  ISETP.GE.AND P0, PT, R102, UR13, PT ;  /* 0x0000000d66007c0c */ /* 0x000fc4000bf06270 */
[----:B------:R-:W-:Y:S01]  /*434d0*/  @P3 LOP3.LUT R12, R12, 0x2, RZ, 0xfc, !PT ;  /* 0x000000020c0c3812 */ /* 0x000fe200078efcff */
[----:B------:R1:W-:Y:S01]  /*434e0*/  STL [R1+0x1388], R26 ;  /* 0x0013881a01007387 */ /* 0x0003e20000100800 */
[----:B------:R-:W-:Y:S01]  /*434f0*/  ISETP.LT.AND P3, PT, R153, UR12, !P0 ;  /* 0x0000000c99007c0c */ /* 0x000fe2000c761270 */
[----:B------:R-:W-:Y:S01]  /*43500*/  VIADD R164, R22, 0x23 ;  /* 0x0000002316a47836 */ /* 0x000fe20000000000 */
[----:B------:R-:W-:Y:S01]  /*43510*/  LOP3.LUT R12, R12, 0xfffffffe, RZ, 0xc0, !PT ;  /* 0xfffffffe0c0c7812 */ /* 0x000fe200078ec0ff */
[----:B------:R-:W-:Y:S01]  /*43520*/  ULDC UR13, c[0x0][0x228] ;  /* 0x00008a00000d7ab9 */ /* 0x000fe20000000800 */
[----:B------:R-:W-:Y:S01]  /*43530*/  LOP3.LUT R11, R11, 0xdfffffff, RZ, 0xc0, !PT ;  /* 0xdfffffff0b0b7812 */ /* 0x000fe200078ec0ff */
[----:B------:R-:W-:Y:S01]  /*43540*/  ULDC UR12, c[0x0][0x228] ;  /* 0x00008a00000c7ab9 */ /* 0x000fe20000000800 */
[----:B------:R-:W-:Y:S02]  /*43550*/  @P2 LOP3.LUT R12, R12, 0x1, RZ, 0xfc, !PT ;  /* 0x000000010c0c2812 */ /* 0x000fe400078efcff */
[----:B------:R-:W-:Y:S01]  /*43560*/  ISETP.LT.AND P2, PT, R154, UR19, !P0 ;  /* 0x000000139a007c0c */ /* 0x000fe2000c741270 */
[----:B------:R-:W-:Y:S01]  /*43570*/  VIADD R165, R22, 0x22 ;  /* 0x0000002216a57836 */ /* 0x000fe20000000000 */
[----:B------:R-:W-:Y:S01]  /*43580*/  ISETP.LT.AND P1, PT, R152, UR15, !P0 ;  /* 0x0000000f98007c0c */ /* 0x000fe2000c721270 */
[----:B------:R-:W-:-:S02]  /*43590*/  ULDC UR15, c[0x0][0x228] ;  /* 0x00008a00000f7ab9 */ /* 0x000fc40000000800 */
        /* <DEDUP_REMOVED lines=131> */
[----:B------:R-:W-:Y:S01]  /*43dd0*/  ULDC.64 UR22, c[0x0][0x228] ;  /* 0x00008a0000167ab9 */ /* 0x000fe20000000a00 */
[----:B------:R-:W-:Y:S01]  /*43de0*/  LOP3.LUT R11, R11, 0xffffffef, RZ, 0xc0, !PT ;  /* 0xffffffef0b0b7812 */ /* 0x000fe200078ec0ff */
[C---:B------:R-:W-:Y:S01]  /*43df0*/  VIADD R172, R22.reuse, 0x82 ;  /* 0x0000008216ac7836 */ /* 0x040fe20000000000 */
[----:B------:R1:W-:Y:S01]  /*43e00*/  STL [R1+0x1360], R26 ;  /* 0x0013601a01007387 */ /* 0x0003e20000100800 */
[----:B------:R-:W-:Y:S01]  /*43e10*/  VIADD R171, R22, 0x1c ;  /* 0x0000001c16ab7836 */ /* 0x000fe20000000000 */
[----:B------:R-:W-:Y:S01]  /*43e20*/  @P2 LOP3.LUT R11, R11, 0x10, RZ, 0xfc, !PT ;  /* 0x000000100b0b2812 */ /* 0x000fe200078efcff */
[----:B------:R-:W-:Y:S01]  /*43e30*/  ULDC UR48, c[0x0][0x228] ;  /* 0x00008a0000307ab9 */ /* 0x000fe20000000800 */
[----:B------:R-:W-:-:S02]  /*43e40*/  ULDC UR47, c[0x0][0x228] ;  /* 0x00008a00002f7ab9 */ /* 0x000fc40000000800 */
[----:B------:R-:W-:-:S04]  /*43e50*/  LOP3.LUT R11, R11, 0xfffffff7, RZ, 0xc0, !PT ;  /* 0xfffffff70b0b7812 */ /* 0x000fc800078ec0ff */
        /* <DEDUP_REMOVED lines=19> */
[----:B------:R-:W-:Y:S01]  /*43f90*/  ISETP.GE.AND P0, PT, R156, UR23, PT ;  /* 0x000000179c007c0c */ /* 0x000fe2000bf06270 */
[----:B------:R-:W-:Y:S01]  /*43fa0*/  ULDC UR23, c[0x0][0x248] ;  /* 0x0000920000177ab9 */ /* 0x000fe20000000800 */
[----:B------:R-:W-:Y:S02]  /*43fb0*/  @P3 LOP3.LUT R11, R11, 0x2, RZ, 0xfc, !PT ;  /* 0x000000020b0b3812 */ /* 0x000fe400078efcff */
        /* <DEDUP_REMOVED lines=63> */
[----:B------:R-:W-:Y:S01]  /*443b0*/  ULDC.64 UR20, c[0x0][0x228] ;  /* 0x00008a0000147ab9 */ /* 0x000fe20000000a00 */
        /* <DEDUP_REMOVED lines=12> */
[----:B------:R-:W-:-:S03]  /*44480*/  ULDC UR56, c[0x0][0x248] ;  /* 0x0000920000387ab9 */ /* 0x000fc60000000800 */
[----:B------:R-:W-:-:S04]  /*44490*/  @P1 LOP3.LUT R10, R10, 0x8000, RZ, 0xfc, !PT ;  /* 0x000080000a0a1812 */ /* 0x000fc800078efcff */
[----:B------:R-:W-:-:S04]  /*444a0*/  LOP3.LUT R10, R10, 0xffffbfff, RZ, 0xc0, !PT ;  /* 0xffffbfff0a0a7812 */ /* 0x000fc800078ec0ff */
[----:B------:R-:W-:Y:S02]  /*444b0*/  @P0 LOP3.LUT R10, R10, 0x4000, RZ, 0xfc, !PT ;  /* 0x000040000a0a0812 */ /* 0x000fe400078efcff */
[----:B------:R-:W-:-:S04]  /*444c0*/  ISETP.GE.AND P0, PT, R160, UR21, PT ;  /* 0x00000015a0007c0c */ /* 0x000fc8000bf06270 */
[----:B------:R-:W-:Y:S01]  /*444d0*/  ISETP.LT.AND P3, PT, R153, UR20, !P0 ;  /* 0x0000001499007c0c */ /* 0x000fe2000c761270 */
[----:B------:R1:W-:Y:S01]  /*444e0*/  STL [R1+0x1344], R26 ;  /* 0x0013441a01007387 */ /* 0x0003e20000100800 */
[----:B------:R-:W-:Y:S01]  /*444f0*/  ISETP.LT.AND P2, PT, R154, UR59, !P0 ;  /* 0x0000003b9a007c0c */ /* 0x000fe2000c741270 */
[----:B------:R-:W-:Y:S01]  /*44500*/  ULDC.64 UR20, c[0x0][0x228] ;  /* 0x00008a0000147ab9 */ /* 0x000fe20000000a00 */
        /* <DEDUP_REMOVED lines=21> */
[----:B------:R-:W-:Y:S01]  /*44660*/  ULDC.64 UR34, c[0x0][0x228] ;  /* 0x00008a0000227ab9 */ /* 0x000fe20000000a00 */
        /* <DEDUP_REMOVED lines=9> */
[----:B------:R-:W-:Y:S02]  /*44700*/  ULDC.64 UR22, c[0x0][0x228] ;  /* 0x00008a0000167ab9 */ /* 0x000fe40000000a00 */
[----:B------:R-:W-:Y:S01]  /*44710*/  @P1 LOP3.LUT R10, R10, 0x80, RZ, 0xfc, !PT ;  /* 0x000000800a0a1812 */ /* 0x000fe200078efcff */
[----:B------:R1:W-:Y:S03]  /*44720*/  STL [R1+0x1334], R26 ;  /* 0x0013341a01007387 */ /* 0x0003e60000100800 */
[----:B------:R-:W-:-:S04]  /*44730*/  LOP3.LUT R10, R10, 0xffffffbf, RZ, 0xc0, !PT ;  /* 0xffffffbf0a0a7812 */ /* 0x000fc800078ec0ff */
[----:B------:R-:W-:Y:S01]  /*44740*/  @P0 LOP3.LUT R10, R10, 0x40, RZ, 0xfc, !PT ;  /* 0x000000400a0a0812 */ /* 0x000fe200078efcff */
[----:B-1----:R-:W-:Y:S01]  /*44750*/  VIADD R26, R26, UR38 ;  /* 0x000000261a1a7c36 */ /* 0x002fe20008000000 */
[----:B------:R-:W-:Y:S01]  /*44760*/  ISETP.GE.AND P0, PT, R162, UR36, PT ;  /* 0x00000024a2007c0c */ /* 0x000fe2000bf06270 */
[----:B------:R-:W-:-:S03]  /*44770*/  ULDC UR36, c[0x0][0x228] ;  /* 0x00008a0000247ab9 */ /* 0x000fc60000000800 */
[----:B------:R1:W-:Y:S01]  /*44780*/  STL [R1+0x1330], R26 ;  /* 0x0013301a01007387 */ /* 0x0003e20000100800 */
[----:B------:R-:W-:Y:S01]  /*44790*/  ISETP.LT.AND P3, PT, R153, UR61, !P0 ;  /* 0x0000003d99007c0c */ /* 0x000fe2000c761270 */
[----:B------:R-:W-:Y:S01]  /*447a0*/  ULDC UR61, c[0x0][0x228] ;  /* 0x00008a00003d7ab9 */ /* 0x000fe20000000800 */
[----:B-1----:R-:W-:Y:S01]  /*447b0*/  VIADD R26, R26, UR54 ;  /* 0x000000361a1a7c36 */ /* 0x002fe20008000000 */
[----:B------:R-:W-:Y:S01]  /*447c0*/  ISETP.LT.AND P2, PT, R154, UR39, !P0 ;  /* 0x000000279a007c0c */ /* 0x000fe2000c741270 */
[----:B------:R-:W-:-:S03]  /*447d0*/  ULDC.64 UR38, c[0x0][0x228] ;  /* 0x00008a0000267ab9 */ /* 0x000fc60000000a00 */
[----:B------:R1:W-:Y:S01]  /*447e0*/  STL [R1+0x1328], R26 ;  /* 0x0013281a01007387 */ /* 0x0003e20000100800 */
[----:B------:R-:W-:Y:S01]  /*447f0*/  LOP3.LUT R10, R10, 0xffffffdf, RZ, 0xc0, !PT ;  /* 0xffffffdf0a0a7812 */ /* 0x000fe200078ec0ff */
[----:B-1----:R-:W-:-:S04]  /*44800*/  VIADD R26, R26, UR53 ;  /* 0x000000351a1a7c36 */ /* 0x002fc80008000000 */
[----:B------:R-:W-:Y:S01]  /*44810*/  @P3 LOP3.LUT R10, R10, 0x20, RZ, 0xfc, !PT ;  /* 0x000000200a0a3812 */ /* 0x000fe200078efcff */
[----:B------:R1:W-:Y:S01]  /*44820*/  STL [R1+0x1324], R26 ;  /* 0x0013241a01007387 */ /* 0x0003e20000100800 */
[----:B------:R-:W-:Y:S02]  /*44830*/  ISETP.LT.AND P1, PT, R152, UR37, !P0 ;  /* 0x0000002598007c0c */ /* 0x000fe4000c721270 */
[----:B------:R-:W-:Y:S01]  /*44840*/  LOP3.LUT R10, R10, 0xffffffef, RZ, 0xc0, !PT ;  /* 0xffffffef0a0a7812 */ /* 0x000fe200078ec0ff */
[----:B-1----:R-:W-:-:S03]  /*44850*/  VIADD R26, R26, UR52 ;  /* 0x000000341a1a7c36 */ /* 0x002fc60008000000 */
[----:B------:R-:W-:Y:S02]  /*44860*/  @P2 LOP3.LUT R10, R10, 0x10, RZ, 0xfc, !PT ;  /* 0x000000100a0a2812 */ /* 0x000fe400078efcff */
[----:B------:R1:W-:Y:S01]  /*44870*/  STL [R1+0x1320], R26 ;  /* 0x0013201a01007387 */ /* 0x0003e20000100800 */
[----:B------:R-:W-:Y:S01]  /*44880*/  ISETP.LT.AND P0, PT, R23, UR36, !P0 ;  /* 0x0000002417007c0c */ /* 0x000fe2000c701270 */
[----:B------:R-:W-:Y:S01]  /*44890*/  ULDC.64 UR36, c[0x0][0x228] ;  /* 0x00008a0000247ab9 */ /* 0x000fe20000000a00 */
[----:B------:R-:W-:Y:S01]  /*448a0*/  LOP3.LUT R10, R10, 0xfffffff7, RZ, 0xc0, !PT ;  /* 0xfffffff70a0a7812 */ /* 0x000fe200078ec0ff */
[----:B-1----:R-:W-:-:S05]  /*448b0*/  VIADD R26, R26, UR55 ;  /* 0x000000371a1a7c36 */ /* 0x002fca0008000000 */
[----:B------:R1:W-:Y:S01]  /*448c0*/  STL [R1+0x1318], R26 ;  /* 0x0013181a01007387 */ /* 0x0003e20000100800 */
[----:B------:R-:W-:Y:S01]  /*448d0*/  @P1 LOP3.LUT R10, R10, 0x8, RZ, 0xfc, !PT ;  /* 0x000000080a0a1812 */ /* 0x000fe200078efcff */
[----:B-1----:R-:W-:-:S04]  /*448e0*/  VIADD R26, R26, UR56 ;  /* 0x000000381a1a7c36 */ /* 0x002fc80008000000 */
[----:B------:R-:W-:Y:S01]  /*448f0*/  VIADD R27, R26, UR57 ;  /* 0x000000391a1b7c36 */ /* 0x000fe20008000000 */
[----:B------:R1:W-:Y:S01]  /*44900*/  STL [R1+0x1314], R26 ;  /* 0x0013141a01007387 */ /* 0x0003e20000100800 */
[----:B------:R-:W-:-:S03]  /*44910*/  LOP3.LUT R10, R10, 0xfffffffb, RZ, 0xc0, !PT ;  /* 0xfffffffb0a0a7812 */ /* 0x000fc600078ec0ff */
[----:B-1----:R-:W2:Y:S01]  /*44920*/  LDL.LU R26, [R1+0x18dc] ;  /* 0x0018dc00011a7983 */ /* 0x002ea20000300800 */
[----:B------:R-:W-:Y:S02]  /*44930*/  @P0 LOP3.LUT R10, R10, 0x4, RZ, 0xfc, !PT ;  /* 0x000000040a0a0812 */ /* 0x000fe400078efcff */
[----:B------:R-:W-:Y:S01]  /*44940*/  ISETP.GE.AND P0, PT, R163, UR21, PT ;  /* 0x00000015a3007c0c */ /* 0x000fe2000bf06270 */
[----:B------:R-:W-:-:S03]  /*44950*/  ULDC UR21, c[0x0][0x228] ;  /* 0x00008a0000157ab9 */ /* 0x000fc60000000800 */
[----:B------:R-:W-:Y:S02]  /*44960*/  ISETP.LT.AND P1, PT, R153, UR20, !P0 ;  /* 0x0000001499007c0c */ /* 0x000fe4000c721270 */
[----:B------:R-:W-:Y:S02]  /*44970*/  ISETP.LT.AND P2, PT, R152, UR7, !P0 ;  /* 0x0000000798007c0c */ /* 0x000fe4000c741270 */
[----:B------:R-:W-:-:S09]  /*44980*/  LOP3.LUT R10, R10, 0xfffffffd, RZ, 0xc0, !PT ;  /* 0xfffffffd0a0a7812 */ /* 0x000fd200078ec0ff */
[----:B------:R-:W-:Y:S02]  /*44990*/  @P1 LOP3.LUT R10, R10, 0x2, RZ, 0xfc, !PT ;  /* 0x000000020a0a1812 */ /* 0x000fe400078efcff */
[----:B------:R-:W-:Y:S02]  /*449a0*/  ISETP.LT.AND P1, PT, R23, UR61, !P0 ;  /* 0x0000003d17007c0c */ /* 0x000fe4000c721270 */
[----:B------:R-:W-:Y:S02]  /*449b0*/  @P2 LOP3.LUT R0, R0, 0x80000000, RZ, 0xfc, !PT ;  /* 0x8000000000002812 */ /* 0x000fe400078efcff */
[----:B------:R-:W-:Y:S02]  /*449c0*/  ISETP.LT.AND P3, PT, R154, UR21, !P0 ;  /* 0x000000159a007c0c */ /* 0x000fe4000c761270 */
[----:B------:R-:W-:Y:S02]  /*449d0*/  LOP3.LUT R0, R0, 0xbfffffff, RZ, 0xc0, !PT ;  /* 0xbfffffff00007812 */ /* 0x000fe400078ec0ff */
[----:B------:R-:W-:-:S05]  /*449e0*/  ISETP.GE.AND P0, PT, R164, UR23, PT ;  /* 0x00000017a4007c0c */ /* 0x000fca000bf06270 */
[----:B------:R-:W-:Y:S02]  /*449f0*/  @P1 LOP3.LUT R0, R0, 0x40000000, RZ, 0xfc, !PT ;  /* 0x4000000000001812 */ /* 0x000fe400078efcff */
[----:B------:R-:W-:Y:S02]  /*44a00*/  ISETP.LT.AND P1, PT, R153, UR22, !P0 ;  /* 0x0000001699007c0c */ /* 0x000fe4000c721270 */
[----:B------:R-:W-:Y:S02]  /*44a10*/  LOP3.LUT R10, R10, 0xfffffffe, RZ, 0xc0, !PT ;  /* 0xfffffffe0a0a7812 */ /* 0x000fe400078ec0ff */
[----:B------:R-:W-:Y:S02]  /*44a20*/  LOP3.LUT R0, R0, 0xdfffffff, RZ, 0xc0, !PT ;  /* 0xdfffffff00007812 */ /* 0x000fe400078ec0ff */
[----:B------:R-:W-:Y:S02]  /*44a30*/  @P3 LOP3.LUT R10, R10, 0x1, RZ, 0xfc, !PT ;  /* 0x000000010a0a3812 */ /* 0x000fe400078efcff */
[----:B------:R-:W-:-:S02]  /*44a40*/  ISETP.LT.AND P3, PT, R154, UR13, !P0 ;  /* 0x0000000d9a007c0c */ /* 0x000fc4000c761270 */
[----:B------:R-:W-:-:S03]  /*44a50*/  ISETP.LT.AND P2, PT, R152, UR12, !P0 ;  /* 0x0000000c98007c0c */ /* 0x000fc6000c741270 */
[----:B------:R-:W-:-:S04]  /*44a60*/  @P1 LOP3.LUT R0, R0, 0x20000000, RZ, 0xfc, !PT ;  /* 0x2000000000001812 */ /* 0x000fc800078efcff */
[----:B------:R-:W-:-:S04]  /*44a70*/  LOP3.LUT R0, R0, 0xefffffff, RZ, 0xc0, !PT ;  /* 0xefffffff00007812 */ /* 0x000fc800078ec0ff */
[----:B------:R-:W-:Y:S02]  /*44a80*/  @P3 LOP3.LUT R0, R0, 0x10000000, RZ, 0xfc, !PT ;  /* 0x1000000000003812 */ /* 0x000fe400078efcff */
[----:B------:R-:W-:Y:S02]  /*44a90*/  ISETP.LT.AND P1, PT, R23, UR11, !P0 ;  /* 0x0000000b17007c0c */ /* 0x000fe4000c721270 */
[----:B------:R-:W-:-:S04]  /*44aa0*/  LOP3.LUT R0, R0, 0xf7ffffff, RZ, 0xc0, !PT ;  /* 0xf7ffffff00007812 */ /* 0x000fc800078ec0ff */
[----:B------:R-:W-:Y:S02]  /*44ab0*/  @P2 LOP3.LUT R0, R0, 0x8000000, RZ, 0xfc, !PT ;  /* 0x0800000000002812 */ /* 0x000fe400078efcff */
[----:B------:R-:W-:Y:S02]  /*44ac0*/  ISETP.GE.AND P0, PT, R165, UR16, PT ;  /* 0x00000010a5007c0c */ /* 0x000fe4000bf06270 */
[----:B------:R-:W-:-:S04]  /*44ad0*/  LOP3.LUT R0, R0, 0xfbffffff, RZ, 0xc0, !PT ;  /* 0xfbffffff00007812 */ /* 0x000fc800078ec0ff */
[----:B------:R-:W-:Y:S02]  /*44ae0*/  @P1 LOP3.LUT R0, R0, 0x4000000, RZ, 0xfc, !PT ;  /* 0x0400000000001812 */ /* 0x000fe400078efcff */
[----:B------:R-:W-:Y:S02]  /*44af0*/  ISETP.LT.AND P1, PT, R153, UR15, !P0 ;  /* 0x0000000f99007c0c */ /* 0x000fe4000c721270 */
[----:B------:R-:W-:Y:S02]  /*44b00*/  ISETP.LT.AND P3, PT, R154, UR14, !P0 ;  /* 0x0000000e9a007c0c */ /* 0x000fe4000c761270 */
[----:B------:R-:W-:Y:S02]  /*44b10*/  LOP3.LUT R0, R0, 0xfdffffff, RZ, 0xc0, !PT ;  /* 0xfdffffff00007812 */ /* 0x000fe400078ec0ff */
[----:B------:R-:W-:-:S07]  /*44b20*/  ISETP.LT.AND P2, PT, R152, UR19, !P0 ;  /* 0x0000001398007c0c */ /* 0x000fce000c741270 */
        /* <DEDUP_REMOVED lines=56> */
[----:B------:R-:W-:Y:S02]  /*44eb0*/  LOP3.LUT R0, R0, 0xffffff7f, RZ, 0xc0, !PT ;  /* 0xffffff7f00007812 */ /* 0x000fe400078ec0ff */
[----:B------:R-:W-:Y:S02]  /*44ec0*/  ISETP.GE.AND P0, PT, R170, UR43, PT ;  /* 0x0000002baa007c0c */ /* 0x000fe4000bf06270 */
[----:B------:R-:W-:Y:S02]  /*44ed0*/  @P2 LOP3.LUT R0, R0, 0x80, RZ, 0xfc, !PT ;  /* 0x0000008000002812 */ /* 0x000fe400078efcff */
[----:B------:R-:W-:-:S02]  /*44ee0*/  ISETP.LT.AND P3, PT, R153, UR42, !P0 ;  /* 0x0000002a99007c0c */ /* 0x000fc4000c761270 */
[----:B------:R-:W-:-:S04]  /*44ef0*/  LOP3.LUT R0, R0, 0xffffffbf, RZ, 0xc0, !PT ;  /* 0xffffffbf00007812 */ /* 0x000fc800078ec0ff */
[----:B------:R-:W-:Y:S02]  /*44f00*/  @P1 LOP3.LUT R0, R0, 0x40, RZ, 0xfc, !PT ;  /* 0x0000004000001812 */ /* 0x000fe400078efcff */
[----:B------:R-:W-:Y:S02]  /*44f10*/  ISETP.LT.AND P2, PT, R154, UR41, !P0 ;  /* 0x000000299a007c0c */ /* 0x000fe4000c741270 */
[----:B------:R-:W-:-:S04]  /*44f20*/  LOP3.LUT R0, R0, 0xffffffdf, RZ, 0xc0, !PT ;  /* 0xffffffdf00007812 */ /* 0x000fc800078ec0ff */
[----:B------:R-:W-:Y:S02]  /*44f30*/  @P3 LOP3.LUT R0, R0, 0x20, RZ, 0xfc, !PT ;  /* 0x0000002000003812 */ /* 0x000fe400078efcff */
[----:B------:R-:W-:Y:S02]  /*44f40*/  ISETP.LT.AND P1, PT, R152, UR51, !P0 ;  /* 0x0000003398007c0c */ /* 0x000fe4000c721270 */
[----:B------:R-:W-:-:S04]  /*44f50*/  LOP3.LUT R0, R0, 0xfffffffb, RZ, 0xc0, !PT ;  /* 0xfffffffb00007812 */ /* 0x000fc800078ec0ff */
[----:B------:R-:W-:Y:S02]  /*44f60*/  @P2 LOP3.LUT R0, R0, 0x4, RZ, 0xfc, !PT ;  /* 0x0000000400002812 */ /* 0x000fe400078efcff */
[----:B------:R-:W-:Y:S02]  /*44f70*/  ISETP.LT.AND P0, PT, R23, UR50, !P0 ;  /* 0x0000003217007c0c */ /* 0x000fe4000c701270 */
[----:B------:R-:W-:Y:S01]  /*44f80*/  LOP3.LUT R0, R0, 0xfffffffd, RZ, 0xc0, !PT ;  /* 0xfffffffd00007812 */ /* 0x000fe200078ec0ff */
[----:B------:R1:W-:Y:S03]  /*44f90*/  STL [R1+0x1310], R27 ;  /* 0x0013101b01007387 */ /* 0x0003e60000100800 */
[----:B------:R-:W-:-:S04]  /*44fa0*/  @P1 LOP3.LUT R0, R0, 0x2, RZ, 0xfc, !PT ;  /* 0x0000000200001812 */ /* 0x000fc800078efcff */
[----:B------:R-:W-:Y:S01]  /*44fb0*/  LOP3.LUT R0, R0, 0xfffffffe, RZ, 0xc0, !PT ;  /* 0xfffffffe00007812 */ /* 0x000fe200078ec0ff */
[----:B-1----:R-:W-:-:S03]  /*44fc0*/  VIADD R27, R27, UR58 ;  /* 0x0000003a1b1b7c36 */ /* 0x002fc60008000000 */
[----:B------:R-:W-:Y:S02]  /*44fd0*/  @P0 LOP3.LUT R0, R0, 0x1, RZ, 0xfc, !PT ;  /* 0x0000000100000812 */ /* 0x000fe400078efcff */
[----:B--2---:R-:W-:Y:S01]  /*44fe0*/  ISETP.GE.AND P0, PT, R172, R26, PT ;  /* 0x0000001aac00720c */ /* 0x004fe20003f06270 */
[----:B------:R1:W-:Y:S03]  /*44ff0*/  STL [R1+0x1304], R27 ;  /* 0x0013041b01007387 */ /* 0x0003e60000100800 */
[----:B------:R-:W-:Y:S01]  /*45000*/  ISETP.LT.AND P6, PT, R152, UR10, !P0 ;  /* 0x0000000a98007c0c */ /* 0x000fe2000c7c1270 */
[----:B-1----:R-:W-:-:S05]  /*45010*/  VIADD R27, R27, UR59 ;  /* 0x0000003b1b1b7c36 */ /* 0x002fca0008000000 */
[----:B------:R1:W-:Y:S01]  /*45020*/  STL [R1+0x1300], R27 ;  /* 0x0013001b01007387 */ /* 0x0003e20000100800 */
[----:B------:R-:W-:Y:S01]  /*45030*/  LOP3.LUT R0, R0, 0xffffffef, RZ, 0xc0, !PT ;  /* 0xffffffef00007812 */ /* 0x000fe200078ec0ff */
[----:B-1----:R-:W-:-:S05]  /*45040*/  VIADD R27, R27, UR60 ;  /* 0x0000003c1b1b7c36 */ /* 0x002fca0008000000 */
[----:B------:R-:W-:Y:S01]  /*45050*/  STL [R1+0x13e0], R27 ;  /* 0x0013e01b01007387 */ /* 0x000fe20000100800 */
[----:B------:R-:W-:Y:S02]  /*45060*/  @P6 LOP3.LUT R0, R0, 0x10, RZ, 0xfc, !PT ;  /* 0x0000001000006812 */ /* 0x000fe400078efcff */
[----:B------:R-:W-:Y:S02]  /*45070*/  ISETP.LT.AND P6, PT, R23, UR32, !P0 ;  /* 0x0000002017007c0c */ /* 0x000fe4000c7c1270 */
[----:B------:R-:W-:Y:S02]  /*45080*/  ISETP.GE.AND P4, PT, R171, UR39, PT ;  /* 0x00000027ab007c0c */ /* 0x000fe4000bf86270 */
[----:B------:R-:W-:Y:S02]  /*45090*/  LOP3.LUT R0, R0, 0xfffffff7, RZ, 0xc0, !PT ;  /* 0xfffffff700007812 */ /* 0x000fe400078ec0ff */
[----:B------:R-:W-:Y:S02]  /*450a0*/  ISETP.LT.AND P1, PT, R153, UR38, !P4 ;  /* 0x0000002699007c0c */ /* 0x000fe4000e721270 */
[----:B------:R-:W-:-:S02]  /*450b0*/  ISETP.LT.AND P2, PT, R154, UR49, !P4 ;  /* 0x000000319a007c0c */ /* 0x000fc4000e741270 */
[----:B------:R-:W-:Y:S02]  /*450c0*/  ISETP.LT.AND P3, PT, R152, UR48, !P4 ;  /* 0x0000003098007c0c */ /* 0x000fe4000e761270 */
[C---:B------:R-:W-:Y:S02]  /*450d0*/  ISETP.LT.AND P4, PT, R23.reuse, UR47, !P4 ;  /* 0x0000002f17007c0c */ /* 0x040fe4000e781270 */
[----:B------:R-:W-:Y:S02]  /*450e0*/  ISETP.GE.AND P5, PT, R23, UR6, PT ;  /* 0x0000000617007c0c */ /* 0x000fe4000bfa6270 */
[----:B------:R-:W-:Y:S02]  /*450f0*/  @P6 LOP3.LUT R0, R0, 0x8, RZ, 0xfc, !PT ;  /* 0x0000000800006812 */ /* 0x000fe400078efcff */
[----:B------:R-:W-:Y:S01]  /*45100*/  LOP3.LUT R21, R21, 0xffbfffff, RZ, 0xc0, !PT ;  /* 0xffbfffff15157812 */ /* 0x000fe200078ec0ff */
[----:B------:R-:W-:Y:S01]  /*45110*/  STL [R1+0x1b24], R13 ;  /* 0x001b240d01007387 */ /* 0x000fe20000100800 */
[----:B------:R-:W-:Y:S02]  /*45120*/  BAR.SYNC.DEFER_BLOCKING 0x0 ;  /* 0x0000000000007b1d */ /* 0x000fe40000010000 */
[----:B------:R-:W-:Y:S01]  /*45130*/  @P0 LOP3.LUT R21, R21, 0x400000, RZ, 0xfc, !PT ;  /* 0x0040000015150812 */ /* 0x000fe200078efcff */
[----:B------:R-:W-:Y:S01]  /*45140*/  IMAD.MOV.U32 R38, RZ, RZ, R132 ;  /* 0x000000ffff267224 */ /* 0x000fe200078e0084 */
[----:B------:R-:W-:Y:S01]  /*45150*/  LOP3.LUT P0, RZ, R0, 0x100, RZ, 0xc0, !PT ;  /* 0x0000010000ff7812 */ /* 0x000fe2000780c0ff */
[----:B------:R-:W-:-:S02]  /*45160*/  IMAD.MOV.U32 R39, RZ, RZ, R134 ;  /* 0x000000ffff277224 */ /* 0x000fc400078e0086 */
[----:B------:R-:W-:Y:S01]  /*45170*/  IMAD.MOV.U32 R46, RZ, RZ, R137 ;  /* 0x000000ffff2e7224 */ /* 0x000fe200078e0089 */
[----:B------:R-:W-:Y:S01]  /*45180*/  ULDC UR4, c[0x0][0x22c] ;  /* 0x00008b0000047ab9 */ /* 0x000fe20000000800 */
[----:B------:R-:W-:Y:S01]  /*45190*/  STL [R1+0x1b20], R14 ;  /* 0x001b200e01007387 */ /* 0x000fe20000100800 */
[----:B------:R-:W-:Y:S01]  /*451a0*/  IMAD.MOV.U32 R47, RZ, RZ, R139 ;  /* 0x000000ffff2f7224 */ /* 0x000fe200078e008b */
[----:B------:R-:W-:Y:S01]  /*451b0*/  ULDC UR10, c[0x0][0x248] ;  /* 0x00009200000a7ab9 */ /* 0x000fe20000000800 */
[----:B------:R-:W-:Y:S01]  /*451c0*/  IMAD.MOV.U32 R78, RZ, RZ, R141 ;  /* 0x000000ffff4e7224 */ /* 0x000fe200078e008d */
[----:B------:R-:W-:Y:S01]  /*451d0*/  STL [R1+0x1b1c], R15 ;  /* 0x001b1c0f01007387 */ /* 0x000fe20000100800 */
[----:B------:R-:W-:Y:S01]  /*451e0*/  IMAD.MOV.U32 R79, RZ, RZ, R143 ;  /* 0x000000ffff4f7224 */ /* 0x000fe200078e008f */
[----:B------:R-:W-:Y:S01]  /*451f0*/  ULDC.64 UR6, c[0x0][0x228] ;  /* 0x00008a0000067ab9 */ /* 0x000fe20000000a00 */
[----:B------:R-:W-:Y:S01]  /*45200*/  IMAD.MOV.U32 R110, RZ, RZ, R145 ;  /* 0x000000ffff6e7224 */ /* 0x000fe200078e0091 */
[----:B------:R-:W-:Y:S01]  /*45210*/  STL [R1+0x1b18], R16 ;  /* 0x001b181001007387 */ /* 0x000fe20000100800 */
[----:B------:R-:W-:Y:S01]  /*45220*/  ULDC UR5, c[0x0][0x228] ;  /* 0x00008a0000057ab9 */ /* 0x000fe20000000800 */
[----:B------:R-:W-:Y:S01]  /*45230*/  ULDC UR11, c[0x0][0x248] ;  /* 0x00009200000b7ab9 */ /* 0x000fe20000000800 */
[----:B------:R-:W-:Y:S01]  /*45240*/  ULDC UR12, c[0x0][0x248] ;  /* 0x00009200000c7ab9 */ /* 0x000fe20000000800 */
[----:B------:R-:W-:Y:S04]  /*45250*/  STL [R1+0x1b10], R17 ;  /* 0x001b101101007387 */ /* 0x000fe80000100800 */
[----:B------:R-:W-:Y:S04]  /*45260*/  STL [R1+0x1b0c], R18 ;  /* 0x001b0c1201007387 */ /* 0x000fe80000100800 */
[----:B------:R-:W-:Y:S04]  /*45270*/  STL [R1+0x1b04], R19 ;  /* 0x001b041301007387 */ /* 0x000fe80000100800 */
[----:B------:R-:W-:Y:S04]  /*45280*/  STL [R1+0x1b00], R20 ;  /* 0x001b001401007387 */ /* 0x000fe80000100800 */
[----:B------:R-:W-:Y:S04]  /*45290*/  STL [R1+0x1b08], R21 ;  /* 0x001b081501007387 */ /* 0x000fe80000100800 */
[----:B------:R-:W2:Y:S04]  /*452a0*/  LDL.LU R32, [R1+0x954] ;  /* 0x0009540001207983 */ /* 0x000ea80000300800 */
[----:B------:R-:W2:Y:S04]  /*452b0*/  LDL.LU R33, [R1+0x95c] ;  /* 0x00095c0001217983 */ /* 0x000ea80000300800 */
[----:B------:R-:W2:Y:S04]  /*452c0*/  LDL.LU R34, [R1+0x754] ;  /* 0x0007540001227983 */ /* 0x000ea80000300800 */
[----:B------:R-:W2:Y:S04]  /*452d0*/  LDL.LU R35, [R1+0x75c] ;  /* 0x00075c0001237983 */ /* 0x000ea80000300800 */
[----:B------:R-:W1:Y:S04]  /*452e0*/  LDS.128 R16, [R24] ;  /* 0x0000000018107984 */ /* 0x000e680000000c00 */
[----:B------:R-:W3:Y:S01]  /*452f0*/  LDL.LU R28, [R1+0x554] ;  /* 0x00055400011c7983 */ /* 0x000ee20000300800 */
[----:B------:R-:W-:Y:S06]  /*45300*/  BAR.SYNC.DEFER_BLOCKING 0x0 ;  /* 0x0000000000007b1d */ /* 0x000fec0000010000 */
[----:B-1----:R-:W-:Y:S04]  /*45310*/  STL.64 [R1+0x750], R16 ;  /* 0x0007501001007387 */ /* 0x002fe80000100a00 */
[----:B------:R-:W-:Y:S04]  /*45320*/  STL.64 [R1+0x758], R18 ;  /* 0x0007581201007387 */ /* 0x000fe80000100a00 */
[----:B------:R-:W3:Y:S04]  /*45330*/  LDL.LU R29, [R1+0x55c] ;  /* 0x00055c00011d7983 */ /* 0x000ee80000300800 */
[----:B------:R-:W3:Y:S04]  /*45340*/  LDL.LU R30, [R1+0x354] ;  /* 0x00035400011e7983 */ /* 0x000ee80000300800 */
[----:B------:R-:W3:Y:S04]  /*45350*/  LDL.LU R31, [R1+0x35c] ;  /* 0x00035c00011f7983 */ /* 0x000ee80000300800 */
[----:B--2---:R1:W-:Y:S01]  /*45360*/  STSM.16.M88.4 [R155], R32 ;  /* 0x000000209b007844 */ /* 0x0043e20000000200 */
[----:B------:R-:W-:Y:S06]  /*45370*/  BAR.SYNC.DEFER_BLOCKING 0x0 ;  /* 0x0000000000007b1d */ /* 0x000fec0000010000 */
[----:B-1----:R-:W2:Y:S04]  /*45380*/  LDL.LU R32, [R1+0x154] ;  /* 0x0001540001207983 */ /* 0x002ea80000300800 */
[----:B------:R-:W1:Y:S01]  /*45390*/  LDS.128 R16, [R24] ;  /* 0x0000000018107984 */ /* 0x000e620000000c00 */
[----:B------:R-:W-:Y:S06]  /*453a0*/  BAR.SYNC.DEFER_BLOCKING 0x0 ;  /* 0x0000000000007b1d */ /* 0x000fec0000010000 */
[----:B-1----:R-:W-:Y:S04]  /*453b0*/  STL.64 [R1+0x550], R16 ;  /* 0x0005501001007387 */ /* 0x002fe80000100a00 */
[----:B------:R-:W-:Y:S04]  /*453c0*/  STL.64 [R1+0x558], R18 ;  /* 0x0005581201007387 */ /* 0x000fe80000100a00 */
[----:B------:R-:W2:Y:S04]  /*453d0*/  LDL.LU R33, [R1+0x15c] ;  /* 0x00015c0001217983 */ /* 0x000ea80000300800 */
[----:B---3--:R1:W-:Y:S01]  /*453e0*/  STSM.16.M88.4 [R155], R28 ;  /* 0x0000001c9b007844 */ /* 0x0083e20000000200 */
[----:B------:R-:W-:Y:S06]  /*453f0*/  BAR.SYNC.DEFER_BLOCKING 0x0 ;  /* 0x0000000000007b1d */ /* 0x000fec0000010000 */
[----:B-1----:R-:W3:Y:S04]  /*45400*/  LDL.LU R28, [R1+0xd60] ;  /* 0x000d6000011c7983 */ /* 0x002ee80000300800 */
[----:B------:R-:W1:Y:S04]  /*45410*/  LDS.128 R16, [R24] ;  /* 0x0000000018107984 */ /* 0x000e680000000c00 */
[----:B-1----:R-:W-:Y:S04]  /*45420*/  STL.64 [R1+0x350], R16 ;  /* 0x0003501001007387 */ /* 0x002fe80000100a00 */
[----:B------:R-:W-:Y:S04]  /*45430*/  STL.64 [R1+0x358], R18 ;  /* 0x0003581201007387 */ /* 0x000fe80000100a00 */
[----:B------:R-:W3:Y:S04]  /*45440*/  LDL.LU R29, [R1+0xd68] ;  /* 0x000d6800011d7983 */ /* 0x000ee80000300800 */
[----:B------:R-:W3:Y:S04]  /*45450*/  LDL.LU R30, [R1+0xb60] ;  /* 0x000b6000011e7983 */ /* 0x000ee80000300800 */
[----:B------:R-:W3:Y:S01]  /*45460*/  LDL.LU R31, [R1+0xb68] ;  /* 0x000b6800011f7983 */ /* 0x000ee20000300800 */
[----:B------:R-:W-:Y:S01]  /*45470*/  BAR.SYNC.DEFER_BLOCKING 0x0 ;  /* 0x0000000000007b1d */ /* 0x000fe20000010000 */
[----:B------:R-:W-:-:S02]  /*45480*/  IMAD.MOV.U32 R34, RZ, RZ, R109 ;  /* 0x000000ffff227224 */ /* 0x000fc400078e006d */
[----:B------:R-:W-:-:S05]  /*45490*/  IMAD.MOV.U32 R35, RZ, RZ, R111 ;  /* 0x000000ffff237224 */ /* 0x000fca00078e006f */
        /* <DEDUP_REMOVED lines=8> */
[----:B------:R-:W2:Y:S04]  /*45520*/  LDL.LU R34, [R1+0x760] ;  /* 0x0007600001227983 */ /* 0x000ea80000300800 */
[----:B------:R-:W2:Y:S04]  /*45530*/  LDL.LU R35, [R1+0x768] ;  /* 0x0007680001237983 */ /* 0x000ea80000300800 */
[----:B---3--:R1:W-:Y:S01]  /*45540*/  STSM.16.M88.4 [R155], R28 ;  /* 0x0000001c9b007844 */ /* 0x0083e20000000200 */
[----:B------:R-:W-:Y:S06]  /*45550*/  BAR.SYNC.DEFER_BLOCKING 0x0 ;  /* 0x0000000000007b1d */ /* 0x000fec0000010000 */
[----:B-1----:R-:W3:Y:S04]  /*45560*/  LDL.LU R28, [R1+0x560] ;  /* 0x00056000011c7983 */ /* 0x002ee80000300800 */
[----:B------:R-:W1:Y:S01]  /*45570*/  LDS.128 R16, [R24] ;  /* 0x0000000018107984 */ /* 0x000e620000000c00 */
        /* <DEDUP_REMOVED lines=258> */
[----:B-1----:R-:W-:Y:S04]  /*465a0*/  STL [R1+0x1b14], R251 ;  /* 0x001b14fb01007387 */ /* 0x002fe80000100800 */
        /* <DEDUP_REMOVED lines=14> */
[----:B---3--:R3:W-:Y:S02]  /*46690*/  STSM.16.M88.4 [R155], R28 ;  /* 0x0000001c9b007844 */ /* 0x0087e40000000200 */
[----:B------:R-:W-:Y:S06]  /*466a0*/  BAR.SYNC.DEFER_BLOCKING 0x0 ;  /* 0x0000000000007b1d */ /* 0x000fec0000010000 */
[----:B---3--:R-:W3:Y:S04]  /*466b0*/  LDL.LU R28, [R1+0x594] ;  /* 0x00059400011c7983 */ /* 0x008ee80000300800 */
[----:B------:R-:W3:Y:S04]  /*466c0*/  LDL.LU R29, [R1+0x59c] ;  /* 0x00059c00011d7983 */ /* 0x000ee80000300800 */
[----:B------:R-:W3:Y:S04]  /*466d0*/  LDL.LU R30, [R1+0x394] ;  /* 0x00039400011e7983 */ /* 0x000ee80000300800 */
[----:B------:R-:W3:Y:S04]  /*466e0*/  LDL.LU R31, [R1+0x39c] ;  /* 0x00039c00011f7983 */ /* 0x000ee80000300800 */
[----:B------:R-:W4:Y:S01]  /*466f0*/  LDS.128 R240, [R24] ;  /* 0x0000000018f07984 */ /* 0x000f220000000c00 */
[----:B------:R-:W-:Y:S06]  /*46700*/  BAR.SYNC.DEFER_BLOCKING 0x0 ;  /* 0x0000000000007b1d */ /* 0x000fec0000010000 */
[----:B--2---:R2:W-:Y:S02]  /*46710*/  STSM.16.M88.4 [R155], R32 ;  /* 0x000000209b007844 */ /* 0x0045e40000000200 */
[----:B------:R-:W-:Y:S06]  /*46720*/  BAR.SYNC.DEFER_BLOCKING 0x0 ;  /* 0x0000000000007b1d */ /* 0x000fec0000010000 */
[----:B--2---:R-:W2:Y:S04]  /*46730*/  LDL.LU R32, [R1+0x194] ;  /* 0x0001940001207983 */ /* 0x004ea80000300800 */
[----:B------:R-:W2:Y:S04]  /*46740*/  LDL.LU R33, [R1+0x19c] ;  /* 0x00019c0001217983 */ /* 0x000ea80000300800 */
[----:B------:R-:W4:Y:S01]  /*46750*/  LDS.128 R236, [R24] ;  /* 0x0000000018ec7984 */ /* 0x000f220000000c00 */
[----:B------:R-:W-:Y:S01]  /*46760*/  BAR.SYNC.DEFER_BLOCKING 0x0 ;  /* 0x0000000000007b1d */ /* 0x000fe20000010000 */
[----:B------:R-:W-:-:S02]  /*46770*/  IMAD.MOV.U32 R34, RZ, RZ, R125 ;  /* 0x000000ffff227224 */ /* 0x000fc400078e007d */
[----:B------:R-:W-:-:S03]  /*46780*/  IMAD.MOV.U32 R35, RZ, RZ, R127 ;  /* 0x000000ffff237224 */ /* 0x000fc600078e007f */
        /* <DEDUP_REMOVED lines=12> */
[----:B------:R-:W2:Y:S04]  /*46850*/  LDL.LU R34, [R1+0x7a0] ;  /* 0x0007a00001227983 */ /* 0x000ea80000300800 */
[----:B------:R-:W2:Y:S04]  /*46860*/  LDL.LU R35, [R1+0x7a8] ;  /* 0x0007a80001237983 */ /* 0x000ea80000300800 */
[----:B------:R-:W4:Y:S01]  /*46870*/  LDS.128 R228, [R24] ;  /* 0x0000000018e47984 */ /* 0x000f220000000c00 */
        /* <DEDUP_REMOVED lines=71> */
[----:B------:R-:W4:Y:S04]  /*46cf0*/  LDL.LU R36, [R1+0x1b0] ;  /* 0x0001b00001247983 */ /* 0x000f280000300800 */
[----:B------:R-:W4:Y:S04]  /*46d00*/  LDL.LU R37, [R1+0x1b8] ;  /* 0x0001b80001257983 */ /* 0x000f280000300800 */
[----:B------:R-:W1:Y:S01]  /*46d10*/  LDS.128 R192, [R24] ;  /* 0x0000000018c07984 */ /* 0x000e620000000c00 */
[----:B------:R-:W-:Y:S06]  /*46d20*/  BAR.SYNC.DEFER_BLOCKING 0x0 ;  /* 0x0000000000007b1d */ /* 0x000fec0000010000 */
[----:B--2---:R2:W-:Y:S02]  /*46d30*/  STSM.16.M88.4 [R155], R32 ;  /* 0x000000209b007844 */ /* 0x0045e40000000200 */
[----:B------:R-:W-:Y:S06]  /*46d40*/  BAR.SYNC.DEFER_BLOCKING 0x0 ;  /* 0x0000000000007b1d */ /* 0x000fec0000010000 */
[----:B--2---:R-:W2:Y:S04]  /*46d50*/  LDL.LU R32, [R1+0xdb4] ;  /* 0x000db40001207983 */ /* 0x004ea80000300800 */
        /* <DEDUP_REMOVED lines=10> */
[----:B------:R-:W1:Y:S01]  /*46e00*/  LDS.128 R184, [R24] ;  /* 0x0000000018b87984 */ /* 0x000e620000000c00 */
[----:B------:R-:W-:Y:S06]  /*46e10*/  BAR.SYNC.DEFER_BLOCKING 0x0 ;  /* 0x0000000000007b1d */ /* 0x000fec0000010000 */
[----:B------:R-:W3:Y:S04]  /*46e20*/  LDL.LU R31, [R1+0x7bc] ;  /* 0x0007bc00011f7983 */ /* 0x000ee80000300800 */
[----:B----4-:R-:W-:Y:S01]  /*46e30*/  STSM.16.M88.4 [R155], R36 ;  /* 0x000000249b007844 */ /* 0x010fe20000000200 */
[----:B------:R-:W-:Y:S06]  /*46e40*/  BAR.SYNC.DEFER_BLOCKING 0x0 ;  /* 0x0000000000007b1d */ /* 0x000fec0000010000 */
[----:B------:R-:W4:Y:S02]  /*46e50*/  LDS.128 R180, [R24] ;  /* 0x0000000018b47984 */ /* 0x000f240000000c00 */
        /* <DEDUP_REMOVED lines=22> */
[----:B------:R-:W-:-:S02]  /*46fc0*/  IMAD.MOV.U32 R30, RZ, RZ, R133 ;  /* 0x000000ffff1e7224 */ /* 0x000fc400078e0085 */
[----:B------:R-:W-:Y:S01]  /*46fd0*/  IMAD.MOV.U32 R31, RZ, RZ, R135 ;  /* 0x000000ffff1f7224 */ /* 0x000fe200078e0087 */
        /* <DEDUP_REMOVED lines=29> */
[----:B------:R-:W4:Y:S04]  /*471b0*/  LDL.LU R36, [R1+0x9c4] ;  /* 0x0009c40001247983 */ /* 0x000f280000300800 */
[----:B------:R-:W4:Y:S04]  /*471c0*/  LDL.LU R37, [R1+0x9cc] ;  /* 0x0009cc0001257983 */ /* 0x000f280000300800 */
[----:B------:R-:W4:Y:S04]  /*471d0*/  LDL.LU R38, [R1+0x7c4] ;  /* 0x0007c40001267983 */ /* 0x000f280000300800 */
[----:B------:R-:W4:Y:S04]  /*471e0*/  LDL.LU R39, [R1+0x7cc] ;  /* 0x0007cc0001277983 */ /* 0x000f280000300800 */
[----:B------:R-:W4:Y:S04]  /*471f0*/  LDL.LU R40, [R1+0x5c4] ;  /* 0x0005c40001287983 */ /* 0x000f280000300800 */
[----:B------:R-:W4:Y:S04]  /*47200*/  LDL.LU R41, [R1+0x5cc] ;  /* 0x0005cc0001297983 */ /* 0x000f280000300800 */
[----:B------:R-:W4:Y:S04]  /*47210*/  LDL.LU R42, [R1+0x3c4] ;  /* 0x0003c400012a7983 */ /* 0x000f280000300800 */
[----:B------:R-:W4:Y:S04]  /*47220*/  LDL.LU R43, [R1+0x3cc] ;  /* 0x0003cc00012b7983 */ /* 0x000f280000300800 */
[----:B------:R-:W1:Y:S01]  /*47230*/  LDS.128 R132, [R24] ;  /* 0x0000000018847984 */ /* 0x000e620000000c00 */
[----:B------:R-:W-:-:S02]  /*47240*/  IMAD.MOV.U32 R30, RZ, RZ, R136 ;  /* 0x000000ffff1e7224 */ /* 0x000fc400078e0088 */
[----:B------:R-:W-:Y:S01]  /*47250*/  IMAD.MOV.U32 R31, RZ, RZ, R138 ;  /* 0x000000ffff1f7224 */ /* 0x000fe200078e008a */
[----:B------:R-:W-:Y:S06]  /*47260*/  BAR.SYNC.DEFER_BLOCKING 0x0 ;  /* 0x0000000000007b1d */ /* 0x000fec0000010000 */
[----:B------:R-:W4:Y:S04]  /*47270*/  LDL.LU R44, [R1+0x1c4] ;  /* 0x0001c400012c7983 */ /* 0x000f280000300800 */
[----:B------:R-:W4:Y:S04]  /*47280*/  LDL.LU R45, [R1+0x1cc] ;  /* 0x0001cc00012d7983 */ /* 0x000f280000300800 */
[----:B------:R-:W4:Y:S04]  /*47290*/  LDL.LU R48, [R1+0xdd0] ;  /* 0x000dd00001307983 */ /* 0x000f280000300800 */
[----:B------:R-:W4:Y:S04]  /*472a0*/  LDL.LU R49, [R1+0xdd8] ;  /* 0x000dd80001317983 */ /* 0x000f280000300800 */
[----:B------:R-:W4:Y:S04]  /*472b0*/  LDL.LU R50, [R1+0xbd0] ;  /* 0x000bd00001327983 */ /* 0x000f280000300800 */
[----:B------:R-:W4:Y:S04]  /*472c0*/  LDL.LU R51, [R1+0xbd8] ;  /* 0x000bd80001337983 */ /* 0x000f280000300800 */
[----:B---3--:R-:W-:Y:S01]  /*472d0*/  STSM.16.M88.4 [R155], R28 ;  /* 0x0000001c9b007844 */ /* 0x008fe20000000200 */
[----:B------:R-:W-:Y:S06]  /*472e0*/  BAR.SYNC.DEFER_BLOCKING 0x0 ;  /* 0x0000000000007b1d */ /* 0x000fec0000010000 */
[----:B------:R-:W3:Y:S02]  /*472f0*/  LDS.128 R28, [R24] ;  /* 0x00000000181c7984 */ /* 0x000ee40000000c00 */
[----:B------:R-:W-:Y:S06]  /*47300*/  BAR.SYNC.DEFER_BLOCKING 0x0 ;  /* 0x0000000000007b1d */ /* 0x000fec0000010000 */
[----:B--2---:R-:W-:Y:S02]  /*47310*/  STSM.16.M88.4 [R155], R32 ;  /* 0x000000209b007844 */ /* 0x004fe40000000200 */
[----:B------:R-:W-:Y:S06]  /*47320*/  BAR.SYNC.DEFER_BLOCKING 0x0 ;  /* 0x0000000000007b1d */ /* 0x000fec0000010000 */
[----:B------:R-:W2:Y:S02]  /*47330*/  LDS.128 R32, [R24] ;  /* 0x0000000018207984 */ /* 0x000ea40000000c00 */
[----:B------:R-:W-:Y:S06]  /*47340*/  BAR.SYNC.DEFER_BLOCKING 0x0 ;  /* 0x0000000000007b1d */ /* 0x000fec0000010000 */
[----:B----4-:R-:W-:Y:S02]  /*47350*/  STSM.16.M88.4 [R155], R36 ;  /* 0x000000249b007844 */ /* 0x010fe40000000200 */
[----:B------:R-:W-:Y:S06]  /*47360*/  BAR.SYNC.DEFER_BLOCKING 0x0 ;  /* 0x0000000000007b1d */ /* 0x000fec0000010000 */
[----:B------:R-:W4:Y:S02]  /*47370*/  LDS.128 R36, [R24] ;  /* 0x0000000018247984 */ /* 0x000f240000000c00 */
[----:B------:R-:W-:Y:S06]  /*47380*/  BAR.SYNC.DEFER_BLOCKING 0x0 ;  /* 0x0000000000007b1d */ /* 0x000fec0000010000 */
[----:B------:R1:W-:Y:S02]  /*47390*/  STSM.16.M88.4 [R155], R40 ;  /* 0x000000289b007844 */ /* 0x0003e40000000200 */
[----:B------:R-:W-:Y:S06]  /*473a0*/  BAR.SYNC.DEFER_BLOCKING 0x0 ;  /* 0x0000000000007b1d */ /* 0x000fec0000010000 */
[----:B-1----:R-:W3:Y:S04]  /*473b0*/  LDL.LU R40, [R1+0x9d0] ;  /* 0x0009d00001287983 */ /* 0x002ee80000300800 */
[----:B------:R-:W3:Y:S04]  /*473c0*/  LDL.LU R41, [R1+0x9d8] ;  /* 0x0009d80001297983 */ /* 0x000ee80000300800 */
[----:B------:R-:W3:Y:S04]  /*473d0*/  LDL.LU R42, [R1+0x7d0] ;  /* 0x0007d000012a7983 */ /* 0x000ee80000300800 */
[----:B------:R-:W3:Y:S04]  /*473e0*/  LDL.LU R43, [R1+0x7d8] ;  /* 0x0007d800012b7983 */ /* 0x000ee80000300800 */
[----:B------:R-:W1:Y:S01]  /*473f0*/  LDS.128 R56, [R24] ;  /* 0x0000000018387984 */ /* 0x000e620000000c00 */
[----:B------:R-:W-:Y:S06]  /*47400*/  BAR.SYNC.DEFER_BLOCKING 0x0 ;  /* 0x0000000000007b1d */ /* 0x000fec0000010000 */
[----:B------:R-:W2:Y:S04]  /*47410*/  LDL.LU R60, [R1+0x5d0] ;  /* 0x0005d000013c7983 */ /* 0x000ea80000300800 */
[----:B------:R-:W2:Y:S04]  /*47420*/  LDL.LU R61, [R1+0x5d8] ;  /* 0x0005d800013d7983 */ /* 0x000ea80000300800 */
[----:B------:R-:W2:Y:S04]  /*47430*/  LDL.LU R62, [R1+0x3d0] ;  /* 0x0003d000013e7983 */ /* 0x000ea80000300800 */
[----:B------:R-:W2:Y:S04]  /*47440*/  LDL.LU R63, [R1+0x3d8] ;  /* 0x0003d800013f7983 */ /* 0x000ea80000300800 */
[----:B------:R-:W-:Y:S01]  /*47450*/  STSM.16.M88.4 [R155], R44 ;  /* 0x0000002c9b007844 */ /* 0x000fe20000000200 */
[----:B------:R-:W-:Y:S06]  /*47460*/  BAR.SYNC.DEFER_BLOCKING 0x0 ;  /* 0x0000000000007b1d */ /* 0x000fec0000010000 */
[----:B------:R-:W1:Y:S02]  /*47470*/  LDS.128 R52, [R24] ;  /* 0x0000000018347984 */ /* 0x000e640000000c00 */
[----:B------:R-:W-:Y:S06]  /*47480*/  BAR.SYNC.DEFER_BLOCKING 0x0 ;  /* 0x0000000000007b1d */ /* 0x000fec0000010000 */
[----:B------:R-:W-:Y:S02]  /*47490*/  STSM.16.M88.4 [R155], R48 ;  /* 0x000000309b007844 */ /* 0x000fe40000000200 */
[----:B------:R-:W-:Y:S06]  /*474a0*/  BAR.SYNC.DEFER_BLOCKING 0x0 ;  /* 0x0000000000007b1d */ /* 0x000fec0000010000 */
[----:B------:R-:W1:Y:S02]  /*474b0*/  LDS.128 R48, [R24] ;  /* 0x0000000018307984 */ /* 0x000e640000000c00 */
[----:B------:R-:W-:Y:S06]  /*474c0*/  BAR.SYNC.DEFER_BLOCKING 0x0 ;  /* 0x0000000000007b1d */ /* 0x000fec0000010000 */
[----:B---3--:R3:W-:Y:S02]  /*474d0*/  STSM.16.M88.4 [R155], R40 ;  /* 0x000000289b007844 */ /* 0x0087e40000000200 */
[----:B------:R-:W-:Y:S06]  /*474e0*/  BAR.SYNC.DEFER_BLOCKING 0x0 ;  /* 0x0000000000007b1d */ /* 0x000fec0000010000 */
[----:B---3--:R-:W3:Y:S04]  /*474f0*/  LDL.LU R40, [R1+0x1d0] ;  /* 0x0001d00001287983 */ /* 0x008ee80000300800 */
[----:B------:R-:W3:Y:S04]  /*47500*/  LDL.LU R41, [R1+0x1d8] ;  /* 0x0001d80001297983 */ /* 0x000ee80000300800 */
        /* <DEDUP_REMOVED lines=13> */
[----:B------:R-:W-:Y:S01]  /*475e0*/  BAR.SYNC.DEFER_BLOCKING 0x0 ;  /* 0x0000000000007b1d */ /* 0x000fe20000010000 */
[----:B------:R-:W-:-:S02]  /*475f0*/  IMAD.MOV.U32 R42, RZ, RZ, R140 ;  /* 0x000000ffff2a7224 */ /* 0x000fc400078e008c */
[----:B------:R-:W-:-:S03]  /*47600*/  IMAD.MOV.U32 R43, RZ, RZ, R142 ;  /* 0x000000ffff2b7224 */ /* 0x000fc600078e008e */
[----:B------:R-:W4:Y:S04]  /*47610*/  LDL.LU R76, [R1+0x1d4] ;  /* 0x0001d400014c7983 */ /* 0x000f280000300800 */
[----:B------:R-:W4:Y:S04]  /*47620*/  LDL.LU R77, [R1+0x1dc] ;  /* 0x0001dc00014d7983 */ /* 0x000f280000300800 */
[----:B------:R-:W4:Y:S04]  /*47630*/  LDL.LU R80, [R1+0xde0] ;  /* 0x000de00001507983 */ /* 0x000f280000300800 */
[----:B------:R-:W4:Y:S04]  /*47640*/  LDL.LU R81, [R1+0xde8] ;  /* 0x000de80001517983 */ /* 0x000f280000300800 */
[----:B--2---:R-:W-:Y:S01]  /*47650*/  STSM.16.M88.4 [R155], R60 ;  /* 0x0000003c9b007844 */ /* 0x004fe20000000200 */
[----:B------:R-:W-:Y:S06]  /*47660*/  BAR.SYNC.DEFER_BLOCKING 0x0 ;  /* 0x0000000000007b1d */ /* 0x000fec0000010000 */
[----:B------:R-:W2:Y:S04]  /*47670*/  LDL.LU R82, [R1+0xbe0] ;  /* 0x000be00001527983 */ /* 0x000ea80000300800 */
[----:B------:R-:W2:Y:S04]  /*47680*/  LDL.LU R83, [R1+0xbe8] ;  /* 0x000be80001537983 */ /* 0x000ea80000300800 */
[----:B------:R-:W1:Y:S01]  /*47690*/  LDS.128 R60, [R24] ;  /* 0x00000000183c7984 */ /* 0x000e620000000c00 */
[----:B------:R-:W-:Y:S06]  /*476a0*/  BAR.SYNC.DEFER_BLOCKING 0x0 ;  /* 0x0000000000007b1d */ /* 0x000fec0000010000 */
[----:B---3--:R-:W-:Y:S02]  /*476b0*/  STSM.16.M88.4 [R155], R40 ;  /* 0x000000289b007844 */ /* 0x008fe40000000200 */
[----:B------:R-:W-:Y:S06]  /*476c0*/  BAR.SYNC.DEFER_BLOCKING 0x0 ;  /* 0x0000000000007b1d */ /* 0x000fec0000010000 */
[----:B------:R-:W3:Y:S02]  /*476d0*/  LDS.128 R40, [R24] ;  /* 0x0000000018287984 */ /* 0x000ee40000000c00 */
[----:B------:R-:W-:Y:S06]  /*476e0*/  BAR.SYNC.DEFER_BLOCKING 0x0 ;  /* 0x0000000000007b1d */ /* 0x000fec0000010000 */
[----:B----4-:R-:W-:Y:S02]  /*476f0*/  STSM.16.M88.4 [R155], R64 ;  /* 0x000000409b007844 */ /* 0x010fe40000000200 */
[----:B------:R-:W-:Y:S06]  /*47700*/  BAR.SYNC.DEFER_BLOCKING 0x0 ;  /* 0x0000000000007b1d */ /* 0x000fec0000010000 */
[----:B------:R-:W4:Y:S02]  /*47710*/  LDS.128 R64, [R24] ;  /* 0x0000000018407984 */ /* 0x000f240000000c00 */
[----:B------:R-:W-:Y:S06]  /*47720*/  BAR.SYNC.DEFER_BLOCKING 0x0 ;  /* 0x0000000000007b1d */ /* 0x000fec0000010000 */
[----:B------:R-:W-:Y:S02]  /*47730*/  STSM.16.M88.4 [R155], R68 ;  /* 0x000000449b007844 */ /* 0x000fe40000000200 */
        /* <DEDUP_REMOVED lines=11> */
[----:B------:R-:W4:Y:S04]  /*477f0*/  LDL.LU R92, [R1+0x5e0] ;  /* 0x0005e000015c7983 */ /* 0x000f280000300800 */
[----:B------:R-:W4:Y:S04]  /*47800*/  LDL.LU R93, [R1+0x5e8] ;  /* 0x0005e800015d7983 */ /* 0x000f280000300800 */
[----:B------:R-:W4:Y:S04]  /*47810*/  LDL.LU R94, [R1+0x3e0] ;  /* 0x0003e000015e7983 */ /* 0x000f280000300800 */
[----:B------:R-:W4:Y:S04]  /*47820*/  LDL.LU R95, [R1+0x3e8] ;  /* 0x0003e800015f7983 */ /* 0x000f280000300800 */
[----:B------:R-:W-:Y:S01]  /*47830*/  STSM.16.M88.4 [R155], R76 ;  /* 0x0000004c9b007844 */ /* 0x000fe20000000200 */
[----:B------:R-:W-:Y:S06]  /*47840*/  BAR.SYNC.DEFER_BLOCKING 0x0 ;  /* 0x0000000000007b1d */ /* 0x000fec0000010000 */
[----:B------:R-:W1:Y:S02]  /*47850*/  LDS.128 R88, [R24] ;  /* 0x0000000018587984 */ /* 0x000e640000000c00 */
[----:B------:R-:W-:Y:S06]  /*47860*/  BAR.SYNC.DEFER_BLOCKING 0x0 ;  /* 0x0000000000007b1d */ /* 0x000fec0000010000 */
[----:B--2---:R-:W-:Y:S02]  /*47870*/  STSM.16.M88.4 [R155], R80 ;  /* 0x000000509b007844 */ /* 0x004fe40000000200 */
[----:B------:R-:W-:Y:S06]  /*47880*/  BAR.SYNC.DEFER_BLOCKING 0x0 ;  /* 0x0000000000007b1d */ /* 0x000fec0000010000 */
[----:B------:R-:W2:Y:S02]  /*47890*/  LDS.128 R76, [R24] ;  /* 0x00000000184c7984 */ /* 0x000ea40000000c00 */
[----:B------:R-:W-:Y:S06]  /*478a0*/  BAR.SYNC.DEFER_BLOCKING 0x0 ;  /* 0x0000000000007b1d */ /* 0x000fec0000010000 */
[----:B---3--:R3:W-:Y:S02]  /*478b0*/  STSM.16.M88.4 [R155], R72 ;  /* 0x000000489b007844 */ /* 0x0087e40000000200 */
[----:B------:R-:W-:Y:S06]  /*478c0*/  BAR.SYNC.DEFER_BLOCKING 0x0 ;  /* 0x0000000000007b1d */ /* 0x000fec0000010000 */
[----:B---3--:R-:W3:Y:S04]  /*478d0*/  LDL.LU R72, [R1+0x1e0] ;  /* 0x0001e00001487983 */ /* 0x008ee80000300800 */
[----:B------:R-:W3:Y:S04]  /*478e0*/  LDL.LU R73, [R1+0x1e8] ;  /* 0x0001e80001497983 */ /* 0x000ee80000300800 */
[----:B------:R-:W2:Y:S04]  /*478f0*/  LDL.LU R96, [R1+0xde4] ;  /* 0x000de40001607983 */ /* 0x000ea80000300800 */
        /* <DEDUP_REMOVED lines=13> */
[----:B------:R-:W1:Y:S01]  /*479d0*/  LDS.128 R80, [R24] ;  /* 0x0000000018507984 */ /* 0x000e620000000c00 */
[----:B------:R-:W-:Y:S06]  /*479e0*/  BAR.SYNC.DEFER_BLOCKING 0x0 ;  /* 0x0000000000007b1d */ /* 0x000fec0000010000 */
[----:B------:R-:W2:Y:S04]  /*479f0*/  LDL.LU R112, [R1+0xdf0] ;  /* 0x000df00001707983 */ /* 0x000ea80000300800 */
[----:B------:R-:W2:Y:S04]  /*47a00*/  LDL.LU R113, [R1+0xdf8] ;  /* 0x000df80001717983 */ /* 0x000ea80000300800 */
[----:B------:R-:W2:Y:S04]  /*47a10*/  LDL.LU R114, [R1+0xbf0] ;  /* 0x000bf00001727983 */ /* 0x000ea80000300800 */
[----:B------:R-:W2:Y:S04]  /*47a20*/  LDL.LU R115, [R1+0xbf8] ;  /* 0x000bf80001737983 */ /* 0x000ea80000300800 */
[----:B----4-:R-:W-:Y:S01]  /*47a30*/  STSM.16.M88.4 [R155], R92 ;  /* 0x0000005c9b007844 */ /* 0x010fe20000000200 */
[----:B------:R-:W-:Y:S01]  /*47a40*/  BAR.SYNC.DEFER_BLOCKING 0x0 ;  /* 0x0000000000007b1d */ /* 0x000fe20000010000 */
[----:B------:R-:W-:-:S02]  /*47a50*/  IMAD.MOV.U32 R74, RZ, RZ, R144 ;  /* 0x000000ffff4a7224 */ /* 0x000fc400078e0090 */
[----:B------:R-:W-:-:S03]  /*47a60*/  IMAD.MOV.U32 R75, RZ, RZ, R146 ;  /* 0x000000ffff4b7224 */ /* 0x000fc600078e0092 */
[----:B------:R-:W4:Y:S04]  /*47a70*/  LDL.LU R116, [R1+0x9f0] ;  /* 0x0009f00001747983 */ /* 0x000f280000300800 */
[----:B------:R-:W4:Y:S04]  /*47a80*/  LDL.LU R117, [R1+0x9f8] ;  /* 0x0009f80001757983 */ /* 0x000f280000300800 */
[----:B------:R-:W4:Y:S04]  /*47a90*/  LDL.LU R118, [R1+0x7f0] ;  /* 0x0007f00001767983 */ /* 0x000f280000300800 */
[----:B------:R-:W4:Y:S04]  /*47aa0*/  LDL.LU R119, [R1+0x7f8] ;  /* 0x0007f80001777983 */ /* 0x000f280000300800 */
[----:B------:R-:W1:Y:S01]  /*47ab0*/  LDS.128 R92, [R24] ;  /* 0x00000000185c7984 */ /* 0x000e620000000c00 */
[----:B------:R-:W-:Y:S01]  /*47ac0*/  BAR.SYNC.DEFER_BLOCKING 0x0 ;  /* 0x0000000000007b1d */ /* 0x000fe20000010000 */
[----:B------:R-:W-:-:S05]  /*47ad0*/  IMAD.MOV.U32 R111, RZ, RZ, R147 ;  /* 0x000000ffff6f7224 */ /* 0x000fca00078e0093 */
        /* <DEDUP_REMOVED lines=12> */
[----:B------:R-:W-:Y:S02]  /*47ba0*/  STSM.16.M88.4 [R155], R100 ;  /* 0x000000649b007844 */ /* 0x000fe40000000200 */
        /* <DEDUP_REMOVED lines=15> */
[----:B----4-:R4:W-:Y:S02]  /*47ca0*/  STSM.16.M88.4 [R155], R116 ;  /* 0x000000749b007844 */ /* 0x0109e40000000200 */
[----:B------:R-:W-:Y:S06]  /*47cb0*/  BAR.SYNC.DEFER_BLOCKING 0x0 ;  /* 0x0000000000007b1d */ /* 0x000fec0000010000 */
[----:B----4-:R-:W4:Y:S04]  /*47cc0*/  LDL.LU R116, [R1+0x1f0] ;  /* 0x0001f00001747983 */ /* 0x010f280000300800 */
[----:B------:R-:W4:Y:S04]  /*47cd0*/  LDL.LU R117, [R1+0x1f8] ;  /* 0x0001f80001757983 */ /* 0x000f280000300800 */
[----:B------:R-:W3:Y:S04]  /*47ce0*/  LDL.LU R128, [R1+0xdf4] ;  /* 0x000df40001807983 */ /* 0x000ee80000300800 */
[----:B------:R-:W3:Y:S04]  /*47cf0*/  LDL.LU R129, [R1+0xdfc] ;  /* 0x000dfc0001817983 */ /* 0x000ee80000300800 */
[----:B------:R-:W3:Y:S04]  /*47d00*/  LDL.LU R130, [R1+0xbf4] ;  /* 0x000bf40001827983 */ /* 0x000ee80000300800 */
        /* <DEDUP_REMOVED lines=12> */
[----:B------:R-:W-:Y:S01]  /*47dd0*/  BAR.SYNC.DEFER_BLOCKING 0x0 ;  /* 0x0000000000007b1d */ /* 0x000fe20000010000 */
[----:B------:R-:W-:-:S02]  /*47de0*/  IMAD.MOV.U32 R118, RZ, RZ, R148 ;  /* 0x000000ffff767224 */ /* 0x000fc400078e0094 */
[----:B------:R-:W-:-:S03]  /*47df0*/  IMAD.MOV.U32 R119, RZ, RZ, R150 ;  /* 0x000000ffff777224 */ /* 0x000fc600078e0096 */
[----:B------:R-:W2:Y:S04]  /*47e00*/  LDL.LU R18, [R1+0xc00] ;  /* 0x000c000001127983 */ /* 0x000ea80000300800 */
[----:B------:R-:W-:Y:S01]  /*47e10*/  STSM.16.M88.4 [R155], R124 ;  /* 0x0000007c9b007844 */ /* 0x000fe20000000200 */
[----:B------:R-:W-:Y:S06]  /*47e20*/  BAR.SYNC.DEFER_BLOCKING 0x0 ;  /* 0x0000000000007b1d */ /* 0x000fec0000010000 */
[----:B------:R-:W1:Y:S02]  /*47e30*/  LDS.128 R124, [R24] ;  /* 0x00000000187c7984 */ /* 0x000e640000000c00 */
[----:B------:R-:W-:Y:S06]  /*47e40*/  BAR.SYNC.DEFER_BLOCKING 0x0 ;  /* 0x0000000000007b1d */ /* 0x000fec0000010000 */
[----:B----4-:R-:W-:Y:S02]  /*47e50*/  STSM.16.M88.4 [R155], R116 ;  /* 0x000000749b007844 */ /* 0x010fe40000000200 */
[----:B------:R-:W-:Y:S06]  /*47e60*/  BAR.SYNC.DEFER_BLOCKING 0x0 ;  /* 0x0000000000007b1d */ /* 0x000fec0000010000 */
[----:B------:R-:W4:Y:S02]  /*47e70*/  LDS.128 R116, [R24] ;  /* 0x0000000018747984 */ /* 0x000f240000000c00 */
[----:B------:R-:W-:Y:S06]  /*47e80*/  BAR.SYNC.DEFER_BLOCKING 0x0 ;  /* 0x0000000000007b1d */ /* 0x000fec0000010000 */
[----:B---3--:R-:W-:Y:S02]  /*47e90*/  STSM.16.M88.4 [R155], R128 ;  /* 0x000000809b007844 */ /* 0x008fe40000000200 */
[----:B------:R-:W-:Y:S06]  /*47ea0*/  BAR.SYNC.DEFER_BLOCKING 0x0 ;  /* 0x0000000000007b1d */ /* 0x000fec0000010000 */
[----:B------:R-:W3:Y:S02]  /*47eb0*/  LDS.128 R128, [R24] ;  /* 0x0000000018807984 */ /* 0x000ee40000000c00 */
[----:B------:R-:W-:Y:S06]  /*47ec0*/  BAR.SYNC.DEFER_BLOCKING 0x0 ;  /* 0x0000000000007b1d */ /* 0x000fec0000010000 */
[----:B--2---:R-:W-:Y:S02]  /*47ed0*/  STSM.16.M88.4 [R155], R136 ;  /* 0x000000889b007844 */ /* 0x004fe40000000200 */
[----:B------:R-:W-:Y:S06]  /*47ee0*/  BAR.SYNC.DEFER_BLOCKING 0x0 ;  /* 0x0000000000007b1d */ /* 0x000fec0000010000 */
[----:B------:R-:W2:Y:S02]  /*47ef0*/  LDS.128 R136, [R24] ;  /* 0x0000000018887984 */ /* 0x000ea40000000c00 */
[----:B------:R-:W-:Y:S06]  /*47f00*/  BAR.SYNC.DEFER_BLOCKING 0x0 ;  /* 0x0000000000007b1d */ /* 0x000fec0000010000 */
[----:B------:R1:W-:Y:S02]  /*47f10*/  STSM.16.M88.4 [R155], R140 ;  /* 0x0000008c9b007844 */ /* 0x0003e40000000200 */
[----:B------:R-:W-:Y:S06]  /*47f20*/  BAR.SYNC.DEFER_BLOCKING 0x0 ;  /* 0x0000000000007b1d */ /* 0x000fec0000010000 */
[----:B-1----:R-:W4:Y:S04]  /*47f30*/  LDL.LU R140, [R1+0x1f4] ;  /* 0x0001f400018c7983 */ /* 0x002f280000300800 */
[----:B------:R-:W4:Y:S04]  /*47f40*/  LDL.LU R141, [R1+0x1fc] ;  /* 0x0001fc00018d7983 */ /* 0x000f280000300800 */
[----:B------:R-:W3:Y:S04]  /*47f50*/  LDL.LU R19, [R1+0xa00] ;  /* 0x000a000001137983 */ /* 0x000ee80000300800 */
[----:B------:R-:W2:Y:S04]  /*47f60*/  LDL.LU R14, [R1+0x600] ;  /* 0x00060000010e7983 */ /* 0x000ea80000300800 */
[----:B------:R-:W1:Y:S01]  /*47f70*/  LDS.128 R144, [R24] ;  /* 0x0000000018907984 */ /* 0x000e620000000c00 */
[----:B------:R-:W-:-:S02]  /*47f80*/  IMAD.MOV.U32 R142, RZ, RZ, R149 ;  /* 0x000000ffff8e7224 */ /* 0x000fc400078e0095 */
[----:B------:R-:W-:Y:S01]  /*47f90*/  IMAD.MOV.U32 R143, RZ, RZ, R151 ;  /* 0x000000ffff8f7224 */ /* 0x000fe200078e0097 */
[----:B------:R-:W-:Y:S01]  /*47fa0*/  BAR.SYNC.DEFER_BLOCKING 0x0 ;  /* 0x0000000000007b1d */ /* 0x000fe20000010000 */
[C---:B------:R-:W-:Y:S01]  /*47fb0*/  ISETP.LT.AND P5, PT, R22.reuse, UR4, !P5 ;  /* 0x0000000416007c0c */ /* 0x040fe2000efa1270 */
[----:B------:R-:W-:-:S04]  /*47fc0*/  IMAD R16, R22, UR10, RZ ;  /* 0x0000000a16107c24 */ /* 0x000fc8000f8e02ff */
[----:B------:R-:W-:Y:S01]  /*47fd0*/  IMAD.WIDE R26, R16, 0x4, R2 ;  /* 0x00000004101a7825 */ /* 0x000fe200078e0202 */
[----:B------:R-:W-:Y:S01]  /*47fe0*/  ULDC UR4, c[0x0][0x228] ;  /* 0x00008a0000047ab9 */ /* 0x000fe20000000800 */
[----:B------:R-:W-:Y:S01]  /*47ff0*/  ULDC UR10, c[0x0][0x248] ;  /* 0x00009200000a7ab9 */ /* 0x000fe20000000800 */
[----:B----4-:R-:W-:Y:S01]  /*48000*/  STSM.16.M88.4 [R155], R140 ;  /* 0x0000008c9b007844 */ /* 0x010fe20000000200 */
[----:B------:R-:W-:Y:S06]  /*48010*/  BAR.SYNC.DEFER_BLOCKING 0x0 ;  /* 0x0000000000007b1d */ /* 0x000fec0000010000 */
[----:B------:R4:W-:Y:S04]  /*48020*/  @P5 STG.E desc[UR8][R26.64], R13 ;  /* 0x0000000d1a005986 */ /* 0x0009e8000c101908 */
[----:B----4-:R-:W4:Y:S01]  /*48030*/  LDL.LU R13, [R1+0x400] ;  /* 0x00040000010d7983 */ /* 0x010f220000300800 */
[----:B------:R-:W-:-:S03]  /*48040*/  ISETP.GE.AND P5, PT, R22, UR7, PT ;  /* 0x0000000716007c0c */ /* 0x000fc6000bfa6270 */
[----:B------:R-:W4:Y:S01]  /*48050*/  LDL.LU R17, [R1+0x200] ;  /* 0x0002000001117983 */ /* 0x000f220000300800 */
[----:B------:R-:W-:Y:S01]  /*48060*/  ISETP.LT.AND P6, PT, R152, UR4, !P5 ;  /* 0x0000000498007c0c */ /* 0x000fe2000efc1270 */
[----:B------:R-:W-:-:S12]  /*48070*/  IMAD.WIDE R26, R16, 0x4, R4 ;  /* 0x00000004101a7825 */ /* 0x000fd800078e0204 */
[----:B------:R1:W-:Y:S01]  /*48080*/  @P6 STG.E desc[UR8][R26.64], R15 ;  /* 0x0000000f1a006986 */ /* 0x0003e2000c101908 */
[----:B------:R-:W-:Y:S01]  /*48090*/  ISETP.LT.AND P6, PT, R154, UR5, !P5 ;  /* 0x000000059a007c0c */ /* 0x000fe2000efc1270 */
[----:B------:R-:W-:Y:S02]  /*480a0*/  VIADD R140, R22, 0x1 ;  /* 0x00000001168c7836 */ /* 0x000fe40000000000 */
[----:B-1----:R-:W4:Y:S01]  /*480b0*/  LDL.LU R15, [R1] ;  /* 0x00000000010f7983 */ /* 0x002f220000300800 */
[----:B------:R-:W-:Y:S01]  /*480c0*/  ISETP.LT.AND P5, PT, R153, UR6, !P5 ;  /* 0x0000000699007c0c */ /* 0x000fe2000efa1270 */
[----:B------:R-:W-:Y:S01]  /*480d0*/  IMAD.WIDE R26, R16, 0x4, R6 ;  /* 0x00000004101a7825 */ /* 0x000fe200078e0206 */
[----:B------:R-:W-:Y:S01]  /*480e0*/  ULDC.64 UR6, c[0x0][0x228] ;  /* 0x00008a0000067ab9 */ /* 0x000fe20000000a00 */
[----:B------:R-:W-:-:S06]  /*480f0*/  ULDC UR5, c[0x0][0x228] ;  /* 0x00008a0000057ab9 */ /* 0x000fcc0000000800 */
[----:B------:R1:W-:Y:S02]  /*48100*/  @P6 STG.E desc[UR8][R26.64], R18 ;  /* 0x000000121a006986 */ /* 0x0003e4000c101908 */
[----:B-1----:R-:W-:Y:S02]  /*48110*/  IMAD.WIDE R26, R16, 0x4, R8 ;  /* 0x00000004101a7825 */ /* 0x002fe400078e0208 */
[----:B------:R-:W4:Y:S04]  /*48120*/  LDL.LU R18, [R1+0x1164] ;  /* 0x0011640001127983 */ /* 0x000f280000300800 */
[----:B---3--:R1:W-:Y:S01]  /*48130*/  @P5 STG.E desc[UR8][R26.64], R19 ;  /* 0x000000131a005986 */ /* 0x0083e2000c101908 */
[----:B------:R-:W-:-:S03]  /*48140*/  ISETP.GE.AND P5, PT, R140, UR7, PT ;  /* 0x000000078c007c0c */ /* 0x000fc6000bfa6270 */
[----:B------:R-:W3:Y:S01]  /*48150*/  LDL.LU R20, [R1+0xe14] ;  /* 0x000e140001147983 */ /* 0x000ee20000300800 */
[C---:B------:R-:W-:Y:S01]  /*48160*/  IMAD R16, R22.reuse, UR11, RZ ;  /* 0x0000000b16107c24 */ /* 0x040fe2000f8e02ff */
[----:B------:R-:W-:Y:S01]  /*48170*/  ISETP.LT.AND P6, PT, R23, UR5, !P5 ;  /* 0x0000000517007c0c */ /* 0x000fe2000efc1270 */
[----:B------:R-:W-:Y:S01]  /*48180*/  ULDC UR5, c[0x0][0x228] ;  /* 0x00008a0000057ab9 */ /* 0x000fe20000000800 */
[----:B------:R-:W-:Y:S01]  /*48190*/  VIADD R140, R22, 0x2 ;  /* 0x00000002168c7836 */ /* 0x000fe20000000000 */
[----:B------:R-:W-:Y:S01]  /*481a0*/  ULDC UR11, c[0x0][0x248] ;  /* 0x00009200000b7ab9 */ /* 0x000fe20000000800 */
[----:B------:R-:W-:Y:S01]  /*481b0*/  VIADD R16, R16, UR10 ;  /* 0x0000000a10107c36 */ /* 0x000fe20008000000 */
[----:B------:R-:W-:-:S03]  /*481c0*/  ULDC UR10, c[0x0][0x248] ;  /* 0x00009200000a7ab9 */ /* 0x000fc60000000800 */
[----:B-1----:R-:W-:-:S05]  /*481d0*/  IMAD.WIDE R26, R16, 0x4, R2 ;  /* 0x00000004101a7825 */ /* 0x002fca00078e0202 */
[----:B--2---:R1:W-:Y:S04]  /*481e0*/  @P6 STG.E desc[UR8][R26.64], R14 ;  /* 0x0000000e1a006986 */ /* 0x0043e8000c101908 */
[----:B-1----:R-:W2:Y:S01]  /*481f0*/  LDL.LU R14, [R1+0xe04] ;  /* 0x000e0400010e7983 */ /* 0x002ea20000300800 */
[----:B------:R-:W-:Y:S01]  /*48200*/  ISETP.LT.AND P6, PT, R152, UR5, !P5 ;  /* 0x0000000598007c0c */ /* 0x000fe2000efc1270 */
[----:B------:R-:W-:Y:S01]  /*48210*/  IMAD.WIDE R26, R16, 0x4, R4 ;  /* 0x00000004101a7825 */ /* 0x000fe200078e0204 */
[----:B------:R-:W-:Y:S01]  /*48220*/  ULDC UR5, c[0x0][0x228] ;  /* 0x00008a0000057ab9 */ /* 0x000fe20000000800 */
[----:B------:R-:W2:Y:S10]  /*48230*/  LDL.LU R21, [R1+0xc04] ;  /* 0x000c040001157983 */ /* 0x000eb40000300800 */
[----:B----4-:R1:W-:Y:S04]  /*48240*/  @P6 STG.E desc[UR8][R26.64], R13 ;  /* 0x0000000d1a006986 */ /* 0x0103e8000c101908 */
[----:B-1----:R-:W4:Y:S01]  /*48250*/  LDL.LU R13, [R1+0xa04] ;  /* 0x000a0400010d7983 */ /* 0x002f220000300800 */
[----:B------:R-:W-:Y:S01]  /*48260*/  ISETP.LT.AND P6, PT, R154, UR5, !P5 ;  /* 0x000000059a007c0c */ /* 0x000fe2000efc1270 */
[----:B------:R-:W-:Y:S01]  /*48270*/  IMAD.WIDE R26, R16, 0x4, R6 ;  /* 0x00000004101a7825 */ /* 0x000fe200078e0206 */
[----:B------:R-:W-:Y:S01]  /*48280*/  ISETP.LT.AND P5, PT, R153, UR6, !P5 ;  /* 0x0000000699007c0c */ /* 0x000fe2000efa1270 */
[----:B------:R-:W-:Y:S01]  /*48290*/  ULDC UR5, c[0x0][0x22c] ;  /* 0x00008b0000057ab9 */ /* 0x000fe20000000800 */
[----:B------:R-:W-:-:S09]  /*482a0*/  ULDC UR6, c[0x0][0x228] ;  /* 0x00008a0000067ab9 */ /* 0x000fd20000000800 */
[----:B------:R1:W-:Y:S04]  /*482b0*/  @P6 STG.E desc[UR8][R26.64], R17 ;  /* 0x000000111a006986 */ /* 0x0003e8000c101908 */
[----:B-1----:R-:W4:Y:S04]  /*482c0*/  LDL.LU R17, [R1+0x10a8] ;  /* 0x0010a80001117983 */ /* 0x002f280000300800 */
[----:B------:R-:W4:Y:S01]  /*482d0*/  LDL.LU R19, [R1+0x604] ;  /* 0x0006040001137983 */ /* 0x000f220000300800 */
[----:B------:R-:W-:-:S05]  /*482e0*/  IMAD.WIDE R26, R16, 0x4, R8 ;  /* 0x00000004101a7825 */ /* 0x000fca00078e0208 */
[----:B------:R1:W-:Y:S01]  /*482f0*/  @P5 STG.E desc[UR8][R26.64], R15 ;  /* 0x0000000f1a005986 */ /* 0x0003e2000c101908 */
[----:B------:R-:W-:Y:S01]  /*48300*/  IMAD R16, R22, UR12, RZ ;  /* 0x0000000c16107c24 */ /* 0x000fe2000f8e02ff */
[----:B------:R-:W-:Y:S01]  /*48310*/  ISETP.GE.AND P5, PT, R140, UR5, PT ;  /* 0x000000058c007c0c */ /* 0x000fe2000bfa6270 */
[----:B------:R-:W-:Y:S01]  /*48320*/  ULDC UR5, c[0x0][0x228] ;  /* 0x00008a0000057ab9 */ /* 0x000fe20000000800 */
[----:B-1----:R-:W4:Y:S01]  /*48330*/  LDL.LU R15, [R1+0x404] ;  /* 0x00040400010f7983 */ /* 0x002f220000300800 */
[----:B------:R-:W-:Y:S01]  /*48340*/  VIADD R16, R16, UR11 ;  /* 0x0000000b10107c36 */ /* 0x000fe20008000000 */
[----:B------:R-:W-:Y:S01]  /*48350*/  ISETP.LT.AND P6, PT, R23, UR6, !P5 ;  /* 0x0000000617007c0c */ /* 0x000fe2000efc1270 */
[----:B------:R-:W-:Y:S01]  /*48360*/  VIADD R140, R22, 0x3 ;  /* 0x00000003168c7836 */ /* 0x000fe20000000000 */
[----:B------:R-:W-:Y:S01]  /*48370*/  ULDC UR6, c[0x0][0x228] ;  /* 0x00008a0000067ab9 */ /* 0x000fe20000000800 */
[----:B------:R-:W-:-:S04]  /*48380*/  VIADD R16, R16, UR10 ;  /* 0x0000000a10107c36 */ /* 0x000fc80008000000 */
[----:B------:R-:W-:-:S06]  /*48390*/  IMAD.WIDE R26, R16, 0x4, R2 ;  /* 0x00000004101a7825 */ /* 0x000fcc00078e0202 */
[----:B---3--:R1:W-:Y:S01]  /*483a0*/  @P6 STG.E desc[UR8][R26.64], R20 ;  /* 0x000000141a006986 */ /* 0x0083e2000c101908 */
[----:B------:R-:W-:Y:S01]  /*483b0*/  ISETP.LT.AND P6, PT, R152, UR5, !P5 ;  /* 0x0000000598007c0c */ /* 0x000fe2000efc1270 */
[----:B------:R-:W-:Y:S02]  /*483c0*/  ULDC UR5, c[0x0][0x228] ;  /* 0x00008a0000057ab9 */ /* 0x000fe40000000800 */
[----:B-1----:R-:W3:Y:S01]  /*483d0*/  LDL.LU R20, [R1+0x204] ;  /* 0x0002040001147983 */ /* 0x002ee20000300800 */
[----:B------:R-:W-:-:S09]  /*483e0*/  IMAD.WIDE R26, R16, 0x4, R4 ;  /* 0x00000004101a7825 */ /* 0x000fd200078e0204 */
[----:B--2---:R1:W-:Y:S04]  /*483f0*/  @P6 STG.E desc[UR8][R26.64], R14 ;  /* 0x0000000e1a006986 */ /* 0x0043e8000c101908 */
[----:B-1----:R-:W2:Y:S01]  /*48400*/  LDL.LU R14, [R1+0x4] ;  /* 0x00000400010e7983 */ /* 0x002ea20000300800 */
[----:B------:R-:W-:Y:S01]  /*48410*/  ISETP.LT.AND P6, PT, R154, UR5, !P5 ;  /* 0x000000059a007c0c */ /* 0x000fe2000efc1270 */
[----:B------:R-:W-:Y:S01]  /*48420*/  IMAD.WIDE R26, R16, 0x4, R6 ;  /* 0x00000004101a7825 */ /* 0x000fe200078e0206 */
[----:B------:R-:W-:Y:S02]  /*48430*/  ULDC UR5, c[0x0][0x228] ;  /* 0x00008a0000057ab9 */ /* 0x000fe40000000800 */
[----:B------:R-:W-:Y:S01]  /*48440*/  ISETP.LT.AND P5, PT, R153, UR5, !P5 ;  /* 0x0000000599007c0c */ /* 0x000fe2000efa1270 */
[----:B------:R-:W-:-:S08]  /*48450*/  ULDC UR5, c[0x0][0x22c] ;  /* 0x00008b0000057ab9 */ /* 0x000fd00000000800 */
[----:B------:R1:W-:Y:S02]  /*48460*/  @P6 STG.E desc[UR8][R26.64], R21 ;  /* 0x000000151a006986 */ /* 0x0003e4000c101908 */
[----:B-1----:R-:W-:Y:S02]  /*48470*/  IMAD.WIDE R26, R16, 0x4, R8 ;  /* 0x00000004101a7825 */ /* 0x002fe400078e0208 */
[----:B------:R-:W2:Y:S04]  /*48480*/  LDL.LU R16, [R1+0xe18] ;  /* 0x000e180001107983 */ /* 0x000ea80000300800 */
[----:B----4-:R1:W-:Y:S01]  /*48490*/  @P5 STG.E desc[UR8][R26.64], R13 ;  /* 0x0000000d1a005986 */ /* 0x0103e2000c101908 */
[----:B------:R-:W-:Y:S01]  /*484a0*/  ISETP.GE.AND P5, PT, R140, UR5, PT ;  /* 0x000000058c007c0c */ /* 0x000fe2000bfa6270 */
[----:B------:R-:W-:-:S02]  /*484b0*/  ULDC UR5, c[0x0][0x228] ;  /* 0x00008a0000057ab9 */ /* 0x000fc40000000800 */
[----:B-1----:R-:W4:Y:S01]  /*484c0*/  LDL.LU R13, [R1+0xe08] ;  /* 0x000e0800010d7983 */ /* 0x002f220000300800 */
[----:B------:R-:W-:Y:S01]  /*484d0*/  ISETP.LT.AND P6, PT, R23, UR6, !P5 ;  /* 0x0000000617007c0c */ /* 0x000fe2000efc1270 */
[----:B------:R-:W-:Y:S01]  /*484e0*/  IMAD.WIDE R26, R18, 0x4, R2 ;  /* 0x00000004121a7825 */ /* 0x000fe200078e0202 */
[----:B------:R-:W-:-:S11]  /*484f0*/  ULDC.64 UR6, c[0x0][0x228] ;  /* 0x00008a0000067ab9 */ /* 0x000fd60000000a00 */
[----:B------:R1:W-:Y:S01]  /*48500*/  @P6 STG.E desc[UR8][R26.64], R19 ;  /* 0x000000131a006986 */ /* 0x0003e2000c101908 */
[----:B------:R-:W-:Y:S01]  /*48510*/  ISETP.LT.AND P6, PT, R152, UR5, !P5 ;  /* 0x0000000598007c0c */ /* 0x000fe2000efc1270 */
[----:B------:R-:W-:Y:S02]  /*48520*/  ULDC UR5, c[0x0][0x228] ;  /* 0x00008a0000057ab9 */ /* 0x000fe40000000800 */
[----:B-1----:R-:W4:Y:S01]  /*48530*/  LDL.LU R19, [R1+0xc08] ;  /* 0x000c080001137983 */ /* 0x002f220000300800 */
[----:B------:R-:W-:-:S09]  /*48540*/  IMAD.WIDE R26, R18, 0x4, R4 ;  /* 0x00000004121a7825 */ /* 0x000fd200078e0204 */
[----:B------:R1:W-:Y:S04]  /*48550*/  @P6 STG.E desc[UR8][R26.64], R15 ;  /* 0x0000000f1a006986 */ /* 0x0003e8000c101908 */
[----:B-1----:R-:W4:Y:S01]  /*48560*/  LDL.LU R15, [R1+0xa08] ;  /* 0x000a0800010f7983 */ /* 0x002f220000300800 */
[----:B------:R-:W-:Y:S01]  /*48570*/  ISETP.LT.AND P6, PT, R154, UR5, !P5 ;  /* 0x000000059a007c0c */ /* 0x000fe2000efc1270 */
[----:B------:R-:W-:Y:S01]  /*48580*/  IMAD.WIDE R26, R18, 0x4, R6 ;  /* 0x00000004121a7825 */ /* 0x000fe200078e0206 */
[----:B------:R-:W-:Y:S02]  /*48590*/  ULDC UR5, c[0x0][0x228] ;  /* 0x00008a0000057ab9 */ /* 0x000fe40000000800 */
[----:B------:R-:W-:Y:S01]  /*485a0*/  ISETP.LT.AND P5, PT, R153, UR5, !P5 ;  /* 0x0000000599007c0c */ /* 0x000fe2000efa1270 */
[----:B------:R-:W-:Y:S01]  /*485b0*/  VIADD R140, R22, 0x4 ;  /* 0x00000004168c7836 */ /* 0x000fe20000000000 */
[----:B------:R-:W-:-:S07]  /*485c0*/  ULDC UR5, c[0x0][0x228] ;  /* 0x00008a0000057ab9 */ /* 0x000fce0000000800 */
[----:B---3--:R1:W-:Y:S02]  /*485d0*/  @P6 STG.E desc[UR8][R26.64], R20 ;  /* 0x000000141a006986 */ /* 0x0083e4000c101908 */
[----:B-1----:R-:W-:Y:S02]  /*485e0*/  IMAD.WIDE R26, R18, 0x4, R8 ;  /* 0x00000004121a7825 */ /* 0x002fe400078e0208 */
[----:B------:R-:W3:Y:S04]  /*485f0*/  LDL.LU R18, [R1+0x608] ;  /* 0x0006080001127983 */ /* 0x000ee80000300800 */
[----:B--2---:R1:W-:Y:S04]  /*48600*/  @P5 STG.E desc[UR8][R26.64], R14 ;  /* 0x0000000e1a005986 */ /* 0x0043e8000c101908 */
[----:B-1----:R-:W2:Y:S01]  /*48610*/  LDL.LU R14, [R1+0x408] ;  /* 0x00040800010e7983 */ /* 0x002ea20000300800 */
[----:B------:R-:W-:-:S04]  /*48620*/  ISETP.GE.AND P5, PT, R140, UR7, PT ;  /* 0x000000078c007c0c */ /* 0x000fc8000bfa6270 */
[----:B------:R-:W-:Y:S01]  /*48630*/  ISETP.LT.AND P6, PT, R23, UR5, !P5 ;  /* 0x0000000517007c0c */ /* 0x000fe2000efc1270 */
[----:B------:R-:W-:Y:S01]  /*48640*/  IMAD.WIDE R26, R17, 0x4, R2 ;  /* 0x00000004111a7825 */ /* 0x000fe200078e0202 */
[----:B------:R-:W-:-:S11]  /*48650*/  ULDC UR5, c[0x0][0x228] ;  /* 0x00008a0000057ab9 */ /* 0x000fd60000000800 */
[----:B------:R1:W-:Y:S01]  /*48660*/  @P6 STG.E desc[UR8][R26.64], R16 ;  /* 0x000000101a006986 */ /* 0x0003e2000c101908 */
[----:B------:R-:W-:Y:S01]  /*48670*/  ISETP.LT.AND P6, PT, R152, UR5, !P5 ;  /* 0x0000000598007c0c */ /* 0x000fe2000efc1270 */
[----:B------:R-:W-:Y:S02]  /*48680*/  ULDC UR5, c[0x0][0x228] ;  /* 0x00008a0000057ab9 */ /* 0x000fe40000000800 */
[----:B-1----:R-:W2:Y:S01]  /*48690*/  LDL.LU R16, [R1+0x208] ;  /* 0x0002080001107983 */ /* 0x002ea20000300800 */
[----:B------:R-:W-:-:S04]  /*486a0*/  IMAD.WIDE R26, R17, 0x4, R4 ;  /* 0x00000004111a7825 */ /* 0x000fc800078e0204 */
[----:B------:R-:W-:-:S05]  /*486b0*/  VIADD R140, R22, 0x5 ;  /* 0x00000005168c7836 */ /* 0x000fca0000000000 */
[----:B----4-:R1:W-:Y:S04]  /*486c0*/  @P6 STG.E desc[UR8][R26.64], R13 ;  /* 0x0000000d1a006986 */ /* 0x0103e8000c101908 */
[----:B-1----:R-:W4:Y:S01]  /*486d0*/  LDL.LU R13, [R1+0x8] ;  /* 0x00000800010d7983 */ /* 0x002f220000300800 */
[----:B------:R-:W-:Y:S01]  /*486e0*/  ISETP.LT.AND P6, PT, R154, UR5, !P5 ;  /* 0x000000059a007c0c */ /* 0x000fe2000efc1270 */
[----:B------:R-:W-:Y:S01]  /*486f0*/  IMAD.WIDE R26, R17, 0x4, R6 ;  /* 0x00000004111a7825 */ /* 0x000fe200078e0206 */
[----:B------:R-:W-:Y:S01]  /*48700*/  ISETP.LT.AND P5, PT, R153, UR6, !P5 ;  /* 0x0000000699007c0c */ /* 0x000fe2000efa1270 */
[----:B------:R-:W-:Y:S01]  /*48710*/  ULDC UR5, c[0x0][0x22c] ;  /* 0x00008b0000057ab9 */ /* 0x000fe20000000800 */
[----:B------:R-:W-:-:S09]  /*48720*/  ULDC UR6, c[0x0][0x228] ;  /* 0x00008a0000067ab9 */ /* 0x000fd20000000800 */
[----:B------:R1:W-:Y:S02]  /*48730*/  @P6 STG.E desc[UR8][R26.64], R19 ;  /* 0x000000131a006986 */ /* 0x0003e4000c101908 */
[----:B-1----:R-:W-:Y:S02]  /*48740*/  IMAD.WIDE R26, R17, 0x4, R8 ;  /* 0x00000004111a7825 */ /* 0x002fe400078e0208 */
[----:B------:R-:W4:Y:S04]  /*48750*/  LDL.LU R17, [R1+0xff0] ;  /* 0x000ff00001117983 */ /* 0x000f280000300800 */
[----:B------:R-:W4:Y:S04]  /*48760*/  LDL.LU R19, [R1+0xe1c] ;  /* 0x000e1c0001137983 */ /* 0x000f280000300800 */
[----:B------:R1:W-:Y:S01]  /*48770*/  @P5 STG.E desc[UR8][R26.64], R15 ;  /* 0x0000000f1a005986 */ /* 0x0003e2000c101908 */
[----:B------:R-:W-:Y:S01]  /*48780*/  ISETP.GE.AND P5, PT, R140, UR5, PT ;  /* 0x000000058c007c0c */ /* 0x000fe2000bfa6270 */
[----:B------:R-:W-:-:S02]  /*48790*/  ULDC UR5, c[0x0][0x228] ;  /* 0x00008a0000057ab9 */ /* 0x000fc40000000800 */
[----:B-1----:R-:W4:Y:S01]  /*487a0*/  LDL.LU R15, [R1+0xe0c] ;  /* 0x000e0c00010f7983 */ /* 0x002f220000300800 */
[----:B------:R-:W-:Y:S01]  /*487b0*/  ISETP.LT.AND P6, PT, R23, UR6, !P5 ;  /* 0x0000000617007c0c */ /* 0x000fe2000efc1270 */
[----:B------:R-:W-:Y:S01]  /*487c0*/  IMAD.WIDE R26, R25, 0x4, R2 ;  /* 0x00000004191a7825 */ /* 0x000fe200078e0202 */
[----:B------:R-:W-:-:S11]  /*487d0*/  ULDC UR6, c[0x0][0x228] ;  /* 0x00008a0000067ab9 */ /* 0x000fd60000000800 */
        /* <DEDUP_REMOVED lines=11> */
[----:B------:R-:W-:Y:S01]  /*48890*/  VIADD R140, R22, 0x6 ;  /* 0x00000006168c7836 */ /* 0x000fe20000000000 */
[----:B------:R-:W-:-:S07]  /*488a0*/  ULDC UR5, c[0x0][0x22c] ;  /* 0x00008b0000057ab9 */ /* 0x000fce0000000800 */
[----:B------:R1:W-:Y:S04]  /*488b0*/  @P6 STG.E desc[UR8][R26.64], R16 ;  /* 0x000000101a006986 */ /* 0x0003e8000c101908 */
[----:B-1----:R-:W2:Y:S01]  /*488c0*/  LDL.LU R16, [R1+0x60c] ;  /* 0x00060c0001107983 */ /* 0x002ea20000300800 */
[----:B------:R-:W-:-:S05]  /*488d0*/  IMAD.WIDE R26, R25, 0x4, R8 ;  /* 0x00000004191a7825 */ /* 0x000fca00078e0208 */
[----:B----4-:R1:W-:Y:S04]  /*488e0*/  @P5 STG.E desc[UR8][R26.64], R13 ;  /* 0x0000000d1a005986 */ /* 0x0103e8000c101908 */
[----:B-1----:R-:W4:Y:S01]  /*488f0*/  LDL.LU R13, [R1+0x40c] ;  /* 0x00040c00010d7983 */ /* 0x002f220000300800 */
[----:B------:R-:W-:Y:S01]  /*48900*/  ISETP.GE.AND P5, PT, R140, UR5, PT ;  /* 0x000000058c007c0c */ /* 0x000fe2000bfa6270 */
[----:B------:R-:W-:Y:S01]  /*48910*/  IMAD.WIDE R26, R252, 0x4, R2 ;  /* 0x00000004fc1a7825 */ /* 0x000fe200078e0202 */
[----:B------:R-:W-:Y:S01]  /*48920*/  ULDC UR5, c[0x0][0x228] ;  /* 0x00008a0000057ab9 */ /* 0x000fe20000000800 */
[----:B------:R-:W4:Y:S01]  /*48930*/  LDL.LU R20, [R1+0x20c] ;  /* 0x00020c0001147983 */ /* 0x000f220000300800 */
[----:B------:R-:W-:Y:S01]  /*48940*/  ISETP.LT.AND P6, PT, R23, UR6, !P5 ;  /* 0x0000000617007c0c */ /* 0x000fe2000efc1270 */
[----:B------:R-:W-:Y:S01]  /*48950*/  VIADD R140, R22, 0x7 ;  /* 0x00000007168c7836 */ /* 0x000fe20000000000 */
[----:B------:R-:W-:-:S11]  /*48960*/  ULDC.64 UR6, c[0x0][0x228] ;  /* 0x00008a0000067ab9 */ /* 0x000fd60000000a00 */
[----:B------:R1:W-:Y:S01]  /*48970*/  @P6 STG.E desc[UR8][R26.64], R19 ;  /* 0x000000131a006986 */ /* 0x0003e2000c101908 */
[----:B------:R-:W-:Y:S01]  /*48980*/  ISETP.LT.AND P6, PT, R152, UR5, !P5 ;  /* 0x0000000598007c0c */ /* 0x000fe2000efc1270 */
[----:B------:R-:W-:Y:S01]  /*48990*/  ULDC UR5, c[0x0][0x228] ;  /* 0x00008a0000057ab9 */ /* 0x000fe20000000800 */
[----:B-1----:R-:W-:-:S11]  /*489a0*/  IMAD.WIDE R26, R252, 0x4, R4 ;  /* 0x00000004fc1a7825 */ /* 0x002fd600078e0204 */
[----:B------:R1:W-:Y:S04]  /*489b0*/  @P6 STG.E desc[UR8][R26.64], R15 ;  /* 0x0000000f1a006986 */ /* 0x0003e8000c101908 */
[----:B-1----:R-:W4:Y:S01]  /*489c0*/  LDL.LU R15, [R1+0xc] ;  /* 0x00000c00010f7983 */ /* 0x002f220000300800 */
[----:B------:R-:W-:Y:S01]  /*489d0*/  ISETP.LT.AND P6, PT, R154, UR5, !P5 ;  /* 0x000000059a007c0c */ /* 0x000fe2000efc1270 */
[----:B------:R-:W-:Y:S01]  /*489e0*/  IMAD.WIDE R26, R252, 0x4, R6 ;  /* 0x00000004fc1a7825 */ /* 0x000fe200078e0206 */
[----:B------:R-:W-:Y:S01]  /*489f0*/  ULDC UR5, c[0x0][0x228] ;  /* 0x00008a0000057ab9 */ /* 0x000fe20000000800 */
[----:B------:R-:W4:Y:S01]  /*48a00*/  LDL.LU R19, [R1+0xff4] ;  /* 0x000ff40001137983 */ /* 0x000f220000300800 */
[----:B------:R-:W-:Y:S01]  /*48a10*/  ISETP.LT.AND P5, PT, R153, UR5, !P5 ;  /* 0x0000000599007c0c */ /* 0x000fe2000efa1270 */
[----:B------:R-:W-:-:S08]  /*48a20*/  ULDC UR5, c[0x0][0x228] ;  /* 0x00008a0000057ab9 */ /* 0x000fd00000000800 */
[----:B---3--:R1:W-:Y:S04]  /*48a30*/  @P6 STG.E desc[UR8][R26.64], R18 ;  /* 0x000000121a006986 */ /* 0x0083e8000c101908 */
[----:B-1----:R-:W3:Y:S01]  /*48a40*/  LDL.LU R18, [R1+0xe30] ;  /* 0x000e300001127983 */ /* 0x002ee20000300800 */
[----:B------:R-:W-:-:S05]  /*48a50*/  IMAD.WIDE R26, R252, 0x4, R8 ;  /* 0x00000004fc1a7825 */ /* 0x000fca00078e0208 */
[----:B--2---:R1:W-:Y:S04]  /*48a60*/  @P5 STG.E desc[UR8][R26.64], R14 ;  /* 0x0000000e1a005986 */ /* 0x0043e8000c101908 */
[----:B-1----:R-:W2:Y:S01]  /*48a70*/  LDL.LU R14, [R1+0xe20] ;  /* 0x000e2000010e7983 */ /* 0x002ea20000300800 */
[----:B------:R-:W-:Y:S01]  /*48a80*/  ISETP.GE.AND P5, PT, R140, UR7, PT ;  /* 0x000000078c007c0c */ /* 0x000fe2000bfa6270 */
[----:B------:R-:W-:Y:S02]  /*48a90*/  IMAD.WIDE R26, R17, 0x4, R2 ;  /* 0x00000004111a7825 */ /* 0x000fe400078e0202 */
[----:B------:R-:W2:Y:S01]  /*48aa0*/  LDL.LU R21, [R1+0xc10] ;  /* 0x000c100001157983 */ /* 0x000ea20000300800 */
[----:B------:R-:W-:Y:S01]  /*48ab0*/  ISETP.LT.AND P6, PT, R23, UR5, !P5 ;  /* 0x0000000517007c0c */ /* 0x000fe2000efc1270 */
[----:B------:R-:W-:-:S12]  /*48ac0*/  ULDC UR5, c[0x0][0x228] ;  /* 0x00008a0000057ab9 */ /* 0x000fd80000000800 */
[----:B------:R1:W-:Y:S01]  /*48ad0*/  @P6 STG.E desc[UR8][R26.64], R16 ;  /* 0x000000101a006986 */ /* 0x0003e2000c101908 */
[----:B------:R-:W-:Y:S01]  /*48ae0*/  ISETP.LT.AND P6, PT, R152, UR5, !P5 ;  /* 0x0000000598007c0c */ /* 0x000fe2000efc1270 */
[----:B------:R-:W-:Y:S01]  /*48af0*/  ULDC UR5, c[0x0][0x228] ;  /* 0x00008a0000057ab9 */ /* 0x000fe20000000800 */
[----:B-1----:R-:W-:-:S04]  /*48b00*/  IMAD.WIDE R26, R17, 0x4, R4 ;  /* 0x00000004111a7825 */ /* 0x002fc800078e0204 */
[----:B------:R-:W-:-:S07]  /*48b10*/  VIADD R140, R22, 0x8 ;  /* 0x00000008168c7836 */ /* 0x000fce0000000000 */
[----:B----4-:R1:W-:Y:S04]  /*48b20*/  @P6 STG.E desc[UR8][R26.64], R13 ;  /* 0x0000000d1a006986 */ /* 0x0103e8000c101908 */
[----:B-1----:R-:W4:Y:S01]  /*48b30*/  LDL.LU R13, [R1+0xa10] ;  /* 0x000a1000010d7983 */ /* 0x002f220000300800 */
[----:B------:R-:W-:Y:S01]  /*48b40*/  ISETP.LT.AND P6, PT, R154, UR5, !P5 ;  /* 0x000000059a007c0c */ /* 0x000fe2000efc1270 */
[----:B------:R-:W-:Y:S02]  /*48b50*/  IMAD.WIDE R26, R17, 0x4, R6 ;  /* 0x00000004111a7825 */ /* 0x000fe400078e0206 */
[----:B------:R-:W4:Y:S01]  /*48b60*/  LDL.LU R16, [R1+0xff8] ;  /* 0x000ff80001107983 */ /* 0x000f220000300800 */
[----:B------:R-:W-:Y:S01]  /*48b70*/  ISETP.LT.AND P5, PT, R153, UR6, !P5 ;  /* 0x0000000699007c0c */ /* 0x000fe2000efa1270 */
[----:B------:R-:W-:Y:S01]  /*48b80*/  ULDC.64 UR6, c[0x0][0x228] ;  /* 0x00008a0000067ab9 */ /* 0x000fe20000000a00 */
[----:B------:R-:W-:-:S07]  /*48b90*/  ULDC UR5, c[0x0][0x228] ;  /* 0x00008a0000057ab9 */ /* 0x000fce0000000800 */
[----:B------:R1:W-:Y:S04]  /*48ba0*/  @P6 STG.E desc[UR8][R26.64], R20 ;  /* 0x000000141a006986 */ /* 0x0003e8000c101908 */
[----:B-1----:R-:W4:Y:S01]  /*48bb0*/  LDL.LU R20, [R1+0x800] ;  /* 0x0008000001147983 */ /* 0x002f220000300800 */
[----:B------:R-:W-:-:S05]  /*48bc0*/  IMAD.WIDE R26, R17, 0x4, R8 ;  /* 0x00000004111a7825 */ /* 0x000fca00078e0208 */
[----:B------:R1:W-:Y:S01]  /*48bd0*/  @P5 STG.E desc[UR8][R26.64], R15 ;  /* 0x0000000f1a005986 */ /* 0x0003e2000c101908 */
[----:B------:R-:W-:-:S03]  /*48be0*/  ISETP.GE.AND P5, PT, R140, UR7, PT ;  /* 0x000000078c007c0c */ /* 0x000fc6000bfa6270 */
[----:B-1----:R-:W4:Y:S01]  /*48bf0*/  LDL.LU R15, [R1+0x610] ;  /* 0x00061000010f7983 */ /* 0x002f220000300800 */
[----:B------:R-:W-:Y:S01]  /*48c00*/  ISETP.LT.AND P6, PT, R23, UR5, !P5 ;  /* 0x0000000517007c0c */ /* 0x000fe2000efc1270 */
[----:B------:R-:W-:Y:S01]  /*48c10*/  IMAD.WIDE R26, R19, 0x4, R2 ;  /* 0x00000004131a7825 */ /* 0x000fe200078e0202 */
[----:B------:R-:W-:Y:S01]  /*48c20*/  ULDC UR5, c[0x0][0x228] ;  /* 0x00008a0000057ab9 */ /* 0x000fe20000000800 */
[----:B------:R-:W4:Y:S10]  /*48c30*/  LDL.LU R17, [R1+0xffc] ;  /* 0x000ffc0001117983 */ /* 0x000f340000300800 */
[----:B---3--:R1:W-:Y:S01]  /*48c40*/  @P6 STG.E desc[UR8][R26.64], R18 ;  /* 0x000000121a006986 */ /* 0x0083e2000c101908 */
[----:B------:R-:W-:Y:S01]  /*48c50*/  ISETP.LT.AND P6, PT, R152, UR5, !P5 ;  /* 0x0000000598007c0c */ /* 0x000fe2000efc1270 */
[----:B------:R-:W-:-:S02]  /*48c60*/  ULDC UR5, c[0x0][0x228] ;  /* 0x00008a0000057ab9 */ /* 0x000fc40000000800 */
[----:B-1----:R-:W3:Y:S01]  /*48c70*/  LDL.LU R18, [R1+0x410] ;  /* 0x0004100001127983 */ /* 0x002ee20000300800 */
[----:B------:R-:W-:-:S09]  /*48c80*/  IMAD.WIDE R26, R19, 0x4, R4 ;  /* 0x00000004131a7825 */ /* 0x000fd200078e0204 */
[----:B--2---:R1:W-:Y:S04]  /*48c90*/  @P6 STG.E desc[UR8][R26.64], R14 ;  /* 0x0000000e1a006986 */ /* 0x0043e8000c101908 */
[----:B-1----:R-:W2:Y:S01]  /*48ca0*/  LDL.LU R14, [R1+0x210] ;  /* 0x00021000010e7983 */ /* 0x002ea20000300800 */
[----:B------:R-:W-:Y:S01]  /*48cb0*/  ISETP.LT.AND P6, PT, R154, UR5, !P5 ;  /* 0x000000059a007c0c */ /* 0x000fe2000efc1270 */
[----:B------:R-:W-:Y:S01]  /*48cc0*/  IMAD.WIDE R26, R19, 0x4, R6 ;  /* 0x00000004131a7825 */ /* 0x000fe200078e0206 */
[----:B------:R-:W-:Y:S01]  /*48cd0*/  ISETP.LT.AND P5, PT, R153, UR6, !P5 ;  /* 0x0000000699007c0c */ /* 0x000fe2000efa1270 */
[----:B------:R-:W-:Y:S01]  /*48ce0*/  ULDC UR5, c[0x0][0x22c] ;  /* 0x00008b0000057ab9 */ /* 0x000fe20000000800 */
[----:B------:R-:W-:-:S09]  /*48cf0*/  ULDC UR6, c[0x0][0x228] ;  /* 0x00008a0000067ab9 */ /* 0x000fd20000000800 */
[----:B------:R1:W-:Y:S02]  /*48d00*/  @P6 STG.E desc[UR8][R26.64], R21 ;  /* 0x000000151a006986 */ /* 0x0003e4000c101908 */
[----:B-1----:R-:W-:Y:S02]  /*48d10*/  IMAD.WIDE R26, R19, 0x4, R8 ;  /* 0x00000004131a7825 */ /* 0x002fe400078e0208 */
[----:B------:R-:W2:Y:S04]  /*48d20*/  LDL.LU R19, [R1+0x1000] ;  /* 0x0010000001137983 */ /* 0x000ea80000300800 */
[----:B------:R-:W2:Y:S01]  /*48d30*/  LDL.LU R21, [R1+0xe34] ;  /* 0x000e340001157983 */ /* 0x000ea20000300800 */
[----:B------:R-:W-:-:S03]  /*48d40*/  VIADD R140, R22, 0x9 ;  /* 0x00000009168c7836 */ /* 0x000fc60000000000 */
[----:B----4-:R1:W-:Y:S02]  /*48d50*/  @P5 STG.E desc[UR8][R26.64], R13 ;  /* 0x0000000d1a005986 */ /* 0x0103e4000c101908 */
[----:B------:R-:W-:Y:S01]  /*48d60*/  ISETP.GE.AND P5, PT, R140, UR5, PT ;  /* 0x000000058c007c0c */ /* 0x000fe2000bfa6270 */
[----:B------:R-:W-:Y:S01]  /*48d70*/  ULDC UR5, c[0x0][0x228] ;  /* 0x00008a0000057ab9 */ /* 0x000fe20000000800 */
[----:B-1----:R-:W4:Y:S02]  /*48d80*/  LDL.LU R13, [R1+0xe24] ;  /* 0x000e2400010d7983 */ /* 0x002f240000300800 */
[----:B------:R-:W-:Y:S01]  /*48d90*/  ISETP.LT.AND P6, PT, R23, UR6, !P5 ;  /* 0x0000000617007c0c */ /* 0x000fe2000efc1270 */
[----:B------:R-:W-:Y:S01]  /*48da0*/  IMAD.WIDE R26, R16, 0x4, R2 ;  /* 0x00000004101a7825 */ /* 0x000fe200078e0202 */
[----:B------:R-:W-:-:S11]  /*48db0*/  ULDC UR6, c[0x0][0x228] ;  /* 0x00008a0000067ab9 */ /* 0x000fd60000000800 */
        /* <DEDUP_REMOVED lines=16> */
[----:B------:R-:W3:Y:S04]  /*48ec0*/  LDL.LU R18, [R1+0x804] ;  /* 0x0008040001127983 */ /* 0x000ee80000300800 */
[----:B--2---:R1:W-:Y:S04]  /*48ed0*/  @P5 STG.E desc[UR8][R26.64], R14 ;  /* 0x0000000e1a005986 */ /* 0x0043e8000c101908 */
[----:B-1----:R-:W2:Y:S01]  /*48ee0*/  LDL.LU R14, [R1+0x614] ;  /* 0x00061400010e7983 */ /* 0x002ea20000300800 */
[----:B------:R-:W-:Y:S01]  /*48ef0*/  ISETP.GE.AND P5, PT, R140, UR5, PT ;  /* 0x000000058c007c0c */ /* 0x000fe2000bfa6270 */
[----:B------:R-:W-:Y:S01]  /*48f00*/  IMAD.WIDE R26, R17, 0x4, R2 ;  /* 0x00000004111a7825 */ /* 0x000fe200078e0202 */
[----:B------:R-:W-:-:S02]  /*48f10*/  ULDC UR5, c[0x0][0x228] ;  /* 0x00008a0000057ab9 */ /* 0x000fc40000000800 */
[----:B------:R-:W-:Y:S01]  /*48f20*/  ISETP.LT.AND P6, PT, R23, UR6, !P5 ;  /* 0x0000000617007c0c */ /* 0x000fe2000efc1270 */
[----:B------:R-:W-:Y:S01]  /*48f30*/  VIADD R140, R22, 0xb ;  /* 0x0000000b168c7836 */ /* 0x000fe20000000000 */
[----:B------:R-:W-:-:S11]  /*48f40*/  ULDC.64 UR6, c[0x0][0x228] ;  /* 0x00008a0000067ab9 */ /* 0x000fd60000000a00 */
[----:B------:R1:W-:Y:S01]  /*48f50*/  @P6 STG.E desc[UR8][R26.64], R21 ;  /* 0x000000151a006986 */ /* 0x0003e2000c101908 */
[----:B------:R-:W-:Y:S01]  /*48f60*/  ISETP.LT.AND P6, PT, R152, UR5, !P5 ;  /* 0x0000000598007c0c */ /* 0x000fe2000efc1270 */
[----:B------:R-:W-:Y:S02]  /*48f70*/  ULDC UR5, c[0x0][0x228] ;  /* 0x00008a0000057ab9 */ /* 0x000fe40000000800 */
[----:B-1----:R-:W2:Y:S01]  /*48f80*/  LDL.LU R21, [R1+0x414] ;  /* 0x0004140001157983 */ /* 0x002ea20000300800 */
[----:B------:R-:W-:-:S09]  /*48f90*/  IMAD.WIDE R26, R17, 0x4, R4 ;  /* 0x00000004111a7825 */ /* 0x000fd200078e0204 */
[----:B----4-:R1:W-:Y:S04]  /*48fa0*/  @P6 STG.E desc[UR8][R26.64], R13 ;  /* 0x0000000d1a006986 */ /* 0x0103e8000c101908 */
[----:B-1----:R-:W4:Y:S01]  /*48fb0*/  LDL.LU R13, [R1+0x214] ;  /* 0x00021400010d7983 */ /* 0x002f220000300800 */
[----:B------:R-:W-:Y:S01]  /*48fc0*/  ISETP.LT.AND P6, PT, R154, UR5, !P5 ;  /* 0x000000059a007c0c */ /* 0x000fe2000efc1270 */
[----:B------:R-:W-:Y:S01]  /*48fd0*/  IMAD.WIDE R26, R17, 0x4, R6 ;  /* 0x00000004111a7825 */ /* 0x000fe200078e0206 */
[----:B------:R-:W-:Y:S02]  /*48fe0*/  ULDC UR5, c[0x0][0x228] ;  /* 0x00008a0000057ab9 */ /* 0x000fe40000000800 */
[----:B------:R-:W-:Y:S01]  /*48ff0*/  ISETP.LT.AND P5, PT, R153, UR5, !P5 ;  /* 0x0000000599007c0c */ /* 0x000fe2000efa1270 */
[----:B------:R-:W-:-:S08]  /*49000*/  ULDC UR5, c[0x0][0x228] ;  /* 0x00008a0000057ab9 */ /* 0x000fd00000000800 */
[----:B------:R1:W-:Y:S02]  /*49010*/  @P6 STG.E desc[UR8][R26.64], R20 ;  /* 0x000000141a006986 */ /* 0x0003e4000c101908 */
[----:B-1----:R-:W-:Y:S02]  /*49020*/  IMAD.WIDE R26, R17, 0x4, R8 ;  /* 0x00000004111a7825 */ /* 0x002fe400078e0208 */
[----:B------:R-:W4:Y:S04]  /*49030*/  LDL.LU R17, [R1+0x1008] ;  /* 0x0010080001117983 */ /* 0x000f280000300800 */
[----:B------:R-:W4:Y:S04]  /*49040*/  LDL.LU R20, [R1+0xe38] ;  /* 0x000e380001147983 */ /* 0x000f280000300800 */
[----:B------:R1:W-:Y:S01]  /*49050*/  @P5 STG.E desc[UR8][R26.64], R15 ;  /* 0x0000000f1a005986 */ /* 0x0003e2000c101908 */
[----:B------:R-:W-:-:S03]  /*49060*/  ISETP.GE.AND P5, PT, R140, UR7, PT ;  /* 0x000000078c007c0c */ /* 0x000fc6000bfa6270 */
        /* <DEDUP_REMOVED lines=13> */
[----:B------:R-:W-:Y:S01]  /*49140*/  ISETP.LT.AND P5, PT, R153, UR6, !P5 ;  /* 0x0000000699007c0c */ /* 0x000fe2000efa1270 */
[----:B------:R-:W-:Y:S01]  /*49150*/  ULDC.64 UR6, c[0x0][0x228] ;  /* 0x00008a0000067ab9 */ /* 0x000fe20000000a00 */
[----:B------:R-:W-:-:S09]  /*49160*/  ULDC UR5, c[0x0][0x228] ;  /* 0x00008a0000057ab9 */ /* 0x000fd20000000800 */
[----:B------:R1:W-:Y:S02]  /*49170*/  @P6 STG.E desc[UR8][R26.64], R21 ;  /* 0x000000151a006986 */ /* 0x0003e4000c101908 */
[----:B-1----:R-:W-:Y:S02]  /*49180*/  IMAD.WIDE R26, R19, 0x4, R8 ;  /* 0x00000004131a7825 */ /* 0x002fe400078e0208 */
[----:B------:R-:W2:Y:S04]  /*49190*/  LDL.LU R19, [R1+0x100c] ;  /* 0x00100c0001137983 */ /* 0x000ea80000300800 */
[----:B------:R-:W2:Y:S01]  /*491a0*/  LDL.LU R21, [R1+0x808] ;  /* 0x0008080001157983 */ /* 0x000ea20000300800 */
[----:B------:R-:W-:-:S03]  /*491b0*/  VIADD R140, R22, 0xc ;  /* 0x0000000c168c7836 */ /* 0x000fc60000000000 */
[----:B----4-:R1:W-:Y:S04]  /*491c0*/  @P5 STG.E desc[UR8][R26.64], R13 ;  /* 0x0000000d1a005986 */ /* 0x0103e8000c101908 */
[----:B-1----:R-:W4:Y:S01]  /*491d0*/  LDL.LU R13, [R1+0x618] ;  /* 0x00061800010d7983 */ /* 0x002f220000300800 */
[----:B------:R-:W-:-:S04]  /*491e0*/  ISETP.GE.AND P5, PT, R140, UR7, PT ;  /* 0x000000078c007c0c */ /* 0x000fc8000bfa6270 */
        /* <DEDUP_REMOVED lines=12> */
[----:B------:R-:W-:Y:S01]  /*492b0*/  ISETP.LT.AND P5, PT, R153, UR6, !P5 ;  /* 0x0000000699007c0c */ /* 0x000fe2000efa1270 */
[----:B------:R-:W-:Y:S01]  /*492c0*/  ULDC UR5, c[0x0][0x22c] ;  /* 0x00008b0000057ab9 */ /* 0x000fe20000000800 */
[----:B------:R-:W-:-:S09]  /*492d0*/  ULDC UR6, c[0x0][0x228] ;  /* 0x00008a0000067ab9 */ /* 0x000fd20000000800 */
[----:B---3--:R1:W-:Y:S02]  /*492e0*/  @P6 STG.E desc[UR8][R26.64], R18 ;  /* 0x000000121a006986 */ /* 0x0083e4000c101908 */
[----:B-1----:R-:W-:Y:S02]  /*492f0*/  IMAD.WIDE R26, R16, 0x4, R8 ;  /* 0x00000004101a7825 */ /* 0x002fe400078e0208 */
[----:B------:R-:W3:Y:S04]  /*49300*/  LDL.LU R16, [R1+0x1010] ;  /* 0x0010100001107983 */ /* 0x000ee80000300800 */
[----:B------:R-:W3:Y:S04]  /*49310*/  LDL.LU R18, [R1+0xe3c] ;  /* 0x000e3c0001127983 */ /* 0x000ee80000300800 */
[----:B--2---:R1:W-:Y:S04]  /*49320*/  @P5 STG.E desc[UR8][R26.64], R14 ;  /* 0x0000000e1a005986 */ /* 0x0043e8000c101908 */
[----:B-1----:R-:W2:Y:S01]  /*49330*/  LDL.LU R14, [R1+0xe2c] ;  /* 0x000e2c00010e7983 */ /* 0x002ea20000300800 */
[----:B------:R-:W-:-:S05]  /*49340*/  VIADD R140, R22, 0xd ;  /* 0x0000000d168c7836 */ /* 0x000fca0000000000 */
[----:B------:R-:W-:Y:S01]  /*49350*/  ISETP.GE.AND P5, PT, R140, UR5, PT ;  /* 0x000000058c007c0c */ /* 0x000fe2000bfa6270 */
[----:B------:R-:W-:Y:S01]  /*49360*/  IMAD.WIDE R26, R17, 0x4, R2 ;  /* 0x00000004111a7825 */ /* 0x000fe200078e0202 */
[----:B------:R-:W-:Y:S02]  /*49370*/  ULDC UR5, c[0x0][0x228] ;  /* 0x00008a0000057ab9 */ /* 0x000fe40000000800 */
[----:B------:R-:W-:Y:S01]  /*49380*/  ISETP.LT.AND P6, PT, R23, UR6, !P5 ;  /* 0x0000000617007c0c */ /* 0x000fe2000efc1270 */
[----:B------:R-:W-:Y:S01]  /*49390*/  VIADD R140, R22, 0xe ;  /* 0x0000000e168c7836 */ /* 0x000fe20000000000 */
[----:B------:R-:W-:-:S11]  /*493a0*/  ULDC UR6, c[0x0][0x228] ;  /* 0x00008a0000067ab9 */ /* 0x000fd60000000800 */
        /* <DEDUP_REMOVED lines=15> */
[----:B------:R1:W-:Y:S04]  /*494a0*/  @P5 STG.E desc[UR8][R26.64], R15 ;  /* 0x0000000f1a005986 */ /* 0x0003e8000c101908 */
        /* <DEDUP_REMOVED lines=8> */
[----:B---3--:R1:W-:Y:S01]  /*49530*/  @P6 STG.E desc[UR8][R26.64], R18 ;  /* 0x000000121a006986 */ /* 0x0083e2000c101908 */
[----:B------:R-:W-:Y:S01]  /*49540*/  ISETP.LT.AND P6, PT, R152, UR5, !P5 ;  /* 0x0000000598007c0c */ /* 0x000fe2000efc1270 */
[----:B------:R-:W-:Y:S01]  /*49550*/  ULDC UR5, c[0x0][0x228] ;  /* 0x00008a0000057ab9 */ /* 0x000fe20000000800 */
[----:B-1----:R-:W-:-:S11]  /*49560*/  IMAD.WIDE R26, R19, 0x4, R4 ;  /* 0x00000004131a7825 */ /* 0x002fd600078e0204 */
[----:B--2---:R1:W-:Y:S04]  /*49570*/  @P6 STG.E desc[UR8][R26.64], R14 ;  /* 0x0000000e1a006986 */ /* 0x0043e8000c101908 */
[----:B-1----:R-:W2:Y:S01]  /*49580*/  LDL.LU R14, [R1+0x21c] ;  /* 0x00021c00010e7983 */ /* 0x002ea20000300800 */
[----:B------:R-:W-:Y:S01]  /*49590*/  ISETP.LT.AND P6, PT, R154, UR5, !P5 ;  /* 0x000000059a007c0c */ /* 0x000fe2000efc1270 */
[----:B------:R-:W-:Y:S01]  /*495a0*/  IMAD.WIDE R26, R19, 0x4, R6 ;  /* 0x00000004131a7825 */ /* 0x000fe200078e0206 */
[----:B------:R-:W-:Y:S01]  /*495b0*/  ULDC UR5, c[0x0][0x228] ;  /* 0x00008a0000057ab9 */ /* 0x000fe20000000800 */
[----:B------:R-:W3:Y:S01]  /*495c0*/  LDL.LU R18, [R1+0x1014] ;  /* 0x0010140001127983 */ /* 0x000ee20000300800 */
[----:B------:R-:W-:Y:S01]  /*495d0*/  ISETP.LT.AND P5, PT, R153, UR5, !P5 ;  /* 0x0000000599007c0c */ /* 0x000fe2000efa1270 */
[----:B------:R-:W-:-:S08]  /*495e0*/  ULDC UR5, c[0x0][0x228] ;  /* 0x00008a0000057ab9 */ /* 0x000fd00000000800 */
[----:B------:R1:W-:Y:S02]  /*495f0*/  @P6 STG.E desc[UR8][R26.64], R21 ;  /* 0x000000151a006986 */ /* 0x0003e4000c101908 */
[----:B-1----:R-:W-:Y:S02]  /*49600*/  IMAD.WIDE R26, R19, 0x4, R8 ;  /* 0x00000004131a7825 */ /* 0x002fe400078e0208 */
[----:B------:R-:W3:Y:S04]  /*49610*/  LDL.LU R19, [R1+0xe50] ;  /* 0x000e500001137983 */ /* 0x000ee80000300800 */
[----:B----4-:R1:W-:Y:S04]  /*49620*/  @P5 STG.E desc[UR8][R26.64], R13 ;  /* 0x0000000d1a005986 */ /* 0x0103e8000c101908 */
[----:B-1----:R-:W4:Y:S01]  /*49630*/  LDL.LU R13, [R1+0xe40] ;  /* 0x000e4000010d7983 */ /* 0x002f220000300800 */
[----:B------:R-:W-:-:S03]  /*49640*/  ISETP.GE.AND P5, PT, R140, UR7, PT ;  /* 0x000000078c007c0c */ /* 0x000fc6000bfa6270 */
[----:B------:R-:W4:Y:S01]  /*49650*/  LDL.LU R21, [R1+0xa20] ;  /* 0x000a200001157983 */ /* 0x000f220000300800 */
        /* <DEDUP_REMOVED lines=8> */
[----:B------:R1:W-:Y:S01]  /*496e0*/  @P6 STG.E desc[UR8][R26.64], R15 ;  /* 0x0000000f1a006986 */ /* 0x0003e2000c101908 */
[----:B------:R-:W-:Y:S01]  /*496f0*/  ISETP.LT.AND P6, PT, R154, UR5, !P5 ;  /* 0x000000059a007c0c */ /* 0x000fe2000efc1270 */
[----:B------:R-:W-:Y:S02]  /*49700*/  VIADD R140, R22, 0x10 ;  /* 0x00000010168c7836 */ /* 0x000fe40000000000 */
[----:B-1----:R-:W-:Y:S01]  /*49710*/  IMAD.WIDE R26, R16, 0x4, R6 ;  /* 0x00000004101a7825 */ /* 0x002fe200078e0206 */
[----:B------:R-:W4:Y:S01]  /*49720*/  LDL.LU R15, [R1+0x1018] ;  /* 0x00101800010f7983 */ /* 0x000f220000300800 */
[----:B------:R-:W-:-:S08]  /*49730*/  ULDC UR5, c[0x0][0x228] ;  /* 0x00008a0000057ab9 */ /* 0x000fd00000000800 */
[----:B------:R1:W-:Y:S04]  /*49740*/  @P6 STG.E desc[UR8][R26.64], R20 ;  /* 0x000000141a006986 */ /* 0x0003e8000c101908 */
[----:B-1----:R-:W4:Y:S01]  /*49750*/  LDL.LU R20, [R1+0x620] ;  /* 0x0006200001147983 */ /* 0x002f220000300800 */
[----:B------:R-:W-:Y:S01]  /*49760*/  ISETP.LT.AND P5, PT, R153, UR6, !P5 ;  /* 0x0000000699007c0c */ /* 0x000fe2000efa1270 */
[----:B------:R-:W-:Y:S01]  /*49770*/  IMAD.WIDE R26, R16, 0x4, R8 ;  /* 0x00000004101a7825 */ /* 0x000fe200078e0208 */
[----:B------:R-:W-:-:S11]  /*49780*/  ULDC.64 UR6, c[0x0][0x228] ;  /* 0x00008a0000067ab9 */ /* 0x000fd60000000a00 */
[----:B--2---:R1:W-:Y:S04]  /*49790*/  @P5 STG.E desc[UR8][R26.64], R14 ;  /* 0x0000000e1a005986 */ /* 0x0043e8000c101908 */
[----:B-1----:R-:W2:Y:S01]  /*497a0*/  LDL.LU R14, [R1+0x420] ;  /* 0x00042000010e7983 */ /* 0x002ea20000300800 */
[----:B------:R-:W-:Y:S01]  /*497b0*/  ISETP.GE.AND P5, PT, R140, UR7, PT ;  /* 0x000000078c007c0c */ /* 0x000fe2000bfa6270 */
[----:B---3--:R-:W-:Y:S02]  /*497c0*/  IMAD.WIDE R26, R18, 0x4, R2 ;  /* 0x00000004121a7825 */ /* 0x008fe400078e0202 */
[----:B------:R-:W3:Y:S01]  /*497d0*/  LDL.LU R16, [R1+0x101c] ;  /* 0x00101c0001107983 */ /* 0x000ee20000300800 */
[----:B------:R-:W-:Y:S01]  /*497e0*/  ISETP.LT.AND P6, PT, R23, UR5, !P5 ;  /* 0x0000000517007c0c */ /* 0x000fe2000efc1270 */
[----:B------:R-:W-:-:S12]  /*497f0*/  ULDC UR5, c[0x0][0x228] ;  /* 0x00008a0000057ab9 */ /* 0x000fd80000000800 */
[----:B------:R1:W-:Y:S01]  /*49800*/  @P6 STG.E desc[UR8][R26.64], R19 ;  /* 0x000000131a006986 */ /* 0x0003e2000c101908 */
[----:B------:R-:W-:Y:S01]  /*49810*/  ISETP.LT.AND P6, PT, R152, UR5, !P5 ;  /* 0x0000000598007c0c */ /* 0x000fe2000efc1270 */
[----:B------:R-:W-:Y:S02]  /*49820*/  ULDC UR5, c[0x0][0x228] ;  /* 0x00008a0000057ab9 */ /* 0x000fe40000000800 */
[----:B-1----:R-:W3:Y:S01]  /*49830*/  LDL.LU R19, [R1+0x220] ;  /* 0x0002200001137983 */ /* 0x002ee20000300800 */
[----:B------:R-:W-:-:S04]  /*49840*/  IMAD.WIDE R26, R18, 0x4, R4 ;  /* 0x00000004121a7825 */ /* 0x000fc800078e0204 */
[----:B------:R-:W-:-:S05]  /*49850*/  VIADD R140, R22, 0x11 ;  /* 0x00000011168c7836 */ /* 0x000fca0000000000 */
[----:B----4-:R1:W-:Y:S01]  /*49860*/  @P6 STG.E desc[UR8][R26.64], R13 ;  /* 0x0000000d1a006986 */ /* 0x0103e2000c101908 */
[----:B------:R-:W-:Y:S01]  /*49870*/  ISETP.LT.AND P6, PT, R154, UR5, !P5 ;  /* 0x000000059a007c0c */ /* 0x000fe2000efc1270 */
[----:B------:R-:W-:Y:S02]  /*49880*/  ULDC UR5, c[0x0][0x22c] ;  /* 0x00008b0000057ab9 */ /* 0x000fe40000000800 */
[----:B-1----:R-:W4:Y:S01]  /*49890*/  LDL.LU R13, [R1+0x20] ;  /* 0x00002000010d7983 */ /* 0x002f220000300800 */
[----:B------:R-:W-:-:S09]  /*498a0*/  IMAD.WIDE R26, R18, 0x4, R6 ;  /* 0x00000004121a7825 */ /* 0x000fd200078e0206 */
[----:B------:R1:W-:Y:S01]  /*498b0*/  @P6 STG.E desc[UR8][R26.64], R21 ;  /* 0x000000151a006986 */ /* 0x0003e2000c101908 */
[----:B------:R-:W-:Y:S01]  /*498c0*/  ISETP.LT.AND P5, PT, R153, UR6, !P5 ;  /* 0x0000000699007c0c */ /* 0x000fe2000efa1270 */
[----:B------:R-:W-:Y:S01]  /*498d0*/  ULDC UR6, c[0x0][0x228] ;  /* 0x00008a0000067ab9 */ /* 0x000fe20000000800 */
[----:B-1----:R-:W-:Y:S02]  /*498e0*/  IMAD.WIDE R26, R18, 0x4, R8 ;  /* 0x00000004121a7825 */ /* 0x002fe400078e0208 */
[----:B------:R-:W4:Y:S04]  /*498f0*/  LDL.LU R18, [R1+0x1020] ;  /* 0x0010200001127983 */ /* 0x000f280000300800 */
[----:B------:R-:W4:Y:S05]  /*49900*/  LDL.LU R21, [R1+0xe54] ;  /* 0x000e540001157983 */ /* 0x000f2a0000300800 */
[----:B------:R1:W-:Y:S01]  /*49910*/  @P5 STG.E desc[UR8][R26.64], R17 ;  /* 0x000000111a005986 */ /* 0x0003e2000c101908 */
[----:B------:R-:W-:Y:S01]  /*49920*/  ISETP.GE.AND P5, PT, R140, UR5, PT ;  /* 0x000000058c007c0c */ /* 0x000fe2000bfa6270 */
[----:B------:R-:W-:-:S02]  /*49930*/  ULDC UR5, c[0x0][0x228] ;  /* 0x00008a0000057ab9 */ /* 0x000fc40000000800 */
[----:B-1----:R-:W4:Y:S01]  /*49940*/  LDL.LU R17, [R1+0xe44] ;  /* 0x000e440001117983 */ /* 0x002f220000300800 */
[----:B------:R-:W-:Y:S01]  /*49950*/  ISETP.LT.AND P6, PT, R23, UR6, !P5 ;  /* 0x0000000617007c0c */ /* 0x000fe2000efc1270 */
[----:B------:R-:W-:Y:S01]  /*49960*/  IMAD.WIDE R26, R15, 0x4, R2 ;  /* 0x000000040f1a7825 */ /* 0x000fe200078e0202 */
[----:B------:R-:W-:-:S11]  /*49970*/  ULDC UR6, c[0x0][0x228] ;  /* 0x00008a0000067ab9 */ /* 0x000fd60000000800 */
[----:B------:R1:W-:Y:S04]  /*49980*/  @P6 STG.E desc[UR8][R26.64], R20 ;  /* 0x000000141a006986 */ /* 0x0003e8000c101908 */
[----:B-1----:R-:W4:Y:S01]  /*49990*/  LDL.LU R20, [R1+0xa24] ;  /* 0x000a240001147983 */ /* 0x002f220000300800 */
[----:B------:R-:W-:Y:S01]  /*499a0*/  ISETP.LT.AND P6, PT, R152, UR5, !P5 ;  /* 0x0000000598007c0c */ /* 0x000fe2000efc1270 */
[----:B------:R-:W-:Y:S01]  /*499b0*/  IMAD.WIDE R26, R15, 0x4, R4 ;  /* 0x000000040f1a7825 */ /* 0x000fe200078e0204 */
[----:B------:R-:W-:-:S11]  /*499c0*/  ULDC UR5, c[0x0][0x228] ;  /* 0x00008a0000057ab9 */ /* 0x000fd60000000800 */
        /* <DEDUP_REMOVED lines=12> */
[----:B----4-:R1:W-:Y:S01]  /*49a90*/  @P5 STG.E desc[UR8][R26.64], R13 ;  /* 0x0000000d1a005986 */ /* 0x0103e2000c101908 */
[----:B------:R-:W-:Y:S01]  /*49aa0*/  ISETP.GE.AND P5, PT, R140, UR5, PT ;  /* 0x000000058c007c0c */ /* 0x000fe2000bfa6270 */
[----:B------:R-:W-:-:S03]  /*49ab0*/  ULDC UR5, c[0x0][0x228] ;  /* 0x00008a0000057ab9 */ /* 0x000fc60000000800 */
[----:B------:R-:W-:Y:S01]  /*49ac0*/  ISETP.LT.AND P6, PT, R23, UR6, !P5 ;  /* 0x0000000617007c0c */ /* 0x000fe2000efc1270 */
[----:B-1----:R-:W4:Y:S01]  /*49ad0*/  LDL.LU R13, [R1+0x424] ;  /* 0x00042400010d7983 */ /* 0x002f220000300800 */
[----:B------:R-:W-:Y:S01]  /*49ae0*/  IMAD.WIDE R26, R16, 0x4, R2 ;  /* 0x00000004101a7825 */ /* 0x000fe200078e0202 */
[----:B------:R-:W-:-:S10]  /*49af0*/  ULDC.64 UR6, c[0x0][0x228] ;  /* 0x00008a0000067ab9 */ /* 0x000fd40000000a00 */
[----:B------:R1:W-:Y:S01]  /*49b00*/  @P6 STG.E desc[UR8][R26.64], R21 ;  /* 0x000000151a006986 */ /* 0x0003e2000c101908 */
[----:B------:R-:W-:Y:S01]  /*49b10*/  ISETP.LT.AND P6, PT, R152, UR5, !P5 ;  /* 0x0000000598007c0c */ /* 0x000fe2000efc1270 */
[----:B------:R-:W-:Y:S02]  /*49b20*/  ULDC UR5, c[0x0][0x228] ;  /* 0x00008a0000057ab9 */ /* 0x000fe40000000800 */
[----:B-1----:R-:W4:Y:S01]  /*49b30*/  LDL.LU R21, [R1+0x224] ;  /* 0x0002240001157983 */ /* 0x002f220000300800 */
[----:B------:R-:W-:-:S09]  /*49b40*/  IMAD.WIDE R26, R16, 0x4, R4 ;  /* 0x00000004101a7825 */ /* 0x000fd200078e0204 */
[----:B------:R1:W-:Y:S01]  /*49b50*/  @P6 STG.E desc[UR8][R26.64], R17 ;  /* 0x000000111a006986 */ /* 0x0003e2000c101908 */
[----:B------:R-:W-:Y:S01]  /*49b60*/  ISETP.LT.AND P6, PT, R154, UR5, !P5 ;  /* 0x000000059a007c0c */ /* 0x000fe2000efc1270 */
[----:B------:R-:W-:Y:S02]  /*49b70*/  ULDC UR5, c[0x0][0x228] ;  /* 0x00008a0000057ab9 */ /* 0x000fe40000000800 */
[----:B-1----:R-:W4:Y:S01]  /*49b80*/  LDL.LU R17, [R1+0x24] ;  /* 0x0000240001117983 */ /* 0x002f220000300800 */
[----:B------:R-:W-:-:S09]  /*49b90*/  IMAD.WIDE R26, R16, 0x4, R6 ;  /* 0x00000004101a7825 */ /* 0x000fd200078e0206 */
[----:B------:R1:W-:Y:S02]  /*49ba0*/  @P6 STG.E desc[UR8][R26.64], R20 ;  /* 0x000000141a006986 */ /* 0x0003e4000c101908 */
[----:B-1----:R-:W-:Y:S02]  /*49bb0*/  IMAD.WIDE R26, R16, 0x4, R8 ;  /* 0x00000004101a7825 */ /* 0x002fe400078e0208 */
[----:B------:R-:W4:Y:S04]  /*49bc0*/  LDL.LU R16, [R1+0x1028] ;  /* 0x0010280001107983 */ /* 0x000f280000300800 */
[----:B------:R-:W4:Y:S01]  /*49bd0*/  LDL.LU R20, [R1+0xe58] ;  /* 0x000e580001147983 */ /* 0x000f220000300800 */
[----:B------:R-:W-:Y:S01]  /*49be0*/  ISETP.LT.AND P5, PT, R153, UR5, !P5 ;  /* 0x0000000599007c0c */ /* 0x000fe2000efa1270 */
[----:B------:R-:W-:Y:S01]  /*49bf0*/  VIADD R140, R22, 0x13 ;  /* 0x00000013168c7836 */ /* 0x000fe20000000000 */
[----:B------:R-:W-:-:S11]  /*49c00*/  ULDC UR5, c[0x0][0x228] ;  /* 0x00008a0000057ab9 */ /* 0x000fd60000000800 */
[----:B--2---:R1:W-:Y:S04]  /*49c10*/  @P5 STG.E desc[UR8][R26.64], R14 ;  /* 0x0000000e1a005986 */ /* 0x0043e8000c101908 */
[----:B-1----:R-:W2:Y:S01]  /*49c20*/  LDL.LU R14, [R1+0xe48] ;  /* 0x000e4800010e7983 */ /* 0x002ea20000300800 */
[----:B------:R-:W-:-:S04]  /*49c30*/  ISETP.GE.AND P5, PT, R140, UR7, PT ;  /* 0x000000078c007c0c */ /* 0x000fc8000bfa6270 */
[----:B------:R-:W-:Y:S01]  /*49c40*/  ISETP.LT.AND P6, PT, R23, UR5, !P5 ;  /* 0x0000000517007c0c */ /* 0x000fe2000efc1270 */
[----:B------:R-:W-:Y:S01]  /*49c50*/  IMAD.WIDE R26, R18, 0x4, R2 ;  /* 0x00000004121a7825 */ /* 0x000fe200078e0202 */
[----:B------:R-:W-:-:S11]  /*49c60*/  ULDC UR5, c[0x0][0x228] ;  /* 0x00008a0000057ab9 */ /* 0x000fd60000000800 */
[----:B---3--:R1:W-:Y:S01]  /*49c70*/  @P6 STG.E desc[UR8][R26.64], R19 ;  /* 0x000000131a006986 */ /* 0x0083e2000c101908 */
        /* <DEDUP_REMOVED lines=9> */
[----:B------:R-:W-:Y:S01]  /*49d10*/  IMAD.WIDE R26, R18, 0x4, R6 ;  /* 0x00000004121a7825 */ /* 0x000fe200078e0206 */
[----:B------:R-:W-:Y:S01]  /*49d20*/  ISETP.LT.AND P5, PT, R153, UR6, !P5 ;  /* 0x0000000699007c0c */ /* 0x000fe2000efa1270 */
[----:B------:R-:W-:-:S07]  /*49d30*/  ULDC.64 UR6, c[0x0][0x228] ;  /* 0x00008a0000067ab9 */ /* 0x000fce0000000a00 */
        /* <DEDUP_REMOVED lines=19> */
[----:B------:R-:W-:Y:S01]  /*49e70*/  ISETP.LT.AND P5, PT, R153, UR6, !P5 ;  /* 0x0000000699007c0c */ /* 0x000fe2000efa1270 */
[----:B------:R-:W-:Y:S01]  /*49e80*/  ULDC UR5, c[0x0][0x22c] ;  /* 0x00008b0000057ab9 */ /* 0x000fe20000000800 */
[----:B------:R-:W-:Y:S01]  /*49e90*/  ULDC UR6, c[0x0][0x228] ;  /* 0x00008a0000067ab9 */ /* 0x000fe20000000800 */
[----:B------:R-:W-:-:S08]  /*49ea0*/  VIADD R140, R22, 0x15 ;  /* 0x00000015168c7836 */ /* 0x000fd00000000000 */
        /* <DEDUP_REMOVED lines=10> */
[----:B------:R-:W-:-:S10]  /*49f50*/  ULDC UR6, c[0x0][0x228] ;  /* 0x00008a0000067ab9 */ /* 0x000fd40000000800 */
        /* <DEDUP_REMOVED lines=9> */
[----:B------:R-:W-:-:S11]  /*49ff0*/  ULDC UR5, c[0x0][0x228] ;  /* 0x00008a0000057ab9 */ /* 0x000fd60000000800 */
[----:B------:R1:W-:Y:S02]  /*4a000*/  @P6 STG.E desc[UR8][R26.64], R20 ;  /* 0x000000141a006986 */ /* 0x0003e4000c101908 */
[----:B-1----:R-:W-:Y:S02]  /*4a010*/  IMAD.WIDE R26, R16, 0x4, R8 ;  /* 0x00000004101a7825 */ /* 0x002fe400078e0208 */
[----:B------:R-:W4:Y:S01]  /*4a020*/  LDL.LU R16, [R1+0x62c] ;  /* 0x00062c0001107983 */ /* 0x000f220000300800 */
[----:B------:R-:W-:Y:S01]  /*4a030*/  ISETP.LT.AND P5, PT, R153, UR5, !P5 ;  /* 0x0000000599007c0c */ /* 0x000fe2000efa1270 */
[----:B------:R-:W-:Y:S01]  /*4a040*/  VIADD R140, R22, 0x16 ;  /* 0x00000016168c7836 */ /* 0x000fe20000000000 */
[----:B------:R-:W-:-:S11]  /*4a050*/  ULDC UR5, c[0x0][0x22c] ;  /* 0x00008b0000057ab9 */ /* 0x000fd60000000800 */
[----:B--2---:R1:W-:Y:S04]  /*4a060*/  @P5 STG.E desc[UR8][R26.64], R14 ;  /* 0x0000000e1a005986 */ /* 0x0043e8000c101908 */
[----:B-1----:R-:W2:Y:S01]  /*4a070*/  LDL.LU R14, [R1+0x42c] ;  /* 0x00042c00010e7983 */ /* 0x002ea20000300800 */
[----:B------:R-:W-:Y:S01]  /*4a080*/  ISETP.GE.AND P5, PT, R140, UR5, PT ;  /* 0x000000058c007c0c */ /* 0x000fe2000bfa6270 */
[----:B------:R-:W-:Y:S01]  /*4a090*/  IMAD.WIDE R26, R18, 0x4, R2 ;  /* 0x00000004121a7825 */ /* 0x000fe200078e0202 */
[----:B------:R-:W-:Y:S01]  /*4a0a0*/  ULDC UR5, c[0x0][0x228] ;  /* 0x00008a0000057ab9 */ /* 0x000fe20000000800 */
[----:B------:R-:W2:Y:S01]  /*4a0b0*/  LDL.LU R20, [R1+0x22c] ;  /* 0x00022c0001147983 */ /* 0x000ea20000300800 */
[----:B------:R-:W-:Y:S01]  /*4a0c0*/  ISETP.LT.AND P6, PT, R23, UR6, !P5 ;  /* 0x0000000617007c0c */ /* 0x000fe2000efc1270 */
[----:B------:R-:W-:Y:S01]  /*4a0d0*/  VIADD R140, R22, 0x17 ;  /* 0x00000017168c7836 */ /* 0x000fe20000000000 */
[----:B------:R-:W-:-:S11]  /*4a0e0*/  ULDC.64 UR6, c[0x0][0x228] ;  /* 0x00008a0000067ab9 */ /* 0x000fd60000000a00 */
[----:B---3--:R1:W-:Y:S01]  /*4a0f0*/  @P6 STG.E desc[UR8][R26.64], R15 ;  /* 0x0000000f1a006986 */ /* 0x0083e2000c101908 */
[----:B------:R-:W-:Y:S01]  /*4a100*/  ISETP.LT.AND P6, PT, R152, UR5, !P5 ;  /* 0x0000000598007c0c */ /* 0x000fe2000efc1270 */
[----:B------:R-:W-:Y:S01]  /*4a110*/  ULDC UR5, c[0x0][0x228] ;  /* 0x00008a0000057ab9 */ /* 0x000fe20000000800 */
[----:B-1----:R-:W-:-:S11]  /*4a120*/  IMAD.WIDE R26, R18, 0x4, R4 ;  /* 0x00000004121a7825 */ /* 0x002fd600078e0204 */
[----:B----4-:R1:W-:Y:S01]  /*4a130*/  @P6 STG.E desc[UR8][R26.64], R13 ;  /* 0x0000000d1a006986 */ /* 0x0103e2000c101908 */
[----:B------:R-:W-:Y:S01]  /*4a140*/  ISETP.LT.AND P6, PT, R154, UR5, !P5 ;  /* 0x000000059a007c0c */ /* 0x000fe2000efc1270 */
[----:B------:R-:W-:Y:S02]  /*4a150*/  ULDC UR5, c[0x0][0x228] ;  /* 0x00008a0000057ab9 */ /* 0x000fe40000000800 */
[----:B------:R-:W-:Y:S01]  /*4a160*/  ISETP.LT.AND P5, PT, R153, UR5, !P5 ;  /* 0x0000000599007c0c */ /* 0x000fe2000efa1270 */
[----:B------:R-:W-:Y:S01]  /*4a170*/  ULDC UR5, c[0x0][0x228] ;  /* 0x00008a0000057ab9 */ /* 0x000fe20000000800 */
[----:B-1----:R-:W3:Y:S01]  /*4a180*/  LDL.LU R13, [R1+0x2c] ;  /* 0x00002c00010d7983 */ /* 0x002ee20000300800 */
[----:B------:R-:W-:-:S03]  /*4a190*/  IMAD.WIDE R26, R18, 0x4, R6 ;  /* 0x00000004121a7825 */ /* 0x000fc600078e0206 */
[----:B------:R-:W4:Y:S04]  /*4a1a0*/  LDL.LU R15, [R1+0x1034] ;  /* 0x00103400010f7983 */ /* 0x000f280000300800 */
[----:B------:R1:W-:Y:S02]  /*4a1b0*/  @P6 STG.E desc[UR8][R26.64], R21 ;  /* 0x000000151a006986 */ /* 0x0003e4000c101908 */
[----:B-1----:R-:W-:-:S05]  /*4a1c0*/  IMAD.WIDE R26, R18, 0x4, R8 ;  /* 0x00000004121a7825 */ /* 0x002fca00078e0208 */
[----:B------:R1:W-:Y:S01]  /*4a1d0*/  @P5 STG.E desc[UR8][R26.64], R17 ;  /* 0x000000111a005986 */ /* 0x0003e2000c101908 */
[----:B------:R-:W-:-:S03]  /*4a1e0*/  ISETP.GE.AND P5, PT, R140, UR7, PT ;  /* 0x000000078c007c0c */ /* 0x000fc6000bfa6270 */
[----:B-1----:R-:W4:Y:S01]  /*4a1f0*/  LDL.LU R17, [R1+0xe70] ;  /* 0x000e700001117983 */ /* 0x002f220000300800 */
[----:B------:R-:W-:Y:S01]  /*4a200*/  ISETP.LT.AND P6, PT, R23, UR5, !P5 ;  /* 0x0000000517007c0c */ /* 0x000fe2000efc1270 */
[C---:B------:R-:W-:Y:S01]  /*4a210*/  IMAD.WIDE R26, R19.reuse, 0x4, R2 ;  /* 0x00000004131a7825 */ /* 0x040fe200078e0202 */
[----:B------:R-:W-:Y:S01]  /*4a220*/  ULDC UR5, c[0x0][0x228] ;  /* 0x00008a0000057ab9 */ /* 0x000fe20000000800 */
[----:B------:R-:W4:Y:S10]  /*4a230*/  LDL.LU R251, [R1+0xe60] ;  /* 0x000e600001fb7983 */ /* 0x000f340000300800 */
        /* <DEDUP_REMOVED lines=10> */
[----:B------:R-:W2:Y:S01]  /*4a2e0*/  LDL.LU R18, [R1+0x1038] ;  /* 0x0010380001127983 */ /* 0x000ea20000300800 */
[----:B------:R-:W-:Y:S01]  /*4a2f0*/  ULDC.64 UR6, c[0x0][0x228] ;  /* 0x00008a0000067ab9 */ /* 0x000fe20000000a00 */
[----:B------:R-:W-:Y:S01]  /*4a300*/  VIADD R140, R22, 0x18 ;  /* 0x00000018168c7836 */ /* 0x000fe20000000000 */
[----:B------:R-:W-:Y:S01]  /*4a310*/  ULDC UR5, c[0x0][0x228] ;  /* 0x00008a0000057ab9 */ /* 0x000fe20000000800 */
[----:B------:R-:W2:Y:S06]  /*4a320*/  LDL.LU R21, [R1+0x630] ;  /* 0x0006300001157983 */ /* 0x000eac0000300800 */
[----:B------:R1:W-:Y:S02]  /*4a330*/  @P6 STG.E desc[UR8][R26.64], R20 ;  /* 0x000000141a006986 */ /* 0x0003e4000c101908 */
[----:B-1----:R-:W-:-:S02]  /*4a340*/  IMAD.WIDE R26, R19, 0x4, R8 ;  /* 0x00000004131a7825 */ /* 0x002fc400078e0208 */
[----:B------:R-:W2:Y:S04]  /*4a350*/  LDL.LU R20, [R1+0x430] ;  /* 0x0004300001147983 */ /* 0x000ea80000300800 */
[----:B------:R-:W2:Y:S04]  /*4a360*/  LDL.LU R19, [R1+0x230] ;  /* 0x0002300001137983 */ /* 0x000ea80000300800 */
[----:B---3--:R4:W-:Y:S01]  /*4a370*/  @P5 STG.E desc[UR8][R26.64], R13 ;  /* 0x0000000d1a005986 */ /* 0x0089e2000c101908 */
[----:B------:R-:W-:-:S04]  /*4a380*/  ISETP.GE.AND P5, PT, R140, UR7, PT ;  /* 0x000000078c007c0c */ /* 0x000fc8000bfa6270 */
[----:B------:R-:W-:Y:S01]  /*4a390*/  ISETP.LT.AND P6, PT, R23, UR5, !P5 ;  /* 0x0000000517007c0c */ /* 0x000fe2000efc1270 */
[----:B------:R-:W-:Y:S01]  /*4a3a0*/  ULDC UR5, c[0x0][0x228] ;  /* 0x00008a0000057ab9 */ /* 0x000fe20000000800 */
[C---:B----4-:R-:W-:Y:S01]  /*4a3b0*/  IMAD.WIDE R26, R15.reuse, 0x4, R2 ;  /* 0x000000040f1a7825 */ /* 0x050fe200078e0202 */
[----:B------:R-:W3:Y:S10]  /*4a3c0*/  LDL.LU R13, [R1+0x103c] ;  /* 0x00103c00010d7983 */ /* 0x000ef40000300800 */
[----:B------:R1:W-:Y:S01]  /*4a3d0*/  @P6 STG.E desc[UR8][R26.64], R17 ;  /* 0x000000111a006986 */ /* 0x0003e2000c101908 */
[----:B------:R-:W-:Y:S01]  /*4a3e0*/  ISETP.LT.AND P6, PT, R152, UR5, !P5 ;  /* 0x0000000598007c0c */ /* 0x000fe2000efc1270 */
[----:B------:R-:W-:Y:S01]  /*4a3f0*/  ULDC UR5, c[0x0][0x228] ;  /* 0x00008a0000057ab9 */ /* 0x000fe20000000800 */
[----:B-1----:R-:W-:Y:S01]  /*4a400*/  IMAD.WIDE R26, R15, 0x4, R4 ;  /* 0x000000040f1a7825 */ /* 0x002fe200078e0204 */
[----:B------:R-:W4:Y:S10]  /*4a410*/  LDL.LU R17, [R1+0x30] ;  /* 0x0000300001117983 */ /* 0x000f340000300800 */
[----:B------:R1:W-:Y:S01]  /*4a420*/  @P6 STG.E desc[UR8][R26.64], R251 ;  /* 0x000000fb1a006986 */ /* 0x0003e2000c101908 */
[----:B------:R-:W-:Y:S01]  /*4a430*/  ISETP.LT.AND P6, PT, R154, UR5, !P5 ;  /* 0x000000059a007c0c */ /* 0x000fe2000efc1270 */
[----:B------:R-:W-:-:S02]  /*4a440*/  VIADD R140, R22, 0x19 ;  /* 0x00000019168c7836 */ /* 0x000fc40000000000 */
[----:B-1----:R-:W-:Y:S01]  /*4a450*/  IMAD.WIDE R26, R15, 0x4, R6 ;  /* 0x000000040f1a7825 */ /* 0x002fe200078e0206 */
[----:B------:R-:W-:-:S09]  /*4a460*/  ULDC UR5, c[0x0][0x22c] ;  /* 0x00008b0000057ab9 */ /* 0x000fd20000000800 */
[----:B------:R1:W-:Y:S04]  /*4a470*/  @P6 STG.E desc[UR8][R26.64], R16 ;  /* 0x000000101a006986 */ /* 0x0003e8000c101908 */
[----:B-1----:R-:W3:Y:S01]  /*4a480*/  LDL.LU R16, [R1+0xe74] ;  /* 0x000e740001107983 */ /* 0x002ee20000300800 */
[----:B------:R-:W-:Y:S01]  /*4a490*/  IMAD.WIDE R26, R15, 0x4, R8 ;  /* 0x000000040f1a7825 */ /* 0x000fe200078e0208 */
[----:B------:R-:W-:Y:S01]  /*4a4a0*/  ISETP.LT.AND P5, PT, R153, UR6, !P5 ;  /* 0x0000000699007c0c */ /* 0x000fe2000efa1270 */
[----:B------:R-:W-:Y:S01]  /*4a4b0*/  ULDC UR6, c[0x0][0x228] ;  /* 0x00008a0000067ab9 */ /* 0x000fe20000000800 */
[----:B------:R-:W3:Y:S11]  /*4a4c0*/  LDL.LU R15, [R1+0xe64] ;  /* 0x000e6400010f7983 */ /* 0x000ef60000300800 */
[----:B--2---:R1:W-:Y:S04]  /*4a4d0*/  @P5 STG.E desc[UR8][R26.64], R14 ;  /* 0x0000000e1a005986 */ /* 0x0043e8000c101908 */
[----:B-1----:R-:W2:Y:S04]  /*4a4e0*/  LDL.LU R14, [R1+0xc24] ;  /* 0x000c2400010e7983 */ /* 0x002ea80000300800 */
[----:B------:R-:W2:Y:S01]  /*4a4f0*/  LDL.LU R251, [R1+0x824] ;  /* 0x0008240001fb7983 */ /* 0x000ea20000300800 */
[----:B------:R-:W-:Y:S01]  /*4a500*/  ISETP.GE.AND P5, PT, R140, UR5, PT ;  /* 0x000000058c007c0c */ /* 0x000fe2000bfa6270 */
[----:B------:R-:W-:Y:S01]  /*4a510*/  IMAD.WIDE R26, R18, 0x4, R2 ;  /* 0x00000004121a7825 */ /* 0x000fe200078e0202 */
[----:B------:R-:W-:Y:S01]  /*4a520*/  ULDC UR5, c[0x0][0x228] ;  /* 0x00008a0000057ab9 */ /* 0x000fe20000000800 */
[----:B------:R-:W2:Y:S01]  /*4a530*/  LDL.LU R143, [R1+0x1040] ;  /* 0x00104000018f7983 */ /* 0x000ea20000300800 */
[----:B------:R-:W-:Y:S01]  /*4a540*/  ISETP.LT.AND P6, PT, R23, UR6, !P5 ;  /* 0x0000000617007c0c */ /* 0x000fe2000efc1270 */
[----:B------:R-:W-:Y:S01]  /*4a550*/  VIADD R140, R22, 0x1a ;  /* 0x0000001a168c7836 */ /* 0x000fe20000000000 */
[----:B------:R-:W-:Y:S01]  /*4a560*/  ULDC UR6, c[0x0][0x228] ;  /* 0x00008a0000067ab9 */ /* 0x000fe20000000800 */
[----:B------:R-:W2:Y:S04]  /*4a570*/  LDL.LU R252, [R1+0x634] ;  /* 0x0006340001fc7983 */ /* 0x000ea80000300800 */
[----:B------:R-:W2:Y:S04]  /*4a580*/  LDL.LU R141, [R1+0x434] ;  /* 0x00043400018d7983 */ /* 0x000ea80000300800 */
[----:B------:R-:W2:Y:S04]  /*4a590*/  LDL.LU R142, [R1+0x234] ;  /* 0x00023400018e7983 */ /* 0x000ea80000300800 */
[----:B------:R1:W-:Y:S01]  /*4a5a0*/  @P6 STG.E desc[UR8][R26.64], R21 ;  /* 0x000000151a006986 */ /* 0x0003e2000c101908 */
[----:B------:R-:W-:Y:S01]  /*4a5b0*/  ISETP.LT.AND P6, PT, R152, UR5, !P5 ;  /* 0x0000000598007c0c */ /* 0x000fe2000efc1270 */
[----:B------:R-:W-:-:S02]  /*4a5c0*/  ULDC UR5, c[0x0][0x228] ;  /* 0x00008a0000057ab9 */ /* 0x000fc40000000800 */
[----:B------:R-:W2:Y:S04]  /*4a5d0*/  LDL.LU R155, [R1+0x34] ;  /* 0x00003400019b7983 */ /* 0x000ea80000300800 */
[----:B------:R-:W2:Y:S01]  /*4a5e0*/  LDL.LU R151, [R1+0xe78] ;  /* 0x000e780001977983 */ /* 0x000ea20000300800 */
[----:B-1----:R-:W-:-:S03]  /*4a5f0*/  IMAD.WIDE R26, R18, 0x4, R4 ;  /* 0x00000004121a7825 */ /* 0x002fc600078e0204 */
[----:B------:R-:W2:Y:S04]  /*4a600*/  LDL.LU R149, [R1+0xe68] ;  /* 0x000e680001957983 */ /* 0x000ea80000300800 */
[----:B------:R1:W-:Y:S01]  /*4a610*/  @P6 STG.E desc[UR8][R26.64], R20 ;  /* 0x000000141a006986 */ /* 0x0003e2000c101908 */
[----:B------:R-:W-:Y:S01]  /*4a620*/  ISETP.LT.AND P6, PT, R154, UR5, !P5 ;  /* 0x000000059a007c0c */ /* 0x000fe2000efc1270 */
[----:B------:R-:W-:Y:S02]  /*4a630*/  ULDC UR5, c[0x0][0x228] ;  /* 0x00008a0000057ab9 */ /* 0x000fe40000000800 */
[----:B------:R-:W-:Y:S01]  /*4a640*/  ISETP.LT.AND P5, PT, R153, UR5, !P5 ;  /* 0x0000000599007c0c */ /* 0x000fe2000efa1270 */
[----:B------:R-:W-:Y:S01]  /*4a650*/  ULDC UR5, c[0x0][0x22c] ;  /* 0x00008b0000057ab9 */ /* 0x000fe20000000800 */
[----:B------:R-:W2:Y:S04]  /*4a660*/  LDL.LU R150, [R1+0xc28] ;  /* 0x000c280001967983 */ /* 0x000ea80000300800 */
[----:B------:R-:W2:Y:S01]  /*4a670*/  LDL.LU R148, [R1+0x1044] ;  /* 0x0010440001947983 */ /* 0x000ea20000300800 */
[----:B-1----:R-:W-:-:S03]  /*4a680*/  IMAD.WIDE R26, R18, 0x4, R6 ;  /* 0x00000004121a7825 */ /* 0x002fc600078e0206 */
[----:B------:R-:W2:Y:S04]  /*4a690*/  LDL.LU R21, [R1+0x638] ;  /* 0x0006380001157983 */ /* 0x000ea80000300800 */
[----:B------:R1:W-:Y:S04]  /*4a6a0*/  @P6 STG.E desc[UR8][R26.64], R19 ;  /* 0x000000131a006986 */ /* 0x0003e8000c101908 */
[----:B------:R-:W2:Y:S01]  /*4a6b0*/  LDL.LU R20, [R1+0x438] ;  /* 0x0004380001147983 */ /* 0x000ea20000300800 */
[----:B-1----:R-:W-:-:S03]  /*4a6c0*/  IMAD.WIDE R26, R18, 0x4, R8 ;  /* 0x00000004121a7825 */ /* 0x002fc600078e0208 */
[----:B------:R-:W2:Y:S04]  /*4a6d0*/  LDL.LU R18, [R1+0x238] ;  /* 0x0002380001127983 */ /* 0x000ea80000300800 */
[----:B----4-:R3:W-:Y:S01]  /*4a6e0*/  @P5 STG.E desc[UR8][R26.64], R17 ;  /* 0x000000111a005986 */ /* 0x0107e2000c101908 */
[----:B------:R-:W-:Y:S01]  /*4a6f0*/  ISETP.GE.AND P5, PT, R140, UR5, PT ;  /* 0x000000058c007c0c */ /* 0x000fe2000bfa6270 */
[----:B------:R-:W-:-:S03]  /*4a700*/  ULDC UR5, c[0x0][0x228] ;  /* 0x00008a0000057ab9 */ /* 0x000fc60000000800 */
[----:B------:R-:W-:Y:S01]  /*4a710*/  ISETP.LT.AND P6, PT, R23, UR6, !P5 ;  /* 0x0000000617007c0c */ /* 0x000fe2000efc1270 */
[----:B---3--:R-:W-:Y:S01]  /*4a720*/  IMAD.WIDE R26, R13, 0x4, R2 ;  /* 0x000000040d1a7825 */ /* 0x008fe200078e0202 */
[----:B------:R-:W3:Y:S01]  /*4a730*/  LDL.LU R17, [R1+0x1048] ;  /* 0x0010480001117983 */ /* 0x000ee20000300800 */
[----:B------:R-:W-:-:S10]  /*4a740*/  ULDC.64 UR6, c[0x0][0x228] ;  /* 0x00008a0000067ab9 */ /* 0x000fd40000000a00 */
[----:B------:R1:W-:Y:S01]  /*4a750*/  @P6 STG.E desc[UR8][R26.64], R16 ;  /* 0x000000101a006986 */ /* 0x0003e2000c101908 */
[----:B------:R-:W-:Y:S01]  /*4a760*/  ISETP.LT.AND P6, PT, R152, UR5, !P5 ;  /* 0x0000000598007c0c */ /* 0x000fe2000efc1270 */
[----:B------:R-:W-:Y:S01]  /*4a770*/  ULDC UR5, c[0x0][0x228] ;  /* 0x00008a0000057ab9 */ /* 0x000fe20000000800 */
[----:B-1----:R-:W-:Y:S01]  /*4a780*/  IMAD.WIDE R26, R13, 0x4, R4 ;  /* 0x000000040d1a7825 */ /* 0x002fe200078e0204 */
[----:B------:R-:W4:Y:S10]  /*4a790*/  LDL.LU R16, [R1+0x38] ;  /* 0x0000380001107983 */ /* 0x000f340000300800 */
[----:B------:R1:W-:Y:S01]  /*4a7a0*/  @P6 STG.E desc[UR8][R26.64], R15 ;  /* 0x0000000f1a006986 */ /* 0x0003e2000c101908 */
[----:B------:R-:W-:Y:S01]  /*4a7b0*/  ISETP.LT.AND P6, PT, R154, UR5, !P5 ;  /* 0x000000059a007c0c */ /* 0x000fe2000efc1270 */
[----:B------:R-:W-:-:S02]  /*4a7c0*/  ULDC UR5, c[0x0][0x228] ;  /* 0x00008a0000057ab9 */ /* 0x000fc40000000800 */
[----:B------:R-:W-:Y:S01]  /*4a7d0*/  ISETP.LT.AND P5, PT, R153, UR5, !P5 ;  /* 0x0000000599007c0c */ /* 0x000fe2000efa1270 */
[----:B------:R-:W-:Y:S01]  /*4a7e0*/  VIADD R140, R22, 0x1b ;  /* 0x0000001b168c7836 */ /* 0x000fe20000000000 */
[----:B------:R-:W-:Y:S01]  /*4a7f0*/  ULDC UR5, c[0x0][0x228] ;  /* 0x00008a0000057ab9 */ /* 0x000fe20000000800 */
[C---:B-1----:R-:W-:Y:S01]  /*4a800*/  IMAD.WIDE R26, R13.reuse, 0x4, R6 ;  /* 0x000000040d1a7825 */ /* 0x042fe200078e0206 */
[----:B------:R-:W4:Y:S06]  /*4a810*/  LDL.LU R15, [R1+0xe7c] ;  /* 0x000e7c00010f7983 */ /* 0x000f2c0000300800 */
[----:B--2---:R1:W-:Y:S02]  /*4a820*/  @P6 STG.E desc[UR8][R26.64], R14 ;  /* 0x0000000e1a006986 */ /* 0x0043e4000c101908 */
[----:B-1----:R-:W-:-:S02]  /*4a830*/  IMAD.WIDE R26, R13, 0x4, R8 ;  /* 0x000000040d1a7825 */ /* 0x002fc400078e0208 */
[----:B------:R-:W2:Y:S04]  /*4a840*/  LDL.LU R14, [R1+0xe6c] ;  /* 0x000e6c00010e7983 */ /* 0x000ea80000300800 */
[----:B------:R-:W2:Y:S04]  /*4a850*/  LDL.LU R13, [R1+0xc2c] ;  /* 0x000c2c00010d7983 */ /* 0x000ea80000300800 */
[----:B------:R-:W2:Y:S04]  /*4a860*/  LDL.LU R19, [R1+0x104c] ;  /* 0x00104c0001137983 */ /* 0x000ea80000300800 */
[----:B------:R1:W-:Y:S04]  /*4a870*/  @P5 STG.E desc[UR8][R26.64], R251 ;  /* 0x000000fb1a005986 */ /* 0x0003e8000c101908 */
[----:B-1----:R-:W3:Y:S01]  /*4a880*/  LDL.LU R251, [R1+0x828] ;  /* 0x0008280001fb7983 */ /* 0x002ee20000300800 */
[----:B------:R-:W-:-:S04]  /*4a890*/  ISETP.GE.AND P5, PT, R140, UR7, PT ;  /* 0x000000078c007c0c */ /* 0x000fc8000bfa6270 */
[----:B------:R-:W-:Y:S01]  /*4a8a0*/  ISETP.LT.AND P6, PT, R23, UR5, !P5 ;  /* 0x0000000517007c0c */ /* 0x000fe2000efc1270 */
[----:B------:R-:W-:Y:S01]  /*4a8b0*/  IMAD.WIDE R26, R143, 0x4, R2 ;  /* 0x000000048f1a7825 */ /* 0x000fe200078e0202 */
[----:B------:R-:W-:-:S11]  /*4a8c0*/  ULDC UR5, c[0x0][0x228] ;  /* 0x00008a0000057ab9 */ /* 0x000fd60000000800 */
[----:B------:R1:W-:Y:S01]  /*4a8d0*/  @P6 STG.E desc[UR8][R26.64], R252 ;  /* 0x000000fc1a006986 */ /* 0x0003e2000c101908 */
[----:B------:R-:W-:Y:S01]  /*4a8e0*/  ISETP.LT.AND P6, PT, R152, UR5, !P5 ;  /* 0x0000000598007c0c */ /* 0x000fe2000efc1270 */
[----:B------:R-:W-:Y:S01]  /*4a8f0*/  ULDC UR5, c[0x0][0x228] ;  /* 0x00008a0000057ab9 */ /* 0x000fe20000000800 */
[----:B-1----:R-:W-:-:S11]  /*4a900*/  IMAD.WIDE R26, R143, 0x4, R4 ;  /* 0x000000048f1a7825 */ /* 0x002fd600078e0204 */
[----:B------:R1:W-:Y:S01]  /*4a910*/  @P6 STG.E desc[UR8][R26.64], R141 ;  /* 0x0000008d1a006986 */ /* 0x0003e2000c101908 */
[----:B------:R-:W-:Y:S01]  /*4a920*/  ISETP.LT.AND P6, PT, R154, UR5, !P5 ;  /* 0x000000059a007c0c */ /* 0x000fe2000efc1270 */
[----:B------:R-:W-:Y:S01]  /*4a930*/  ULDC UR5, c[0x0][0x22c] ;  /* 0x00008b0000057ab9 */ /* 0x000fe20000000800 */
[----:B------:R-:W-:Y:S01]  /*4a940*/  ISETP.LT.AND P5, PT, R153, UR6, !P5 ;  /* 0x0000000699007c0c */ /* 0x000fe2000efa1270 */
[----:B-1----:R-:W-:-:S10]  /*4a950*/  IMAD.WIDE R26, R143, 0x4, R6 ;  /* 0x000000048f1a7825 */ /* 0x002fd400078e0206 */
[----:B------:R1:W-:Y:S02]  /*4a960*/  @P6 STG.E desc[UR8][R26.64], R142 ;  /* 0x0000008e1a006986 */ /* 0x0003e4000c101908 */
[----:B-1----:R-:W-:-:S05]  /*4a970*/  IMAD.WIDE R26, R143, 0x4, R8 ;  /* 0x000000048f1a7825 */ /* 0x002fca00078e0208 */
[----:B------:R1:W-:Y:S02]  /*4a980*/  @P5 STG.E desc[UR8][R26.64], R155 ;  /* 0x0000009b1a005986 */ /* 0x0003e4000c101908 */
[----:B-1----:R-:W-:-:S05]  /*4a990*/  IMAD.WIDE R26, R148, 0x4, R2 ;  /* 0x00000004941a7825 */ /* 0x002fca00078e0202 */
[----:B------:R1:W-:Y:S02]  /*4a9a0*/  @P4 STG.E desc[UR8][R26.64], R151 ;  /* 0x000000971a004986 */ /* 0x0003e4000c101908 */
[----:B-1----:R-:W-:-:S05]  /*4a9b0*/  IMAD.WIDE R26, R148, 0x4, R4 ;  /* 0x00000004941a7825 */ /* 0x002fca00078e0204 */
[----:B------:R1:W-:Y:S02]  /*4a9c0*/  @P3 STG.E desc[UR8][R26.64], R149 ;  /* 0x000000951a003986 */ /* 0x0003e4000c101908 */
[----:B-1----:R-:W-:-:S05]  /*4a9d0*/  IMAD.WIDE R26, R148, 0x4, R6 ;  /* 0x00000004941a7825 */ /* 0x002fca00078e0206 */
[----:B------:R1:W-:Y:S02]  /*4a9e0*/  @P2 STG.E desc[UR8][R26.64], R150 ;  /* 0x000000961a002986 */ /* 0x0003e4000c101908 */
[----:B-1----:R-:W-:Y:S01]  /*4a9f0*/  IMAD.WIDE R26, R148, 0x4, R8 ;  /* 0x00000004941a7825 */ /* 0x002fe200078e0208 */
[C---:B------:R-:W-:Y:S02]  /*4aa00*/  LOP3.LUT P2, RZ, R0.reuse, 0x2, RZ, 0xc0, !PT ;  /* 0x0000000200ff7812 */ /* 0x040fe4000784c0ff */
[C---:B------:R-:W-:Y:S02]  /*4aa10*/  LOP3.LUT P3, RZ, R0.reuse, 0x4, RZ, 0xc0, !PT ;  /* 0x0000000400ff7812 */ /* 0x040fe4000786c0ff */
[C---:B------:R-:W-:Y:S02]  /*4aa20*/  LOP3.LUT P4, RZ, R0.reuse, 0x20, RZ, 0xc0, !PT ;  /* 0x0000002000ff7812 */ /* 0x040fe4000788c0ff */
[C---:B------:R-:W-:Y:S02]  /*4aa30*/  LOP3.LUT P5, RZ, R0.reuse, 0x40, RZ, 0xc0, !PT ;  /* 0x0000004000ff7812 */ /* 0x040fe400078ac0ff */
[C---:B------:R-:W-:Y:S01]  /*4aa40*/  LOP3.LUT P6, RZ, R0.reuse, 0x80, RZ, 0xc0, !PT ;  /* 0x0000008000ff7812 */ /* 0x040fe200078cc0ff */
[----:B---3--:R1:W-:Y:S01]  /*4aa50*/  @P1 STG.E desc[UR8][R26.64], R251 ;  /* 0x000000fb1a001986 */ /* 0x0083e2000c101908 */
[----:B------:R-:W-:Y:S01]  /*4aa60*/  LOP3.LUT P1, RZ, R0, 0x1, RZ, 0xc0, !PT ;  /* 0x0000000100ff7812 */ /* 0x000fe2000782c0ff */
[----:B-1----:R-:W-:-:S12]  /*4aa70*/  IMAD.WIDE R26, R17, 0x4, R2 ;  /* 0x00000004111a7825 */ /* 0x002fd800078e0202 */
[----:B------:R1:W-:Y:S02]  /*4aa80*/  @P1 STG.E desc[UR8][R26.64], R21 ;  /* 0x000000151a001986 */ /* 0x0003e4000c101908 */
[----:B-1----:R-:W-:-:S05]  /*4aa90*/  IMAD.WIDE R26, R17, 0x4, R4 ;  /* 0x00000004111a7825 */ /* 0x002fca00078e0204 */
[----:B------:R1:W-:Y:S02]  /*4aaa0*/  @P2 STG.E desc[UR8][R26.64], R20 ;  /* 0x000000141a002986 */ /* 0x0003e4000c101908 */
[----:B-1----:R-:W-:-:S05]  /*4aab0*/  IMAD.WIDE R26, R17, 0x4, R6 ;  /* 0x00000004111a7825 */ /* 0x002fca00078e0206 */
[----:B------:R1:W-:Y:S02]  /*4aac0*/  @P3 STG.E desc[UR8][R26.64], R18 ;  /* 0x000000121a003986 */ /* 0x0003e4000c101908 */
[----:B-1----:R-:W-:Y:S02]  /*4aad0*/  IMAD.WIDE R26, R17, 0x4, R8 ;  /* 0x00000004111a7825 */ /* 0x002fe400078e0208 */
[----:B------:R-:W3:Y:S04]  /*4aae0*/  LDL.LU R18, [R1+0x82c] ;  /* 0x00082c0001127983 */ /* 0x000ee80000300800 */
[----:B----4-:R2:W-:Y:S04]  /*4aaf0*/  @P4 STG.E desc[UR8][R26.64], R16 ;  /* 0x000000101a004986 */ /* 0x0105e8000c101908 */
[----:B------:R-:W4:Y:S01]  /*4ab00*/  LDL.LU R17, [R1+0x63c] ;  /* 0x00063c0001117983 */ /* 0x000f220000300800 */
[----:B--2---:R-:W-:-:S03]  /*4ab10*/  IMAD.WIDE R26, R19, 0x4, R2 ;  /* 0x00000004131a7825 */ /* 0x004fc600078e0202 */
[----:B------:R-:W2:Y:S04]  /*4ab20*/  LDL.LU R16, [R1+0x43c] ;  /* 0x00043c0001107983 */ /* 0x000ea80000300800 */
[----:B------:R1:W-:Y:S02]  /*4ab30*/  @P5 STG.E desc[UR8][R26.64], R15 ;  /* 0x0000000f1a005986 */ /* 0x0003e4000c101908 */
[C---:B-1----:R-:W-:Y:S02]  /*4ab40*/  IMAD.WIDE R26, R19.reuse, 0x4, R4 ;  /* 0x00000004131a7825 */ /* 0x042fe400078e0204 */
[----:B------:R-:W2:Y:S04]  /*4ab50*/  LDL.LU R15, [R1+0x23c] ;  /* 0x00023c00010f7983 */ /* 0x000ea80000300800 */
[----:B------:R1:W-:Y:S04]  /*4ab60*/  @P6 STG.E desc[UR8][R26.64], R14 ;  /* 0x0000000e1a006986 */ /* 0x0003e8000c101908 */
[----:B-1----:R-:W4:Y:S01]  /*4ab70*/  LDL.LU R14, [R1+0x1050] ;  /* 0x00105000010e7983 */ /* 0x002f220000300800 */
[----:B------:R-:W-:-:S05]  /*4ab80*/  IMAD.WIDE R26, R19, 0x4, R6 ;  /* 0x00000004131a7825 */ /* 0x000fca00078e0206 */
[----:B------:R1:W-:Y:S04]  /*4ab90*/  @P0 STG.E desc[UR8][R26.64], R13 ;  /* 0x0000000d1a000986 */ /* 0x0003e8000c101908 */
[----:B-1----:R-:W2:Y:S04]  /*4aba0*/  LDL.LU R13, [R1+0x3c] ;  /* 0x00003c00010d7983 */ /* 0x002ea80000300800 */
[----:B------:R-:W2:Y:S04]  /*4abb0*/  LDL.LU R155, [R1+0x1054] ;  /* 0x00105400019b7983 */ /* 0x000ea80000300800 */
[----:B------:R-:W2:Y:S04]  /*4abc0*/  LDL.LU R141, [R1+0xe80] ;  /* 0x000e8000018d7983 */ /* 0x000ea80000300800 */
[----:B------:R-:W2:Y:S01]  /*4abd0*/  LDL.LU R142, [R1+0xc30] ;  /* 0x000c3000018e7983 */ /* 0x000ea20000300800 */
[----:B------:R-:W-:-:S03]  /*4abe0*/  LOP3.LUT P1, RZ, R0, 0x200000, RZ, 0xc0, !PT ;  /* 0x0020000000ff7812 */ /* 0x000fc6000782c0ff */
[----:B------:R-:W2:Y:S01]  /*4abf0*/  LDL.LU R143, [R1+0xa30] ;  /* 0x000a3000018f7983 */ /* 0x000ea20000300800 */
[----:B------:R-:W-:-:S03]  /*4ac00*/  LOP3.LUT R25, R25, 0xffefffff, RZ, 0xc0, !PT ;  /* 0xffefffff19197812 */ /* 0x000fc600078ec0ff */
[----:B------:R-:W2:Y:S04]  /*4ac10*/  LDL.LU R151, [R1+0x840] ;  /* 0x0008400001977983 */ /* 0x000ea80000300800 */
[----:B------:R-:W2:Y:S02]  /*4ac20*/  LDL.LU R251, [R1+0x1058] ;  /* 0x0010580001fb7983 */ /* 0x000ea40000300800 */
[----:B------:R-:W-:Y:S02]  /*4ac30*/  @P1 LOP3.LUT R25, R25, 0x100000, RZ, 0xfc, !PT ;  /* 0x0010000019191812 */ /* 0x000fe400078efcff */
[----:B------:R-:W-:Y:S01]  /*4ac40*/  LOP3.LUT P1, RZ, R0, 0x100000, RZ, 0xc0, !PT ;  /* 0x0010000000ff7812 */ /* 0x000fe2000782c0ff */
[----:B------:R-:W2:Y:S01]  /*4ac50*/  LDL.LU R149, [R1+0x830] ;  /* 0x0008300001957983 */ /* 0x000ea20000300800 */
[----:B------:R-:W-:-:S03]  /*4ac60*/  LOP3.LUT R25, R25, 0xffdfffff, RZ, 0xc0, !PT ;  /* 0xffdfffff19197812 */ /* 0x000fc600078ec0ff */
[----:B------:R-:W2:Y:S01]  /*4ac70*/  LDL.LU R150, [R1+0x640] ;  /* 0x0006400001967983 */ /* 0x000ea20000300800 */
[C---:B------:R-:W-:Y:S02]  /*4ac80*/  LOP3.LUT P4, RZ, R0.reuse, 0x200, RZ, 0xc0, !PT ;  /* 0x0000020000ff7812 */ /* 0x040fe4000788c0ff */
[C---:B------:R-:W-:Y:S01]  /*4ac90*/  LOP3.LUT P5, RZ, R0.reuse, 0x400, RZ, 0xc0, !PT ;  /* 0x0000040000ff7812 */ /* 0x040fe200078ac0ff */
[----:B------:R-:W2:Y:S04]  /*4aca0*/  LDL.LU R148, [R1+0x440] ;  /* 0x0004400001947983 */ /* 0x000ea80000300800 */
[----:B------:R-:W-:Y:S02]  /*4acb0*/  @P1 LOP3.LUT R25, R25, 0x200000, RZ, 0xfc, !PT ;  /* 0x0020000019191812 */ /* 0x000fe400078efcff */
[----:B------:R-:W-:-:S02]  /*4acc0*/  LOP3.LUT P1, RZ, R0, 0x80000, RZ, 0xc0, !PT ;  /* 0x0008000000ff7812 */ /* 0x000fc4000782c0ff */
[----:B------:R-:W-:-:S11]  /*4acd0*/  LOP3.LUT R25, R25, 0xffbfffff, RZ, 0xc0, !PT ;  /* 0xffbfffff19197812 */ /* 0x000fd600078ec0ff */
[----:B------:R-:W-:Y:S02]  /*4ace0*/  @P1 LOP3.LUT R25, R25, 0x400000, RZ, 0xfc, !PT ;  /* 0x0040000019191812 */ /* 0x000fe400078efcff */
[----:B------:R-:W-:Y:S02]  /*4acf0*/  LOP3.LUT P1, RZ, R0, 0x40000, RZ, 0xc0, !PT ;  /* 0x0004000000ff7812 */ /* 0x000fe4000782c0ff */
[----:B------:R-:W-:Y:S01]  /*4ad00*/  LOP3.LUT R25, R25, 0xff7fffff, RZ, 0xc0, !PT ;  /* 0xff7fffff19197812 */ /* 0x000fe200078ec0ff */
[----:B------:R-:W-:-:S10]  /*4ad10*/  IMAD.WIDE R26, R19, 0x4, R8 ;  /* 0x00000004131a7825 */ /* 0x000fd400078e0208 */
[----:B------:R-:W-:Y:S02]  /*4ad20*/  @P1 LOP3.LUT R25, R25, 0x800000, RZ, 0xfc, !PT ;  /* 0x0080000019191812 */ /* 0x000fe400078efcff */
[----:B------:R-:W-:Y:S02]  /*4ad30*/  LOP3.LUT P1, RZ, R0, 0x20000, RZ, 0xc0, !PT ;  /* 0x0002000000ff7812 */ /* 0x000fe4000782c0ff */
[----:B------:R-:W-:-:S11]  /*4ad40*/  LOP3.LUT R25, R25, 0xfeffffff, RZ, 0xc0, !PT ;  /* 0xfeffffff19197812 */ /* 0x000fd600078ec0ff */
[----:B------:R-:W-:Y:S02]  /*4ad50*/  @P1 LOP3.LUT R25, R25, 0x1000000, RZ, 0xfc, !PT ;  /* 0x0100000019191812 */ /* 0x000fe400078efcff */
[----:B------:R-:W-:Y:S02]  /*4ad60*/  LOP3.LUT P1, RZ, R0, 0x10000, RZ, 0xc0, !PT ;  /* 0x0001000000ff7812 */ /* 0x000fe4000782c0ff */
[----:B------:R-:W-:-:S11]  /*4ad70*/  LOP3.LUT R25, R25, 0xfdffffff, RZ, 0xc0, !PT ;  /* 0xfdffffff19197812 */ /* 0x000fd600078ec0ff */
[----:B------:R-:W-:Y:S02]  /*4ad80*/  @P1 LOP3.LUT R25, R25, 0x2000000, RZ, 0xfc, !PT ;  /* 0x0200000019191812 */ /* 0x000fe400078efcff */
[C---:B------:R-:W-:Y:S02]  /*4ad90*/  LOP3.LUT P1, RZ, R0.reuse, 0x8000, RZ, 0xc0, !PT ;  /* 0x0000800000ff7812 */ /* 0x040fe4000782c0ff */
[----:B------:R-:W-:Y:S02]  /*4ada0*/  LOP3.LUT R25, R25, 0xfbffffff, RZ, 0xc0, !PT ;  /* 0xfbffffff19197812 */ /* 0x000fe400078ec0ff */
[----:B------:R-:W-:-:S09]  /*4adb0*/  LOP3.LUT P6, RZ, R0, 0x800, RZ, 0xc0, !PT ;  /* 0x0000080000ff7812 */ /* 0x000fd200078cc0ff */
[----:B------:R-:W-:Y:S02]  /*4adc0*/  @P1 LOP3.LUT R25, R25, 0x4000000, RZ, 0xfc, !PT ;  /* 0x0400000019191812 */ /* 0x000fe400078efcff */
[C---:B------:R-:W-:Y:S02]  /*4add0*/  LOP3.LUT P1, RZ, R0.reuse, 0x4000, RZ, 0xc0, !PT ;  /* 0x0000400000ff7812 */ /* 0x040fe4000782c0ff */
[----:B------:R-:W-:Y:S02]  /*4ade0*/  LOP3.LUT P0, RZ, R0, 0x1000, RZ, 0xc0, !PT ;  /* 0x0000100000ff7812 */ /* 0x000fe4000780c0ff */
[----:B------:R-:W-:-:S09]  /*4adf0*/  LOP3.LUT R25, R25, 0xf7ffffff, RZ, 0xc0, !PT ;  /* 0xf7ffffff19197812 */ /* 0x000fd200078ec0ff */
[----:B------:R-:W-:Y:S02]  /*4ae00*/  @P1 LOP3.LUT R25, R25, 0x8000000, RZ, 0xfc, !PT ;  /* 0x0800000019191812 */ /* 0x000fe400078efcff */
[----:B------:R-:W-:Y:S01]  /*4ae10*/  LOP3.LUT P1, RZ, R0, 0x2000, RZ, 0xc0, !PT ;  /* 0x0000200000ff7812 */ /* 0x000fe2000782c0ff */
[----:B---3--:R4:W-:Y:S02]  /*4ae20*/  @P4 STG.E desc[UR8][R26.64], R18 ;  /* 0x000000121a004986 */ /* 0x0089e4000c101908 */
[----:B----4-:R-:W-:-:S05]  /*4ae30*/  IMAD.WIDE R26, R14, 0x4, R2 ;  /* 0x000000040e1a7825 */ /* 0x010fca00078e0202 */
[----:B------:R1:W-:Y:S04]  /*4ae40*/  @P5 STG.E desc[UR8][R26.64], R17 ;  /* 0x000000111a005986 */ /* 0x0003e8000c101908 */
[----:B-1----:R-:W3:Y:S04]  /*4ae50*/  LDL.LU R17, [R1+0x105c] ;  /* 0x00105c0001117983 */ /* 0x002ee80000300800 */
[----:B------:R-:W4:Y:S04]  /*4ae60*/  LDL.LU R21, [R1+0x240] ;  /* 0x0002400001157983 */ /* 0x000f280000300800 */
[----:B------:R-:W3:Y:S04]  /*4ae70*/  LDL.LU R20, [R1+0xe84] ;  /* 0x000e840001147983 */ /* 0x000ee80000300800 */
[----:B------:R-:W3:Y:S01]  /*4ae80*/  LDL.LU R19, [R1+0xc34] ;  /* 0x000c340001137983 */ /* 0x000ee20000300800 */
[----:B------:R-:W-:-:S03]  /*4ae90*/  IMAD.WIDE R26, R14, 0x4, R4 ;  /* 0x000000040e1a7825 */ /* 0x000fc600078e0204 */
[----:B------:R-:W3:Y:S04]  /*4aea0*/  LDL.LU R18, [R1+0xa34] ;  /* 0x000a340001127983 */ /* 0x000ee80000300800 */
[----:B--2---:R1:W-:Y:S02]  /*4aeb0*/  @P6 STG.E desc[UR8][R26.64], R16 ;  /* 0x000000101a006986 */ /* 0x0043e4000c101908 */
[----:B-1----:R-:W-:-:S05]  /*4aec0*/  IMAD.WIDE R26, R14, 0x4, R6 ;  /* 0x000000040e1a7825 */ /* 0x002fca00078e0206 */
[----:B------:R1:W-:Y:S02]  /*4aed0*/  @P0 STG.E desc[UR8][R26.64], R15 ;  /* 0x0000000f1a000986 */ /* 0x0003e4000c101908 */
[----:B-1----:R-:W-:Y:S02]  /*4aee0*/  IMAD.WIDE R26, R14, 0x4, R8 ;  /* 0x000000040e1a7825 */ /* 0x002fe400078e0208 */
[----:B------:R-:W2:Y:S04]  /*4aef0*/  LDL.LU R15, [R1+0x844] ;  /* 0x00084400010f7983 */ /* 0x000ea80000300800 */
[----:B------:R1:W-:Y:S04]  /*4af00*/  @P1 STG.E desc[UR8][R26.64], R13 ;  /* 0x0000000d1a001986 */ /* 0x0003e8000c101908 */
[----:B------:R-:W2:Y:S04]  /*4af10*/  LDL.LU R14, [R1+0x834] ;  /* 0x00083400010e7983 */ /* 0x000ea80000300800 */
[----:B-1----:R-:W2:Y:S04]  /*4af20*/  LDL.LU R13, [R1+0x644] ;  /* 0x00064400010d7983 */ /* 0x002ea80000300800 */
[----:B------:R-:W2:Y:S01]  /*4af30*/  LDL.LU R16, [R1+0x1060] ;  /* 0x0010600001107983 */ /* 0x000ea20000300800 */
[----:B------:R-:W-:Y:S01]  /*4af40*/  LOP3.LUT P1, RZ, R25, 0x8000000, RZ, 0xc0, !PT ;  /* 0x0800000019ff7812 */ /* 0x000fe2000782c0ff */
[----:B------:R-:W-:-:S12]  /*4af50*/  IMAD.WIDE R26, R155, 0x4, R2 ;  /* 0x000000049b1a7825 */ /* 0x000fd800078e0202 */
[----:B------:R1:W-:Y:S01]  /*4af60*/  @P1 STG.E desc[UR8][R26.64], R141 ;  /* 0x0000008d1a001986 */ /* 0x0003e2000c101908 */
[----:B------:R-:W-:Y:S01]  /*4af70*/  LOP3.LUT P1, RZ, R25, 0x4000000, RZ, 0xc0, !PT ;  /* 0x0400000019ff7812 */ /* 0x000fe2000782c0ff */
[----:B-1----:R-:W-:-:S12]  /*4af80*/  IMAD.WIDE R26, R155, 0x4, R4 ;  /* 0x000000049b1a7825 */ /* 0x002fd800078e0204 */
        /* <DEDUP_REMOVED lines=8> */
[----:B-1----:R-:W-:Y:S01]  /*4b010*/  IMAD.WIDE R26, R251, 0x4, R2 ;  /* 0x00000004fb1a7825 */ /* 0x002fe200078e0202 */
[----:B------:R-:W-:Y:S01]  /*4b020*/  LOP3.LUT P2, RZ, R0, 0x400000, RZ, 0xc0, !PT ;  /* 0x0040000000ff7812 */ /* 0x000fe2000784c0ff */
[----:B------:R-:W2:Y:S10]  /*4b030*/  LDL.LU R151, [R1+0x1068] ;  /* 0x0010680001977983 */ /* 0x000eb40000300800 */
[----:B------:R1:W-:Y:S01]  /*4b040*/  @P1 STG.E desc[UR8][R26.64], R149 ;  /* 0x000000951a001986 */ /* 0x0003e2000c101908 */
[----:B------:R-:W-:Y:S01]  /*4b050*/  LOP3.LUT P1, RZ, R25, 0x400000, RZ, 0xc0, !PT ;  /* 0x0040000019ff7812 */ /* 0x000fe2000782c0ff */
[----:B-1----:R-:W-:-:S12]  /*4b060*/  IMAD.WIDE R26, R251, 0x4, R4 ;  /* 0x00000004fb1a7825 */ /* 0x002fd800078e0204 */
[----:B------:R1:W-:Y:S01]  /*4b070*/  @P1 STG.E desc[UR8][R26.64], R150 ;  /* 0x000000961a001986 */ /* 0x0003e2000c101908 */
[----:B------:R-:W-:Y:S01]  /*4b080*/  LOP3.LUT P1, RZ, R25, 0x200000, RZ, 0xc0, !PT ;  /* 0x0020000019ff7812 */ /* 0x000fe2000782c0ff */
[----:B-1----:R-:W-:-:S12]  /*4b090*/  IMAD.WIDE R26, R251, 0x4, R6 ;  /* 0x00000004fb1a7825 */ /* 0x002fd800078e0206 */
[----:B------:R1:W-:Y:S01]  /*4b0a0*/  @P1 STG.E desc[UR8][R26.64], R148 ;  /* 0x000000941a001986 */ /* 0x0003e2000c101908 */
[----:B------:R-:W-:Y:S02]  /*4b0b0*/  LOP3.LUT P1, RZ, R25, 0x100000, RZ, 0xc0, !PT ;  /* 0x0010000019ff7812 */ /* 0x000fe4000782c0ff */
[C---:B------:R-:W-:Y:S01]  /*4b0c0*/  LOP3.LUT P3, RZ, R0.reuse, 0x800000, RZ, 0xc0, !PT ;  /* 0x0080000000ff7812 */ /* 0x040fe2000786c0ff */
[----:B-1----:R-:W-:Y:S01]  /*4b0d0*/  IMAD.WIDE R26, R251, 0x4, R8 ;  /* 0x00000004fb1a7825 */ /* 0x002fe200078e0208 */
[C---:B------:R-:W-:Y:S02]  /*4b0e0*/  LOP3.LUT P4, RZ, R0.reuse, 0x1000000, RZ, 0xc0, !PT ;  /* 0x0100000000ff7812 */ /* 0x040fe4000788c0ff */
[C---:B------:R-:W-:Y:S02]  /*4b0f0*/  LOP3.LUT P5, RZ, R0.reuse, 0x2000000, RZ, 0xc0, !PT ;  /* 0x0200000000ff7812 */ /* 0x040fe400078ac0ff */
[C---:B------:R-:W-:Y:S02]  /*4b100*/  LOP3.LUT P6, RZ, R0.reuse, 0x4000000, RZ, 0xc0, !PT ;  /* 0x0400000000ff7812 */ /* 0x040fe400078cc0ff */
[----:B------:R-:W-:-:S03]  /*4b110*/  LOP3.LUT P0, RZ, R0, 0x8000000, RZ, 0xc0, !PT ;  /* 0x0800000000ff7812 */ /* 0x000fc6000780c0ff */
[----:B----4-:R3:W-:Y:S02]  /*4b120*/  @P1 STG.E desc[UR8][R26.64], R21 ;  /* 0x000000151a001986 */ /* 0x0107e4000c101908 */
[----:B---3--:R-:W-:-:S05]  /*4b130*/  IMAD.WIDE R26, R17, 0x4, R2 ;  /* 0x00000004111a7825 */ /* 0x008fca00078e0202 */
[----:B------:R1:W-:Y:S02]  /*4b140*/  @P2 STG.E desc[UR8][R26.64], R20 ;  /* 0x000000141a002986 */ /* 0x0003e4000c101908 */
[----:B-1----:R-:W-:-:S05]  /*4b150*/  IMAD.WIDE R26, R17, 0x4, R4 ;  /* 0x00000004111a7825 */ /* 0x002fca00078e0204 */
[----:B------:R1:W-:Y:S04]  /*4b160*/  @P3 STG.E desc[UR8][R26.64], R19 ;  /* 0x000000131a003986 */ /* 0x0003e8000c101908 */
[----:B-1----:R-:W3:Y:S01]  /*4b170*/  LDL.LU R19, [R1+0x444] ;  /* 0x0004440001137983 */ /* 0x002ee20000300800 */
[----:B------:R-:W-:-:S05]  /*4b180*/  IMAD.WIDE R26, R17, 0x4, R6 ;  /* 0x00000004111a7825 */ /* 0x000fca00078e0206 */
[----:B------:R1:W-:Y:S02]  /*4b190*/  @P4 STG.E desc[UR8][R26.64], R18 ;  /* 0x000000121a004986 */ /* 0x0003e4000c101908 */
[----:B-1----:R-:W-:Y:S02]  /*4b1a0*/  IMAD.WIDE R26, R17, 0x4, R8 ;  /* 0x00000004111a7825 */ /* 0x002fe400078e0208 */
[----:B------:R-:W4:Y:S04]  /*4b1b0*/  LDL.LU R18, [R1+0x244] ;  /* 0x0002440001127983 */ /* 0x000f280000300800 */
[----:B--2---:R1:W-:Y:S04]  /*4b1c0*/  @P5 STG.E desc[UR8][R26.64], R15 ;  /* 0x0000000f1a005986 */ /* 0x0043e8000c101908 */
[----:B------:R-:W2:Y:S01]  /*4b1d0*/  LDL.LU R17, [R1+0xe88] ;  /* 0x000e880001117983 */ /* 0x000ea20000300800 */
[----:B-1----:R-:W-:-:S03]  /*4b1e0*/  IMAD.WIDE R26, R16, 0x4, R2 ;  /* 0x00000004101a7825 */ /* 0x002fc600078e0202 */
[----:B------:R-:W2:Y:S04]  /*4b1f0*/  LDL.LU R15, [R1+0xc38] ;  /* 0x000c3800010f7983 */ /* 0x000ea80000300800 */
[----:B------:R1:W-:Y:S02]  /*4b200*/  @P6 STG.E desc[UR8][R26.64], R14 ;  /* 0x0000000e1a006986 */ /* 0x0003e4000c101908 */
[----:B-1----:R-:W-:Y:S02]  /*4b210*/  IMAD.WIDE R26, R16, 0x4, R4 ;  /* 0x00000004101a7825 */ /* 0x002fe400078e0204 */
[----:B------:R-:W2:Y:S04]  /*4b220*/  LDL.LU R14, [R1+0xa38] ;  /* 0x000a3800010e7983 */ /* 0x000ea80000300800 */
[----:B------:R1:W-:Y:S04]  /*4b230*/  @P0 STG.E desc[UR8][R26.64], R13 ;  /* 0x0000000d1a000986 */ /* 0x0003e8000c101908 */
[----:B-1----:R-:W2:Y:S01]  /*4b240*/  LDL.LU R13, [R1+0x1064] ;  /* 0x00106400010d7983 */ /* 0x002ea20000300800 */
        /* <DEDUP_REMOVED lines=8> */
[----:B------:R-:W-:-:S02]  /*4b2d0*/  LOP3.LUT R25, R25, 0xffffdfff, RZ, 0xc0, !PT ;  /* 0xffffdfff19197812 */ /* 0x000fc400078ec0ff */
[----:B------:R-:W-:Y:S01]  /*4b2e0*/  LOP3.LUT P4, RZ, R0, 0x10000000, RZ, 0xc0, !PT ;  /* 0x1000000000ff7812 */ /* 0x000fe2000788c0ff */
[----:B------:R-:W-:Y:S01]  /*4b2f0*/  IMAD.WIDE R26, R16, 0x4, R6 ;  /* 0x00000004101a7825 */ /* 0x000fe200078e0206 */
[----:B------:R-:W2:Y:S04]  /*4b300*/  LDL.LU R150, [R1+0xe8c] ;  /* 0x000e8c0001967983 */ /* 0x000ea80000300800 */
[----:B------:R-:W2:Y:S03]  /*4b310*/  LDL.LU R148, [R1+0xc3c] ;  /* 0x000c3c0001947983 */ /* 0x000ea60000300800 */
[----:B------:R-:W-:Y:S01]  /*4b320*/  @P1 LOP3.LUT R25, R25, 0x2000, RZ, 0xfc, !PT ;  /* 0x0000200019191812 */ /* 0x000fe200078efcff */
[----:B------:R-:W2:Y:S01]  /*4b330*/  LDL.LU R251, [R1+0xa3c] ;  /* 0x000a3c0001fb7983 */ /* 0x000ea20000300800 */
[----:B------:R-:W-:-:S02]  /*4b340*/  LOP3.LUT P1, RZ, R10, 0x40, RZ, 0xc0, !PT ;  /* 0x000000400aff7812 */ /* 0x000fc4000782c0ff */
[----:B------:R-:W-:Y:S01]  /*4b350*/  LOP3.LUT R25, R25, 0xffffbfff, RZ, 0xc0, !PT ;  /* 0xffffbfff19197812 */ /* 0x000fe200078ec0ff */
[----:B------:R-:W2:Y:S04]  /*4b360*/  LDL.LU R21, [R1+0x106c] ;  /* 0x00106c0001157983 */ /* 0x000ea80000300800 */
[----:B------:R-:W2:Y:S06]  /*4b370*/  LDL.LU R20, [R1+0x84c] ;  /* 0x00084c0001147983 */ /* 0x000eac0000300800 */
[----:B------:R-:W-:-:S02]  /*4b380*/  @P1 LOP3.LUT R25, R25, 0x4000, RZ, 0xfc, !PT ;  /* 0x0000400019191812 */ /* 0x000fc400078efcff */
[----:B------:R-:W-:Y:S02]  /*4b390*/  LOP3.LUT P1, RZ, R10, 0x20, RZ, 0xc0, !PT ;  /* 0x000000200aff7812 */ /* 0x000fe4000782c0ff */
[----:B------:R-:W-:-:S11]  /*4b3a0*/  LOP3.LUT R25, R25, 0xffff7fff, RZ, 0xc0, !PT ;  /* 0xffff7fff19197812 */ /* 0x000fd600078ec0ff */
[----:B------:R-:W-:Y:S02]  /*4b3b0*/  @P1 LOP3.LUT R25, R25, 0x8000, RZ, 0xfc, !PT ;  /* 0x0000800019191812 */ /* 0x000fe400078efcff */
[----:B------:R-:W-:Y:S02]  /*4b3c0*/  LOP3.LUT P1, RZ, R10, 0x10, RZ, 0xc0, !PT ;  /* 0x000000100aff7812 */ /* 0x000fe4000782c0ff */
[----:B------:R-:W-:-:S11]  /*4b3d0*/  LOP3.LUT R25, R25, 0xfffeffff, RZ, 0xc0, !PT ;  /* 0xfffeffff19197812 */ /* 0x000fd600078ec0ff */
[----:B------:R-:W-:Y:S02]  /*4b3e0*/  @P1 LOP3.LUT R25, R25, 0x10000, RZ, 0xfc, !PT ;  /* 0x0001000019191812 */ /* 0x000fe400078efcff */
[----:B------:R-:W-:Y:S02]  /*4b3f0*/  LOP3.LUT P1, RZ, R10, 0x8, RZ, 0xc0, !PT ;  /* 0x000000080aff7812 */ /* 0x000fe4000782c0ff */
[----:B------:R-:W-:-:S11]  /*4b400*/  LOP3.LUT R25, R25, 0xfffdffff, RZ, 0xc0, !PT ;  /* 0xfffdffff19197812 */ /* 0x000fd600078ec0ff */
[----:B------:R-:W-:Y:S02]  /*4b410*/  @P1 LOP3.LUT R25, R25, 0x20000, RZ, 0xfc, !PT ;  /* 0x0002000019191812 */ /* 0x000fe400078efcff */
[----:B------:R-:W-:Y:S02]  /*4b420*/  LOP3.LUT P1, RZ, R10, 0x4, RZ, 0xc0, !PT ;  /* 0x000000040aff7812 */ /* 0x000fe4000782c0ff */
[----:B------:R-:W-:Y:S02]  /*4b430*/  LOP3.LUT R25, R25, 0xfffbffff, RZ, 0xc0, !PT ;  /* 0xfffbffff19197812 */ /* 0x000fe400078ec0ff */
[C---:B------:R-:W-:Y:S02]  /*4b440*/  LOP3.LUT P5, RZ, R0.reuse, 0x20000000, RZ, 0xc0, !PT ;  /* 0x2000000000ff7812 */ /* 0x040fe400078ac0ff */
[----:B------:R-:W-:-:S07]  /*4b450*/  LOP3.LUT P6, RZ, R0, 0x40000000, RZ, 0xc0, !PT ;  /* 0x4000000000ff7812 */ /* 0x000fce00078cc0ff */
[----:B------:R-:W-:Y:S02]  /*4b460*/  @P1 LOP3.LUT R25, R25, 0x40000, RZ, 0xfc, !PT ;  /* 0x0004000019191812 */ /* 0x000fe400078efcff */
[----:B------:R-:W-:Y:S02]  /*4b470*/  LOP3.LUT P1, RZ, R10, 0x2, RZ, 0xc0, !PT ;  /* 0x000000020aff7812 */ /* 0x000fe4000782c0ff */
[----:B------:R-:W-:Y:S02]  /*4b480*/  LOP3.LUT P0, RZ, R0, 0x80000000, RZ, 0xc0, !PT ;  /* 0x8000000000ff7812 */ /* 0x000fe4000780c0ff */
[----:B------:R-:W-:-:S09]  /*4b490*/  LOP3.LUT R25, R25, 0xfff7ffff, RZ, 0xc0, !PT ;  /* 0xfff7ffff19197812 */ /* 0x000fd200078ec0ff */
[----:B------:R-:W-:Y:S02]  /*4b4a0*/  @P1 LOP3.LUT R25, R25, 0x80000, RZ, 0xfc, !PT ;  /* 0x0008000019191812 */ /* 0x000fe400078efcff */
[----:B------:R-:W-:Y:S01]  /*4b4b0*/  LOP3.LUT P1, RZ, R10, 0x1, RZ, 0xc0, !PT ;  /* 0x000000010aff7812 */ /* 0x000fe2000782c0ff */
[----:B---3--:R1:W-:Y:S02]  /*4b4c0*/  @P4 STG.E desc[UR8][R26.64], R19 ;  /* 0x000000131a004986 */ /* 0x0083e4000c101908 */
[----:B-1----:R-:W-:Y:S02]  /*4b4d0*/  IMAD.WIDE R26, R16, 0x4, R8 ;  /* 0x00000004101a7825 */ /* 0x002fe400078e0208 */
[----:B------:R-:W3:Y:S04]  /*4b4e0*/  LDL.LU R16, [R1+0x1070] ;  /* 0x0010700001107983 */ /* 0x000ee80000300800 */
[----:B------:R-:W3:Y:S04]  /*4b4f0*/  LDL.LU R149, [R1+0x248] ;  /* 0x0002480001957983 */ /* 0x000ee80000300800 */
[----:B----4-:R1:W-:Y:S04]  /*4b500*/  @P5 STG.E desc[UR8][R26.64], R18 ;  /* 0x000000121a005986 */ /* 0x0103e8000c101908 */
[----:B------:R-:W4:Y:S04]  /*4b510*/  LDL.LU R19, [R1+0x83c] ;  /* 0x00083c0001137983 */ /* 0x000f280000300800 */
[----:B-1----:R-:W4:Y:S01]  /*4b520*/  LDL.LU R18, [R1+0x64c] ;  /* 0x00064c0001127983 */ /* 0x002f220000300800 */
[----:B--2---:R-:W-:-:S05]  /*4b530*/  IMAD.WIDE R26, R13, 0x4, R2 ;  /* 0x000000040d1a7825 */ /* 0x004fca00078e0202 */
[----:B------:R1:W-:Y:S02]  /*4b540*/  @P6 STG.E desc[UR8][R26.64], R17 ;  /* 0x000000111a006986 */ /* 0x0003e4000c101908 */
[C---:B-1----:R-:W-:Y:S02]  /*4b550*/  IMAD.WIDE R26, R13.reuse, 0x4, R4 ;  /* 0x000000040d1a7825 */ /* 0x042fe400078e0204 */
[----:B------:R-:W2:Y:S04]  /*4b560*/  LDL.LU R17, [R1+0x44c] ;  /* 0x00044c0001117983 */ /* 0x000ea80000300800 */
[----:B------:R1:W-:Y:S02]  /*4b570*/  @P0 STG.E desc[UR8][R26.64], R15 ;  /* 0x0000000f1a000986 */ /* 0x0003e4000c101908 */
[----:B-1----:R-:W-:-:S05]  /*4b580*/  IMAD.WIDE R26, R13, 0x4, R6 ;  /* 0x000000040d1a7825 */ /* 0x002fca00078e0206 */
[----:B------:R1:W-:Y:S02]  /*4b590*/  @P1 STG.E desc[UR8][R26.64], R14 ;  /* 0x0000000e1a001986 */ /* 0x0003e4000c101908 */
[----:B-1----:R-:W-:Y:S02]  /*4b5a0*/  IMAD.WIDE R26, R13, 0x4, R8 ;  /* 0x000000040d1a7825 */ /* 0x002fe400078e0208 */
[----:B------:R-:W2:Y:S04]  /*4b5b0*/  LDL.LU R14, [R1+0x24c] ;  /* 0x00024c00010e7983 */ /* 0x000ea80000300800 */
[----:B------:R-:W2:Y:S04]  /*4b5c0*/  LDL.LU R13, [R1+0xea0] ;  /* 0x000ea000010d7983 */ /* 0x000ea80000300800 */
[----:B------:R-:W2:Y:S01]  /*4b5d0*/  LDL.LU R15, [R1+0x1074] ;  /* 0x00107400010f7983 */ /* 0x000ea20000300800 */
[----:B------:R-:W-:-:S13]  /*4b5e0*/  LOP3.LUT P1, RZ, R25, 0x80000, RZ, 0xc0, !PT ;  /* 0x0008000019ff7812 */ /* 0x000fda000782c0ff */
        /* <DEDUP_REMOVED lines=12> */
[C---:B------:R-:W-:Y:S02]  /*4b6b0*/  LOP3.LUT P2, RZ, R10.reuse, 0x200, RZ, 0xc0, !PT ;  /* 0x000002000aff7812 */ /* 0x040fe4000784c0ff */
[C---:B------:R-:W-:Y:S02]  /*4b6c0*/  LOP3.LUT P3, RZ, R10.reuse, 0x400, RZ, 0xc0, !PT ;  /* 0x000004000aff7812 */ /* 0x040fe4000786c0ff */
[C---:B------:R-:W-:Y:S02]  /*4b6d0*/  LOP3.LUT P4, RZ, R10.reuse, 0x800, RZ, 0xc0, !PT ;  /* 0x000008000aff7812 */ /* 0x040fe4000788c0ff */
[C---:B------:R-:W-:Y:S02]  /*4b6e0*/  LOP3.LUT P5, RZ, R10.reuse, 0x1000, RZ, 0xc0, !PT ;  /* 0x000010000aff7812 */ /* 0x040fe400078ac0ff */
[----:B------:R-:W-:-:S02]  /*4b6f0*/  LOP3.LUT P6, RZ, R10, 0x2000, RZ, 0xc0, !PT ;  /* 0x000020000aff7812 */ /* 0x000fc400078cc0ff */
[----:B------:R-:W-:Y:S01]  /*4b700*/  LOP3.LUT P0, RZ, R10, 0x4000, RZ, 0xc0, !PT ;  /* 0x000040000aff7812 */ /* 0x000fe2000780c0ff */
[----:B---3--:R1:W-:Y:S01]  /*4b710*/  @P1 STG.E desc[UR8][R26.64], R149 ;  /* 0x000000951a001986 */ /* 0x0083e2000c101908 */
[----:B------:R-:W-:Y:S01]  /*4b720*/  LOP3.LUT P1, RZ, R25, 0x4000, RZ, 0xc0, !PT ;  /* 0x0000400019ff7812 */ /* 0x000fe2000782c0ff */
[----:B-1----:R-:W-:Y:S02]  /*4b730*/  IMAD.WIDE R26, R21, 0x4, R2 ;  /* 0x00000004151a7825 */ /* 0x002fe400078e0202 */
[----:B------:R-:W3:Y:S10]  /*4b740*/  LDL.LU R149, [R1+0x107c] ;  /* 0x00107c0001957983 */ /* 0x000ef40000300800 */
[----:B------:R1:W-:Y:S01]  /*4b750*/  @P1 STG.E desc[UR8][R26.64], R150 ;  /* 0x000000961a001986 */ /* 0x0003e2000c101908 */
[----:B------:R-:W-:Y:S01]  /*4b760*/  LOP3.LUT P1, RZ, R25, 0x2000, RZ, 0xc0, !PT ;  /* 0x0000200019ff7812 */ /* 0x000fe2000782c0ff */
[----:B-1----:R-:W-:-:S12]  /*4b770*/  IMAD.WIDE R26, R21, 0x4, R4 ;  /* 0x00000004151a7825 */ /* 0x002fd800078e0204 */
[----:B------:R1:W-:Y:S01]  /*4b780*/  @P1 STG.E desc[UR8][R26.64], R148 ;  /* 0x000000941a001986 */ /* 0x0003e2000c101908 */
[----:B------:R-:W-:Y:S01]  /*4b790*/  LOP3.LUT P1, RZ, R25, 0x1000, RZ, 0xc0, !PT ;  /* 0x0000100019ff7812 */ /* 0x000fe2000782c0ff */
[----:B-1----:R-:W-:-:S12]  /*4b7a0*/  IMAD.WIDE R26, R21, 0x4, R6 ;  /* 0x00000004151a7825 */ /* 0x002fd800078e0206 */
[----:B------:R1:W-:Y:S02]  /*4b7b0*/  @P1 STG.E desc[UR8][R26.64], R251 ;  /* 0x000000fb1a001986 */ /* 0x0003e4000c101908 */
[----:B-1----:R-:W-:-:S05]  /*4b7c0*/  IMAD.WIDE R26, R21, 0x4, R8 ;  /* 0x00000004151a7825 */ /* 0x002fca00078e0208 */
[----:B------:R1:W-:Y:S02]  /*4b7d0*/  @P2 STG.E desc[UR8][R26.64], R20 ;  /* 0x000000141a002986 */ /* 0x0003e4000c101908 */
[----:B-1----:R-:W-:-:S05]  /*4b7e0*/  IMAD.WIDE R26, R16, 0x4, R2 ;  /* 0x00000004101a7825 */ /* 0x002fca00078e0202 */
[----:B----4-:R1:W-:Y:S02]  /*4b7f0*/  @P3 STG.E desc[UR8][R26.64], R19 ;  /* 0x000000131a003986 */ /* 0x0103e4000c101908 */
[----:B-1----:R-:W-:-:S05]  /*4b800*/  IMAD.WIDE R26, R16, 0x4, R4 ;  /* 0x00000004101a7825 */ /* 0x002fca00078e0204 */
[----:B------:R1:W-:Y:S02]  /*4b810*/  @P4 STG.E desc[UR8][R26.64], R18 ;  /* 0x000000121a004986 */ /* 0x0003e4000c101908 */
[----:B-1----:R-:W-:-:S05]  /*4b820*/  IMAD.WIDE R26, R16, 0x4, R6 ;  /* 0x00000004101a7825 */ /* 0x002fca00078e0206 */
[----:B--2---:R1:W-:Y:S02]  /*4b830*/  @P5 STG.E desc[UR8][R26.64], R17 ;  /* 0x000000111a005986 */ /* 0x0043e4000c101908 */
[----:B-1----:R-:W-:Y:S02]  /*4b840*/  IMAD.WIDE R26, R16, 0x4, R8 ;  /* 0x00000004101a7825 */ /* 0x002fe400078e0208 */
[----:B------:R-:W2:Y:S04]  /*4b850*/  LDL.LU R17, [R1+0xe90] ;  /* 0x000e900001117983 */ /* 0x000ea80000300800 */
[----:B------:R1:W-:Y:S04]  /*4b860*/  @P6 STG.E desc[UR8][R26.64], R14 ;  /* 0x0000000e1a006986 */ /* 0x0003e8000c101908 */
[----:B------:R-:W4:Y:S01]  /*4b870*/  LDL.LU R16, [R1+0xc40] ;  /* 0x000c400001107983 */ /* 0x000f220000300800 */
[----:B-1----:R-:W-:-:S05]  /*4b880*/  IMAD.WIDE R26, R15, 0x4, R2 ;  /* 0x000000040f1a7825 */ /* 0x002fca00078e0202 */
[----:B------:R1:W-:Y:S04]  /*4b890*/  @P0 STG.E desc[UR8][R26.64], R13 ;  /* 0x0000000d1a000986 */ /* 0x0003e8000c101908 */
[----:B-1----:R-:W3:Y:S04]  /*4b8a0*/  LDL.LU R13, [R1+0xa40] ;  /* 0x000a4000010d7983 */ /* 0x002ee80000300800 */
[----:B------:R-:W3:Y:S04]  /*4b8b0*/  LDL.LU R140, [R1+0x850] ;  /* 0x00085000018c7983 */ /* 0x000ee80000300800 */
[----:B------:R-:W3:Y:S04]  /*4b8c0*/  LDL.LU R252, [R1+0x650] ;  /* 0x0006500001fc7983 */ /* 0x000ee80000300800 */
[----:B------:R-:W3:Y:S04]  /*4b8d0*/  LDL.LU R14, [R1+0x1078] ;  /* 0x00107800010e7983 */ /* 0x000ee80000300800 */
[----:B------:R-:W3:Y:S01]  /*4b8e0*/  LDL.LU R141, [R1+0x450] ;  /* 0x00045000018d7983 */ /* 0x000ee20000300800 */
[----:B------:R-:W-:-:S02]  /*4b8f0*/  LOP3.LUT P1, RZ, R10, 0x8000000, RZ, 0xc0, !PT ;  /* 0x080000000aff7812 */ /* 0x000fc4000782c0ff */
[----:B------:R-:W-:Y:S01]  /*4b900*/  LOP3.LUT R25, R25, 0xffffffef, RZ, 0xc0, !PT ;  /* 0xffffffef19197812 */ /* 0x000fe200078ec0ff */
[----:B------:R-:W3:Y:S04]  /*4b910*/  LDL.LU R142, [R1+0x250] ;  /* 0x00025000018e7983 */ /* 0x000ee80000300800 */
[----:B------:R-:W3:Y:S04]  /*4b920*/  LDL.LU R143, [R1+0xea4] ;  /* 0x000ea400018f7983 */ /* 0x000ee80000300800 */
[----:B------:R-:W3:Y:S02]  /*4b930*/  LDL.LU R155, [R1+0xe94] ;  /* 0x000e9400019b7983 */ /* 0x000ee40000300800 */
[----:B------:R-:W-:-:S02]  /*4b940*/  @P1 LOP3.LUT R25, R25, 0x10, RZ, 0xfc, !PT ;  /* 0x0000001019191812 */ /* 0x000fc400078efcff */
[----:B------:R-:W-:Y:S01]  /*4b950*/  LOP3.LUT P1, RZ, R10, 0x4000000, RZ, 0xc0, !PT ;  /* 0x040000000aff7812 */ /* 0x000fe2000782c0ff */
[----:B------:R-:W3:Y:S01]  /*4b960*/  LDL.LU R151, [R1+0xc44] ;  /* 0x000c440001977983 */ /* 0x000ee20000300800 */
[----:B------:R-:W-:-:S03]  /*4b970*/  LOP3.LUT R25, R25, 0xffffffdf, RZ, 0xc0, !PT ;  /* 0xffffffdf19197812 */ /* 0x000fc600078ec0ff */
[----:B------:R-:W3:Y:S04]  /*4b980*/  LDL.LU R150, [R1+0xa44] ;  /* 0x000a440001967983 */ /* 0x000ee80000300800 */
[----:B------:R-:W3:Y:S04]  /*4b990*/  LDL.LU R148, [R1+0x854] ;  /* 0x0008540001947983 */ /* 0x000ee80000300800 */
[----:B------:R-:W-:Y:S01]  /*4b9a0*/  @P1 LOP3.LUT R25, R25, 0x20, RZ, 0xfc, !PT ;  /* 0x0000002019191812 */ /* 0x000fe200078efcff */
[----:B------:R-:W3:Y:S01]  /*4b9b0*/  LDL.LU R251, [R1+0x654] ;  /* 0x0006540001fb7983 */ /* 0x000ee20000300800 */
[----:B------:R-:W-:-:S02]  /*4b9c0*/  LOP3.LUT P1, RZ, R10, 0x2000000, RZ, 0xc0, !PT ;  /* 0x020000000aff7812 */ /* 0x000fc4000782c0ff */
[----:B------:R-:W-:Y:S01]  /*4b9d0*/  LOP3.LUT R25, R25, 0xffffffbf, RZ, 0xc0, !PT ;  /* 0xffffffbf19197812 */ /* 0x000fe200078ec0ff */
[----:B------:R-:W3:Y:S01]  /*4b9e0*/  LDL.LU R21, [R1+0x454] ;  /* 0x0004540001157983 */ /* 0x000ee20000300800 */
[----:B------:R-:W-:-:S03]  /*4b9f0*/  LOP3.LUT P4, RZ, R10, 0x8000, RZ, 0xc0, !PT ;  /* 0x000080000aff7812 */ /* 0x000fc6000788c0ff */
[----:B------:R-:W3:Y:S01]  /*4ba00*/  LDL.LU R20, [R1+0x1080] ;  /* 0x0010800001147983 */ /* 0x000ee20000300800 */
[C---:B------:R-:W-:Y:S01]  /*4ba10*/  LOP3.LUT P5, RZ, R10.reuse, 0x10000, RZ, 0xc0, !PT ;  /* 0x000100000aff7812 */ /* 0x040fe200078ac0ff */
[----:B------:R-:W-:Y:S01]  /*4ba20*/  IMAD.WIDE R26, R15, 0x4, R4 ;  /* 0x000000040f1a7825 */ /* 0x000fe200078e0204 */
[C---:B------:R-:W-:Y:S01]  /*4ba30*/  LOP3.LUT P6, RZ, R10.reuse, 0x20000, RZ, 0xc0, !PT ;  /* 0x000200000aff7812 */ /* 0x040fe200078cc0ff */
[----:B------:R-:W3:Y:S02]  /*4ba40*/  LDL.LU R19, [R1+0x254] ;  /* 0x0002540001137983 */ /* 0x000ee40000300800 */
[----:B------:R-:W-:Y:S02]  /*4ba50*/  @P1 LOP3.LUT R25, R25, 0x40, RZ, 0xfc, !PT ;  /* 0x0000004019191812 */ /* 0x000fe400078efcff */
[----:B------:R-:W-:Y:S01]  /*4ba60*/  LOP3.LUT P1, RZ, R10, 0x1000000, RZ, 0xc0, !PT ;  /* 0x010000000aff7812 */ /* 0x000fe2000782c0ff */
[----:B------:R-:W3:Y:S01]  /*4ba70*/  LDL.LU R18, [R1+0xea8] ;  /* 0x000ea80001127983 */ /* 0x000ee20000300800 */
        /* <DEDUP_REMOVED lines=12> */
[----:B------:R-:W-:Y:S02]  /*4bb40*/  LOP3.LUT P1, RZ, R10, 0x100000, RZ, 0xc0, !PT ;  /* 0x001000000aff7812 */ /* 0x000fe4000782c0ff */
[----:B------:R-:W-:-:S11]  /*4bb50*/  LOP3.LUT R25, R25, 0xfffff7ff, RZ, 0xc0, !PT ;  /* 0xfffff7ff19197812 */ /* 0x000fd600078ec0ff */
[----:B------:R-:W-:Y:S02]  /*4bb60*/  @P1 LOP3.LUT R25, R25, 0x800, RZ, 0xfc, !PT ;  /* 0x0000080019191812 */ /* 0x000fe400078efcff */
[----:B------:R-:W-:Y:S01]  /*4bb70*/  LOP3.LUT P1, RZ, R10, 0x80000, RZ, 0xc0, !PT ;  /* 0x000800000aff7812 */ /* 0x000fe2000782c0ff */
[----:B--2---:R1:W-:Y:S02]  /*4bb80*/  @P4 STG.E desc[UR8][R26.64], R17 ;  /* 0x000000111a004986 */ /* 0x0043e4000c101908 */
[C---:B-1----:R-:W-:Y:S02]  /*4bb90*/  IMAD.WIDE R26, R15.reuse, 0x4, R6 ;  /* 0x000000040f1a7825 */ /* 0x042fe400078e0206 */
[----:B------:R-:W2:Y:S04]  /*4bba0*/  LDL.LU R17, [R1+0xe98] ;  /* 0x000e980001117983 */ /* 0x000ea80000300800 */
[----:B----4-:R1:W-:Y:S02]  /*4bbb0*/  @P5 STG.E desc[UR8][R26.64], R16 ;  /* 0x000000101a005986 */ /* 0x0103e4000c101908 */
[----:B-1----:R-:W-:-:S02]  /*4bbc0*/  IMAD.WIDE R26, R15, 0x4, R8 ;  /* 0x000000040f1a7825 */ /* 0x002fc400078e0208 */
[----:B------:R-:W4:Y:S04]  /*4bbd0*/  LDL.LU R16, [R1+0xc48] ;  /* 0x000c480001107983 */ /* 0x000f280000300800 */
[----:B---3--:R1:W-:Y:S04]  /*4bbe0*/  @P6 STG.E desc[UR8][R26.64], R13 ;  /* 0x0000000d1a006986 */ /* 0x0083e8000c101908 */
[----:B------:R-:W3:Y:S01]  /*4bbf0*/  LDL.LU R15, [R1+0x1084] ;  /* 0x00108400010f7983 */ /* 0x000ee20000300800 */
[----:B-1----:R-:W-:-:S03]  /*4bc00*/  IMAD.WIDE R26, R14, 0x4, R2 ;  /* 0x000000040e1a7825 */ /* 0x002fc600078e0202 */
[----:B------:R-:W4:Y:S04]  /*4bc10*/  LDL.LU R13, [R1+0x1b24] ;  /* 0x001b2400010d7983 */ /* 0x000f280000300800 */
[----:B------:R1:W-:Y:S02]  /*4bc20*/  @P0 STG.E desc[UR8][R26.64], R140 ;  /* 0x0000008c1a000986 */ /* 0x0003e4000c101908 */
[----:B-1----:R-:W-:-:S05]  /*4bc30*/  IMAD.WIDE R26, R14, 0x4, R4 ;  /* 0x000000040e1a7825 */ /* 0x002fca00078e0204 */
[----:B------:R1:W-:Y:S01]  /*4bc40*/  @P1 STG.E desc[UR8][R26.64], R252 ;  /* 0x000000fc1a001986 */ /* 0x0003e2000c101908 */
[----:B------:R-:W-:Y:S01]  /*4bc50*/  LOP3.LUT P1, RZ, R25, 0x800, RZ, 0xc0, !PT ;  /* 0x0000080019ff7812 */ /* 0x000fe2000782c0ff */
[----:B-1----:R-:W-:-:S12]  /*4bc60*/  IMAD.WIDE R26, R14, 0x4, R6 ;  /* 0x000000040e1a7825 */ /* 0x002fd800078e0206 */
[----:B------:R1:W-:Y:S02]  /*4bc70*/  @P1 STG.E desc[UR8][R26.64], R141 ;  /* 0x0000008d1a001986 */ /* 0x0003e4000c101908 */
[----:B-1----:R-:W-:Y:S02]  /*4bc80*/  IMAD.WIDE R26, R14, 0x4, R8 ;  /* 0x000000040e1a7825 */ /* 0x002fe400078e0208 */
[----:B------:R-:W4:Y:S01]  /*4bc90*/  LDL.LU R14, [R1+0xa48] ;  /* 0x000a4800010e7983 */ /* 0x000f220000300800 */
        /* <DEDUP_REMOVED lines=14> */
[C---:B------:R-:W-:Y:S01]  /*4bd80*/  LOP3.LUT P1, RZ, R25.reuse, 0x20, RZ, 0xc0, !PT ;  /* 0x0000002019ff7812 */ /* 0x040fe2000782c0ff */
[----:B-1----:R-:W-:Y:S01]  /*4bd90*/  IMAD.WIDE R26, R20, 0x4, R2 ;  /* 0x00000004141a7825 */ /* 0x002fe200078e0202 */
[----:B------:R-:W-:Y:S01]  /*4bda0*/  LOP3.LUT P2, RZ, R10, 0x10000000, RZ, 0xc0, !PT ;  /* 0x100000000aff7812 */ /* 0x000fe2000784c0ff */
[----:B------:R-:W4:Y:S10]  /*4bdb0*/  LDL.LU R150, [R1+0x1090] ;  /* 0x0010900001967983 */ /* 0x000f340000300800 */
[----:B------:R1:W-:Y:S01]  /*4bdc0*/  @P1 STG.E desc[UR8][R26.64], R148 ;  /* 0x000000941a001986 */ /* 0x0003e2000c101908 */
[----:B------:R-:W-:-:S02]  /*4bdd0*/  LOP3.LUT P1, RZ, R25, 0x10, RZ, 0xc0, !PT ;  /* 0x0000001019ff7812 */ /* 0x000fc4000782c0ff */
[----:B------:R-:W-:Y:S01]  /*4bde0*/  LOP3.LUT P3, RZ, R10, 0x20000000, RZ, 0xc0, !PT ;  /* 0x200000000aff7812 */ /* 0x000fe2000786c0ff */
[----:B-1----:R-:W-:-:S10]  /*4bdf0*/  IMAD.WIDE R26, R20, 0x4, R4 ;  /* 0x00000004141a7825 */ /* 0x002fd400078e0204 */
[----:B------:R1:W-:Y:S01]  /*4be00*/  @P1 STG.E desc[UR8][R26.64], R251 ;  /* 0x000000fb1a001986 */ /* 0x0003e2000c101908 */
[----:B------:R-:W-:Y:S01]  /*4be10*/  LOP3.LUT P4, RZ, R10, 0x40000000, RZ, 0xc0, !PT ;  /* 0x400000000aff7812 */ /* 0x000fe2000788c0ff */
[----:B-1----:R-:W-:-:S05]  /*4be20*/  IMAD.WIDE R26, R20, 0x4, R6 ;  /* 0x00000004141a7825 */ /* 0x002fca00078e0206 */
[----:B------:R1:W-:Y:S01]  /*4be30*/  @P2 STG.E desc[UR8][R26.64], R21 ;  /* 0x000000151a002986 */ /* 0x0003e2000c101908 */
[----:B------:R-:W-:Y:S01]  /*4be40*/  LOP3.LUT P5, RZ, R10, 0x80000000, RZ, 0xc0, !PT ;  /* 0x800000000aff7812 */ /* 0x000fe200078ac0ff */
[----:B-1----:R-:W-:-:S05]  /*4be50*/  IMAD.WIDE R26, R20, 0x4, R8 ;  /* 0x00000004141a7825 */ /* 0x002fca00078e0208 */
[----:B------:R3:W-:Y:S01]  /*4be60*/  @P3 STG.E desc[UR8][R26.64], R19 ;  /* 0x000000131a003986 */ /* 0x0007e2000c101908 */
[C---:B------:R-:W-:Y:S02]  /*4be70*/  LOP3.LUT P6, RZ, R11.reuse, 0x1, RZ, 0xc0, !PT ;  /* 0x000000010bff7812 */ /* 0x040fe400078cc0ff */
[----:B------:R-:W-:Y:S01]  /*4be80*/  LOP3.LUT P0, RZ, R11, 0x2, RZ, 0xc0, !PT ;  /* 0x000000020bff7812 */ /* 0x000fe2000780c0ff */
[----:B---3--:R-:W-:-:S05]  /*4be90*/  IMAD.WIDE R26, R15, 0x4, R2 ;  /* 0x000000040f1a7825 */ /* 0x008fca00078e0202 */
[----:B------:R1:W-:Y:S02]  /*4bea0*/  @P4 STG.E desc[UR8][R26.64], R18 ;  /* 0x000000121a004986 */ /* 0x0003e4000c101908 */
[----:B-1----:R-:W-:-:S05]  /*4beb0*/  IMAD.WIDE R26, R15, 0x4, R4 ;  /* 0x000000040f1a7825 */ /* 0x002fca00078e0204 */
[----:B--2---:R1:W-:Y:S02]  /*4bec0*/  @P5 STG.E desc[UR8][R26.64], R17 ;  /* 0x000000111a005986 */ /* 0x0043e4000c101908 */
[----:B-1----:R-:W-:-:S05]  /*4bed0*/  IMAD.WIDE R26, R15, 0x4, R6 ;  /* 0x000000040f1a7825 */ /* 0x002fca00078e0206 */
[----:B----4-:R1:W-:Y:S02]  /*4bee0*/  @P6 STG.E desc[UR8][R26.64], R16 ;  /* 0x000000101a006986 */ /* 0x0103e4000c101908 */
[----:B-1----:R-:W-:-:S05]  /*4bef0*/  IMAD.WIDE R26, R15, 0x4, R8 ;  /* 0x000000040f1a7825 */ /* 0x002fca00078e0208 */
[----:B------:R1:W-:Y:S04]  /*4bf00*/  @P0 STG.E desc[UR8][R26.64], R14 ;  /* 0x0000000e1a000986 */ /* 0x0003e8000c101908 */
[----:B-1----:R-:W2:Y:S04]  /*4bf10*/  LDL.LU R14, [R1+0x858] ;  /* 0x00085800010e7983 */ /* 0x002ea80000300800 */
[----:B------:R-:W3:Y:S04]  /*4bf20*/  LDL.LU R20, [R1+0x658] ;  /* 0x0006580001147983 */ /* 0x000ee80000300800 */
[----:B------:R-:W4:Y:S04]  /*4bf30*/  LDL.LU R19, [R1+0x458] ;  /* 0x0004580001137983 */ /* 0x000f280000300800 */
[----:B------:R-:W2:Y:S04]  /*4bf40*/  LDL.LU R18, [R1+0x1088] ;  /* 0x0010880001127983 */ /* 0x000ea80000300800 */
[----:B------:R-:W4:Y:S04]  /*4bf50*/  LDL.LU R17, [R1+0x258] ;  /* 0x0002580001117983 */ /* 0x000f280000300800 */
[----:B------:R-:W4:Y:S04]  /*4bf60*/  LDL.LU R16, [R1+0xeac] ;  /* 0x000eac0001107983 */ /* 0x000f280000300800 */
[----:B------:R-:W4:Y:S04]  /*4bf70*/  LDL.LU R15, [R1+0xe9c] ;  /* 0x000e9c00010f7983 */ /* 0x000f280000300800 */
[----:B------:R-:W4:Y:S01]  /*4bf80*/  LDL.LU R142, [R1+0x108c] ;  /* 0x00108c00018e7983 */ /* 0x000f220000300800 */
[----:B------:R-:W-:-:S02]  /*4bf90*/  LOP3.LUT P4, RZ, R11, 0x4, RZ, 0xc0, !PT ;  /* 0x000000040bff7812 */ /* 0x000fc4000788c0ff */
        /* <DEDUP_REMOVED lines=13> */
[----:B------:R-:W-:Y:S01]  /*4c070*/  LOP3.LUT R25, R25, 0xfffffffe, RZ, 0xc0, !PT ;  /* 0xfffffffe19197812 */ /* 0x000fe200078ec0ff */
[----:B--2---:R-:W-:-:S05]  /*4c080*/  IMAD.WIDE R26, R18, 0x4, R2 ;  /* 0x00000004121a7825 */ /* 0x004fca00078e0202 */
[----:B------:R1:W-:Y:S04]  /*4c090*/  @P4 STG.E desc[UR8][R26.64], R14 ;  /* 0x0000000e1a004986 */ /* 0x0003e8000c101908 */
[----:B-1----:R-:W2:Y:S04]  /*4c0a0*/  LDL.LU R14, [R1+0xc4c] ;  /* 0x000c4c00010e7983 */ /* 0x002ea80000300800 */
[----:B------:R-:W2:Y:S04]  /*4c0b0*/  LDL.LU R143, [R1+0xa4c] ;  /* 0x000a4c00018f7983 */ /* 0x000ea80000300800 */
[----:B------:R-:W2:Y:S01]  /*4c0c0*/  LDL.LU R155, [R1+0x85c] ;  /* 0x00085c00019b7983 */ /* 0x000ea20000300800 */
[----:B------:R-:W-:-:S02]  /*4c0d0*/  @P1 LOP3.LUT R25, R25, 0x1, RZ, 0xfc, !PT ;  /* 0x0000000119191812 */ /* 0x000fc400078efcff */
[----:B------:R-:W-:Y:S01]  /*4c0e0*/  LOP3.LUT P1, RZ, R11, 0x200, RZ, 0xc0, !PT ;  /* 0x000002000bff7812 */ /* 0x000fe2000782c0ff */
[----:B------:R-:W2:Y:S01]  /*4c0f0*/  LDL.LU R151, [R1+0x65c] ;  /* 0x00065c0001977983 */ /* 0x000ea20000300800 */
[----:B------:R-:W-:Y:S02]  /*4c100*/  LOP3.LUT R25, R25, 0xfffffffd, RZ, 0xc0, !PT ;  /* 0xfffffffd19197812 */ /* 0x000fe400078ec0ff */
[C---:B------:R-:W-:Y:S01]  /*4c110*/  LOP3.LUT P5, RZ, R11.reuse, 0x8, RZ, 0xc0, !PT ;  /* 0x000000080bff7812 */ /* 0x040fe200078ac0ff */
[----:B------:R-:W2:Y:S01]  /*4c120*/  LDL.LU R149, [R1+0x45c] ;  /* 0x00045c0001957983 */ /* 0x000ea20000300800 */
[----:B------:R-:W-:-:S07]  /*4c130*/  LOP3.LUT P6, RZ, R11, 0x10, RZ, 0xc0, !PT ;  /* 0x000000100bff7812 */ /* 0x000fce00078cc0ff */
[----:B------:R-:W-:Y:S02]  /*4c140*/  @P1 LOP3.LUT R25, R25, 0x2, RZ, 0xfc, !PT ;  /* 0x0000000219191812 */ /* 0x000fe400078efcff */
[----:B------:R-:W-:Y:S01]  /*4c150*/  LOP3.LUT P1, RZ, R11, 0x100, RZ, 0xc0, !PT ;  /* 0x000001000bff7812 */ /* 0x000fe2000782c0ff */
[----:B------:R-:W-:Y:S01]  /*4c160*/  IMAD.WIDE R26, R18, 0x4, R4 ;  /* 0x00000004121a7825 */ /* 0x000fe200078e0204 */
[----:B------:R-:W-:-:S04]  /*4c170*/  LOP3.LUT R25, R25, 0xfffffffb, RZ, 0xc0, !PT ;  /* 0xfffffffb19197812 */ /* 0x000fc800078ec0ff */
[----:B---3--:R1:W-:Y:S07]  /*4c180*/  @P5 STG.E desc[UR8][R26.64], R20 ;  /* 0x000000141a005986 */ /* 0x0083ee000c101908 */
[----:B------:R-:W-:Y:S02]  /*4c190*/  @P1 LOP3.LUT R25, R25, 0x4, RZ, 0xfc, !PT ;  /* 0x0000000419191812 */ /* 0x000fe400078efcff */
[C---:B------:R-:W-:Y:S01]  /*4c1a0*/  LOP3.LUT P1, RZ, R11.reuse, 0x80, RZ, 0xc0, !PT ;  /* 0x000000800bff7812 */ /* 0x040fe2000782c0ff */
[----:B-1----:R-:W-:Y:S01]  /*4c1b0*/  IMAD.WIDE R26, R18, 0x4, R6 ;  /* 0x00000004121a7825 */ /* 0x002fe200078e0206 */
[----:B------:R-:W-:-:S04]  /*4c1c0*/  LOP3.LUT P0, RZ, R11, 0x20, RZ, 0xc0, !PT ;  /* 0x000000200bff7812 */ /* 0x000fc8000780c0ff */
[----:B----4-:R1:W-:Y:S01]  /*4c1d0*/  @P6 STG.E desc[UR8][R26.64], R19 ;  /* 0x000000131a006986 */ /* 0x0103e2000c101908 */
[----:B------:R-:W-:-:S03]  /*4c1e0*/  LOP3.LUT R25, R25, 0xfffffff7, RZ, 0xc0, !PT ;  /* 0xfffffff719197812 */ /* 0x000fc600078ec0ff */
[----:B-1----:R-:W3:Y:S04]  /*4c1f0*/  LDL.LU R19, [R1+0x1094] ;  /* 0x0010940001137983 */ /* 0x002ee80000300800 */
[----:B------:R-:W4:Y:S01]  /*4c200*/  LDL.LU R148, [R1+0x25c] ;  /* 0x00025c0001947983 */ /* 0x000f220000300800 */
[----:B------:R-:W-:Y:S02]  /*4c210*/  @P1 LOP3.LUT R25, R25, 0x8, RZ, 0xfc, !PT ;  /* 0x0000000819191812 */ /* 0x000fe400078efcff */
[----:B------:R-:W-:Y:S01]  /*4c220*/  LOP3.LUT P1, RZ, R11, 0x40, RZ, 0xc0, !PT ;  /* 0x000000400bff7812 */ /* 0x000fe2000782c0ff */
[----:B------:R-:W-:Y:S01]  /*4c230*/  IMAD.WIDE R26, R18, 0x4, R8 ;  /* 0x00000004121a7825 */ /* 0x000fe200078e0208 */
[----:B------:R-:W3:Y:S04]  /*4c240*/  LDL.LU R251, [R1+0xeb0] ;  /* 0x000eb00001fb7983 */ /* 0x000ee80000300800 */
[----:B------:R1:W-:Y:S04]  /*4c250*/  @P0 STG.E desc[UR8][R26.64], R17 ;  /* 0x000000111a000986 */ /* 0x0003e8000c101908 */
[----:B------:R-:W3:Y:S04]  /*4c260*/  LDL.LU R21, [R1+0xc50] ;  /* 0x000c500001157983 */ /* 0x000ee80000300800 */
[----:B------:R-:W3:Y:S01]  /*4c270*/  LDL.LU R20, [R1+0xa50] ;  /* 0x000a500001147983 */ /* 0x000ee20000300800 */
[----:B-1----:R-:W-:-:S03]  /*4c280*/  IMAD.WIDE R26, R142, 0x4, R2 ;  /* 0x000000048e1a7825 */ /* 0x002fc600078e0202 */
[----:B------:R-:W3:Y:S04]  /*4c290*/  LDL.LU R18, [R1+0x860] ;  /* 0x0008600001127983 */ /* 0x000ee80000300800 */
[----:B------:R1:W-:Y:S01]  /*4c2a0*/  @P1 STG.E desc[UR8][R26.64], R16 ;  /* 0x000000101a001986 */ /* 0x0003e2000c101908 */
[----:B------:R-:W-:-:S03]  /*4c2b0*/  LOP3.LUT P1, RZ, R25, 0x8, RZ, 0xc0, !PT ;  /* 0x0000000819ff7812 */ /* 0x000fc6000782c0ff */
[----:B------:R-:W3:Y:S01]  /*4c2c0*/  LDL.LU R17, [R1+0x1098] ;  /* 0x0010980001117983 */ /* 0x000ee20000300800 */
[----:B-1----:R-:W-:-:S03]  /*4c2d0*/  IMAD.WIDE R26, R142, 0x4, R4 ;  /* 0x000000048e1a7825 */ /* 0x002fc600078e0204 */
[----:B------:R-:W3:Y:S06]  /*4c2e0*/  LDL.LU R16, [R1+0x660] ;  /* 0x0006600001107983 */ /* 0x000eec0000300800 */
[----:B------:R1:W-:Y:S01]  /*4c2f0*/  @P1 STG.E desc[UR8][R26.64], R15 ;  /* 0x0000000f1a001986 */ /* 0x0003e2000c101908 */
[----:B------:R-:W-:-:S03]  /*4c300*/  LOP3.LUT P1, RZ, R25, 0x4, RZ, 0xc0, !PT ;  /* 0x0000000419ff7812 */ /* 0x000fc6000782c0ff */
[----:B-1----:R-:W3:Y:S01]  /*4c310*/  LDL.LU R15, [R1+0x460] ;  /* 0x00046000010f7983 */ /* 0x002ee20000300800 */
[----:B------:R-:W-:-:S09]  /*4c320*/  IMAD.WIDE R26, R142, 0x4, R6 ;  /* 0x000000048e1a7825 */ /* 0x000fd200078e0206 */
[----:B--2---:R1:W-:Y:S04]  /*4c330*/  @P1 STG.E desc[UR8][R26.64], R14 ;  /* 0x0000000e1a001986 */ /* 0x0043e8000c101908 */
[----:B-1----:R-:W2:Y:S01]  /*4c340*/  LDL.LU R14, [R1+0x260] ;  /* 0x00026000010e7983 */ /* 0x002ea20000300800 */
        /* <DEDUP_REMOVED lines=14> */
[----:B----4-:R3:W-:Y:S01]  /*4c430*/  @P1 STG.E desc[UR8][R26.64], R148 ;  /* 0x000000941a001986 */ /* 0x0107e2000c101908 */
[----:B------:R-:W-:Y:S02]  /*4c440*/  LOP3.LUT P1, RZ, R10, 0x10000000, RZ, 0xc0, !PT ;  /* 0x100000000aff7812 */ /* 0x000fe4000782c0ff */
[C---:B------:R-:W-:Y:S02]  /*4c450*/  LOP3.LUT P2, RZ, R11.reuse, 0x8000, RZ, 0xc0, !PT ;  /* 0x000080000bff7812 */ /* 0x040fe4000784c0ff */
[----:B------:R-:W-:Y:S01]  /*4c460*/  LOP3.LUT P3, RZ, R11, 0x10000, RZ, 0xc0, !PT ;  /* 0x000100000bff7812 */ /* 0x000fe2000786c0ff */
[----:B---3--:R-:W-:-:S08]  /*4c470*/  IMAD.WIDE R26, R19, 0x4, R2 ;  /* 0x00000004131a7825 */ /* 0x008fd000078e0202 */
[----:B------:R1:W-:Y:S01]  /*4c480*/  @P1 STG.E desc[UR8][R26.64], R251 ;  /* 0x000000fb1a001986 */ /* 0x0003e2000c101908 */
[----:B------:R-:W-:Y:S01]  /*4c490*/  LOP3.LUT P4, RZ, R11, 0x20000, RZ, 0xc0, !PT ;  /* 0x000200000bff7812 */ /* 0x000fe2000788c0ff */
[----:B-1----:R-:W-:-:S05]  /*4c4a0*/  IMAD.WIDE R26, R19, 0x4, R4 ;  /* 0x00000004131a7825 */ /* 0x002fca00078e0204 */
[----:B------:R1:W-:Y:S01]  /*4c4b0*/  @P2 STG.E desc[UR8][R26.64], R21 ;  /* 0x000000151a002986 */ /* 0x0003e2000c101908 */
[----:B------:R-:W-:Y:S01]  /*4c4c0*/  LOP3.LUT P5, RZ, R11, 0x40000, RZ, 0xc0, !PT ;  /* 0x000400000bff7812 */ /* 0x000fe200078ac0ff */
[----:B-1----:R-:W-:-:S05]  /*4c4d0*/  IMAD.WIDE R26, R19, 0x4, R6 ;  /* 0x00000004131a7825 */ /* 0x002fca00078e0206 */
[----:B------:R1:W-:Y:S01]  /*4c4e0*/  @P3 STG.E desc[UR8][R26.64], R20 ;  /* 0x000000141a003986 */ /* 0x0003e2000c101908 */
[----:B------:R-:W-:Y:S01]  /*4c4f0*/  LOP3.LUT P6, RZ, R11, 0x80000, RZ, 0xc0, !PT ;  /* 0x000800000bff7812 */ /* 0x000fe200078cc0ff */
[----:B-1----:R-:W-:Y:S01]  /*4c500*/  IMAD.WIDE R26, R19, 0x4, R8 ;  /* 0x00000004131a7825 */ /* 0x002fe200078e0208 */
[----:B------:R-:W-:Y:S01]  /*4c510*/  LOP3.LUT P0, RZ, R11, 0x100000, RZ, 0xc0, !PT ;  /* 0x001000000bff7812 */ /* 0x000fe2000780c0ff */
[----:B------:R-:W3:Y:S04]  /*4c520*/  LDL.LU R19, [R1+0x60] ;  /* 0x0000600001137983 */ /* 0x000ee80000300800 */
[----:B------:R1:W-:Y:S02]  /*4c530*/  @P4 STG.E desc[UR8][R26.64], R18 ;  /* 0x000000121a004986 */ /* 0x0003e4000c101908 */
[----:B-1----:R-:W-:-:S02]  /*4c540*/  IMAD.WIDE R26, R17, 0x4, R2 ;  /* 0x00000004111a7825 */ /* 0x002fc400078e0202 */
[----:B------:R-:W4:Y:S04]  /*4c550*/  LDL.LU R18, [R1+0xeb4] ;  /* 0x000eb40001127983 */ /* 0x000f280000300800 */
[----:B------:R1:W-:Y:S02]  /*4c560*/  @P5 STG.E desc[UR8][R26.64], R16 ;  /* 0x000000101a005986 */ /* 0x0003e4000c101908 */
[C---:B-1----:R-:W-:Y:S02]  /*4c570*/  IMAD.WIDE R26, R17.reuse, 0x4, R4 ;  /* 0x00000004111a7825 */ /* 0x042fe400078e0204 */
[----:B------:R-:W4:Y:S04]  /*4c580*/  LDL.LU R16, [R1+0xc54] ;  /* 0x000c540001107983 */ /* 0x000f280000300800 */
[----:B------:R1:W-:Y:S02]  /*4c590*/  @P6 STG.E desc[UR8][R26.64], R15 ;  /* 0x0000000f1a006986 */ /* 0x0003e4000c101908 */
[----:B-1----:R-:W-:-:S02]  /*4c5a0*/  IMAD.WIDE R26, R17, 0x4, R6 ;  /* 0x00000004111a7825 */ /* 0x002fc400078e0206 */
[----:B------:R-:W4:Y:S04]  /*4c5b0*/  LDL.LU R15, [R1+0xa54] ;  /* 0x000a5400010f7983 */ /* 0x000f280000300800 */
[----:B--2---:R1:W-:Y:S04]  /*4c5c0*/  @P0 STG.E desc[UR8][R26.64], R14 ;  /* 0x0000000e1a000986 */ /* 0x0043e8000c101908 */
[----:B-1----:R-:W2:Y:S04]  /*4c5d0*/  LDL.LU R14, [R1+0x109c] ;  /* 0x00109c00010e7983 */ /* 0x002ea80000300800 */
[----:B------:R-:W4:Y:S01]  /*4c5e0*/  LDL.LU R140, [R1+0x864] ;  /* 0x00086400018c7983 */ /* 0x000f220000300800 */
[----:B------:R-:W-:-:S03]  /*4c5f0*/  IMAD.WIDE R26, R17, 0x4, R8 ;  /* 0x00000004111a7825 */ /* 0x000fc600078e0208 */
        /* <DEDUP_REMOVED lines=9> */
[----:B------:R-:W4:Y:S01]  /*4c690*/  LDL.LU R150, [R1+0xa58] ;  /* 0x000a580001967983 */ /* 0x000f220000300800 */
[----:B------:R-:W-:-:S02]  /*4c6a0*/  LOP3.LUT P4, RZ, R11, 0x200000, RZ, 0xc0, !PT ;  /* 0x002000000bff7812 */ /* 0x000fc4000788c0ff */
[C---:B------:R-:W-:Y:S01]  /*4c6b0*/  LOP3.LUT P5, RZ, R11.reuse, 0x400000, RZ, 0xc0, !PT ;  /* 0x004000000bff7812 */ /* 0x040fe200078ac0ff */
[----:B------:R-:W4:Y:S01]  /*4c6c0*/  LDL.LU R251, [R1+0x868] ;  /* 0x0008680001fb7983 */ /* 0x000f220000300800 */
[----:B------:R-:W-:-:S03]  /*4c6d0*/  LOP3.LUT P6, RZ, R11, 0x800000, RZ, 0xc0, !PT ;  /* 0x008000000bff7812 */ /* 0x000fc600078cc0ff */
[----:B------:R-:W4:Y:S01]  /*4c6e0*/  LDL.LU R21, [R1+0x668] ;  /* 0x0006680001157983 */ /* 0x000f220000300800 */
[----:B------:R-:W-:Y:S02]  /*4c6f0*/  LOP3.LUT P0, RZ, R11, 0x1000000, RZ, 0xc0, !PT ;  /* 0x010000000bff7812 */ /* 0x000fe4000780c0ff */
[----:B------:R-:W-:Y:S02]  /*4c700*/  LOP3.LUT P1, RZ, R12, 0x2, RZ, 0xc0, !PT ;  /* 0x000000020cff7812 */ /* 0x000fe4000782c0ff */
[----:B------:R-:W-:Y:S01]  /*4c710*/  LOP3.LUT R10, R10, 0xffefffff, RZ, 0xc0, !PT ;  /* 0xffefffff0a0a7812 */ /* 0x000fe200078ec0ff */
[----:B---3--:R1:W-:Y:S04]  /*4c720*/  @P4 STG.E desc[UR8][R26.64], R19 ;  /* 0x000000131a004986 */ /* 0x0083e8000c101908 */
[----:B-1----:R-:W3:Y:S06]  /*4c730*/  LDL.LU R19, [R1+0x468] ;  /* 0x0004680001137983 */ /* 0x002eec0000300800 */
        /* <DEDUP_REMOVED lines=10> */
[----:B----4-:R1:W-:Y:S02]  /*4c7e0*/  @P5 STG.E desc[UR8][R26.64], R18 ;  /* 0x000000121a005986 */ /* 0x0103e4000c101908 */
[C---:B-1----:R-:W-:Y:S02]  /*4c7f0*/  IMAD.WIDE R26, R14.reuse, 0x4, R4 ;  /* 0x000000040e1a7825 */ /* 0x042fe400078e0204 */
[----:B------:R-:W2:Y:S04]  /*4c800*/  LDL.LU R18, [R1+0x268] ;  /* 0x0002680001127983 */ /* 0x000ea80000300800 */
[----:B------:R1:W-:Y:S02]  /*4c810*/  @P6 STG.E desc[UR8][R26.64], R16 ;  /* 0x000000101a006986 */ /* 0x0003e4000c101908 */
[----:B-1----:R-:W-:-:S02]  /*4c820*/  IMAD.WIDE R26, R14, 0x4, R6 ;  /* 0x000000040e1a7825 */ /* 0x002fc400078e0206 */
[----:B------:R-:W4:Y:S04]  /*4c830*/  LDL.LU R16, [R1+0x68] ;  /* 0x0000680001107983 */ /* 0x000f280000300800 */
[----:B------:R1:W-:Y:S02]  /*4c840*/  @P0 STG.E desc[UR8][R26.64], R15 ;  /* 0x0000000f1a000986 */ /* 0x0003e4000c101908 */
[----:B-1----:R-:W-:Y:S02]  /*4c850*/  IMAD.WIDE R26, R14, 0x4, R8 ;  /* 0x000000040e1a7825 */ /* 0x002fe400078e0208 */
[----:B------:R-:W4:Y:S04]  /*4c860*/  LDL.LU R15, [R1+0xebc] ;  /* 0x000ebc00010f7983 */ /* 0x000f280000300800 */
[----:B------:R-:W4:Y:S04]  /*4c870*/  LDL.LU R14, [R1+0xc5c] ;  /* 0x000c5c00010e7983 */ /* 0x000f280000300800 */
[----:B------:R-:W4:Y:S01]  /*4c880*/  LDL.LU R20, [R1+0x10b0] ;  /* 0x0010b00001147983 */ /* 0x000f220000300800 */
        /* <DEDUP_REMOVED lines=37> */
[C---:B------:R-:W-:Y:S02]  /*4cae0*/  LOP3.LUT P2, RZ, R12.reuse, 0x4, RZ, 0xc0, !PT ;  /* 0x000000040cff7812 */ /* 0x040fe4000784c0ff */
[----:B------:R-:W-:Y:S01]  /*4caf0*/  LOP3.LUT P3, RZ, R12, 0x8, RZ, 0xc0, !PT ;  /* 0x000000080cff7812 */ /* 0x000fe2000786c0ff */
[----:B-1----:R-:W-:-:S08]  /*4cb00*/  IMAD.WIDE R26, R148, 0x4, R8 ;  /* 0x00000004941a7825 */ /* 0x002fd000078e0208 */
[----:B------:R1:W-:Y:S01]  /*4cb10*/  @P1 STG.E desc[UR8][R26.64], R251 ;  /* 0x000000fb1a001986 */ /* 0x0003e2000c101908 */
[----:B------:R-:W-:Y:S01]  /*4cb20*/  LOP3.LUT P4, RZ, R12, 0x10, RZ, 0xc0, !PT ;  /* 0x000000100cff7812 */ /* 0x000fe2000788c0ff */
[----:B-1----:R-:W-:-:S05]  /*4cb30*/  IMAD.WIDE R26, R17, 0x4, R2 ;  /* 0x00000004111a7825 */ /* 0x002fca00078e0202 */
[----:B------:R1:W-:Y:S01]  /*4cb40*/  @P2 STG.E desc[UR8][R26.64], R21 ;  /* 0x000000151a002986 */ /* 0x0003e2000c101908 */
[C---:B------:R-:W-:Y:S01]  /*4cb50*/  LOP3.LUT P5, RZ, R12.reuse, 0x20, RZ, 0xc0, !PT ;  /* 0x000000200cff7812 */ /* 0x040fe200078ac0ff */
[C---:B-1----:R-:W-:Y:S01]  /*4cb60*/  IMAD.WIDE R26, R17.reuse, 0x4, R4 ;  /* 0x00000004111a7825 */ /* 0x042fe200078e0204 */
[----:B------:R-:W-:Y:S01]  /*4cb70*/  LOP3.LUT P6, RZ, R12, 0x40, RZ, 0xc0, !PT ;  /* 0x000000400cff7812 */ /* 0x000fe200078cc0ff */
[----:B------:R-:W4:Y:S04]  /*4cb80*/  LDL.LU R21, [R1+0xa5c] ;  /* 0x000a5c0001157983 */ /* 0x000f280000300800 */
[----:B---3--:R1:W-:Y:S02]  /*4cb90*/  @P3 STG.E desc[UR8][R26.64], R19 ;  /* 0x000000131a003986 */ /* 0x0083e4000c101908 */
[----:B-1----:R-:W-:-:S02]  /*4cba0*/  IMAD.WIDE R26, R17, 0x4, R6 ;  /* 0x00000004111a7825 */ /* 0x002fc400078e0206 */
[----:B------:R-:W3:Y:S04]  /*4cbb0*/  LDL.LU R19, [R1+0x86c] ;  /* 0x00086c0001137983 */ /* 0x000ee80000300800 */
[----:B--2---:R1:W-:Y:S02]  /*4cbc0*/  @P4 STG.E desc[UR8][R26.64], R18 ;  /* 0x000000121a004986 */ /* 0x0043e4000c101908 */
[----:B-1----:R-:W-:Y:S02]  /*4cbd0*/  IMAD.WIDE R26, R17, 0x4, R8 ;  /* 0x00000004111a7825 */ /* 0x002fe400078e0208 */
[----:B------:R-:W2:Y:S04]  /*4cbe0*/  LDL.LU R18, [R1+0x66c] ;  /* 0x00066c0001127983 */ /* 0x000ea80000300800 */
[----:B----4-:R1:W-:Y:S04]  /*4cbf0*/  @P5 STG.E desc[UR8][R26.64], R16 ;  /* 0x000000101a005986 */ /* 0x0103e8000c101908 */
[----:B------:R-:W4:Y:S04]  /*4cc00*/  LDL.LU R17, [R1+0x46c] ;  /* 0x00046c0001117983 */ /* 0x000f280000300800 */
[----:B-1----:R-:W4:Y:S01]  /*4cc10*/  LDL.LU R16, [R1+0x26c] ;  /* 0x00026c0001107983 */ /* 0x002f220000300800 */
[----:B------:R-:W-:-:S05]  /*4cc20*/  IMAD.WIDE R26, R20, 0x4, R2 ;  /* 0x00000004141a7825 */ /* 0x000fca00078e0202 */
[----:B------:R1:W-:Y:S04]  /*4cc30*/  @P6 STG.E desc[UR8][R26.64], R15 ;  /* 0x0000000f1a006986 */ /* 0x0003e8000c101908 */
[----:B-1----:R-:W2:Y:S01]  /*4cc40*/  LDL.LU R15, [R1+0x10b4] ;  /* 0x0010b400010f7983 */ /* 0x002ea20000300800 */
[----:B------:R-:W-:Y:S01]  /*4cc50*/  LOP3.LUT P0, RZ, R12, 0x80, RZ, 0xc0, !PT ;  /* 0x000000800cff7812 */ /* 0x000fe2000780c0ff */
[----:B------:R-:W-:-:S12]  /*4cc60*/  IMAD.WIDE R26, R20, 0x4, R4 ;  /* 0x00000004141a7825 */ /* 0x000fd800078e0204 */
[----:B------:R1:W-:Y:S04]  /*4cc70*/  @P0 STG.E desc[UR8][R26.64], R14 ;  /* 0x0000000e1a000986 */ /* 0x0003e8000c101908 */
[----:B-1----:R-:W4:Y:S01]  /*4cc80*/  LDL.LU R14, [R1+0x6c] ;  /* 0x00006c00010e7983 */ /* 0x002f220000300800 */
[----:B------:R-:W-:-:S03]  /*4cc90*/  LOP3.LUT P1, RZ, R12, 0x100000, RZ, 0xc0, !PT ;  /* 0x001000000cff7812 */ /* 0x000fc6000782c0ff */
[----:B------:R-:W4:Y:S01]  /*4cca0*/  LDL.LU R155, [R1+0x10b8] ;  /* 0x0010b800019b7983 */ /* 0x000f220000300800 */
[----:B------:R-:W-:-:S03]  /*4ccb0*/  LOP3.LUT R10, R10, 0xffffefff, RZ, 0xc0, !PT ;  /* 0xffffefff0a0a7812 */ /* 0x000fc600078ec0ff */
[----:B------:R-:W4:Y:S04]  /*4ccc0*/  LDL.LU R141, [R1+0xec0] ;  /* 0x000ec000018d7983 */ /* 0x000f280000300800 */
[----:B------:R-:W4:Y:S02]  /*4ccd0*/  LDL.LU R142, [R1+0xc60] ;  /* 0x000c6000018e7983 */ /* 0x000f240000300800 */
[----:B------:R-:W-:Y:S02]  /*4cce0*/  @P1 LOP3.LUT R10, R10, 0x1000, RZ, 0xfc, !PT ;  /* 0x000010000a0a1812 */ /* 0x000fe400078efcff */
[----:B------:R-:W-:Y:S01]  /*4ccf0*/  LOP3.LUT P1, RZ, R12, 0x80000, RZ, 0xc0, !PT ;  /* 0x000800000cff7812 */ /* 0x000fe2000782c0ff */
[----:B------:R-:W4:Y:S01]  /*4cd00*/  LDL.LU R143, [R1+0xa60] ;  /* 0x000a6000018f7983 */ /* 0x000f220000300800 */
[----:B------:R-:W-:-:S03]  /*4cd10*/  LOP3.LUT R10, R10, 0xffffdfff, RZ, 0xc0, !PT ;  /* 0xffffdfff0a0a7812 */ /* 0x000fc600078ec0ff */
[----:B------:R-:W4:Y:S01]  /*4cd20*/  LDL.LU R151, [R1+0x870] ;  /* 0x0008700001977983 */ /* 0x000f220000300800 */
[----:B------:R-:W-:-:S03]  /*4cd30*/  LOP3.LUT P4, RZ, R12, 0x100, RZ, 0xc0, !PT ;  /* 0x000001000cff7812 */ /* 0x000fc6000788c0ff */
[----:B------:R-:W4:Y:S04]  /*4cd40*/  LDL.LU R251, [R1+0x10bc] ;  /* 0x0010bc0001fb7983 */ /* 0x000f280000300800 */
[----:B------:R-:W-:Y:S01]  /*4cd50*/  @P1 LOP3.LUT R10, R10, 0x2000, RZ, 0xfc, !PT ;  /* 0x000020000a0a1812 */ /* 0x000fe200078efcff */
[----:B------:R-:W4:Y:S01]  /*4cd60*/  LDL.LU R149, [R1+0x670] ;  /* 0x0006700001957983 */ /* 0x000f220000300800 */
[----:B------:R-:W-:Y:S02]  /*4cd70*/  LOP3.LUT P1, RZ, R12, 0x40000, RZ, 0xc0, !PT ;  /* 0x000400000cff7812 */ /* 0x000fe4000782c0ff */
[----:B------:R-:W-:Y:S02]  /*4cd80*/  LOP3.LUT R10, R10, 0xffffbfff, RZ, 0xc0, !PT ;  /* 0xffffbfff0a0a7812 */ /* 0x000fe400078ec0ff */
[----:B------:R-:W-:Y:S01]  /*4cd90*/  LOP3.LUT P5, RZ, R12, 0x200, RZ, 0xc0, !PT ;  /* 0x000002000cff7812 */ /* 0x000fe200078ac0ff */
[----:B------:R-:W-:Y:S01]  /*4cda0*/  IMAD.WIDE R26, R20, 0x4, R6 ;  /* 0x00000004141a7825 */ /* 0x000fe200078e0206 */
[----:B------:R-:W-:Y:S01]  /*4cdb0*/  LOP3.LUT P6, RZ, R12, 0x400, RZ, 0xc0, !PT ;  /* 0x000004000cff7812 */ /* 0x000fe200078cc0ff */
[----:B------:R-:W4:Y:S06]  /*4cdc0*/  LDL.LU R150, [R1+0x470] ;  /* 0x0004700001967983 */ /* 0x000f2c0000300800 */
        /* <DEDUP_REMOVED lines=9> */
[----:B------:R-:W-:-:S09]  /*4ce60*/  LOP3.LUT P0, RZ, R12, 0x800, RZ, 0xc0, !PT ;  /* 0x000008000cff7812 */ /* 0x000fd2000780c0ff */
[----:B------:R-:W-:Y:S02]  /*4ce70*/  @P1 LOP3.LUT R10, R10, 0x20000, RZ, 0xfc, !PT ;  /* 0x000200000a0a1812 */ /* 0x000fe400078efcff */
[----:B------:R-:W-:Y:S02]  /*4ce80*/  LOP3.LUT P1, RZ, R12, 0x4000, RZ, 0xc0, !PT ;  /* 0x000040000cff7812 */ /* 0x000fe4000782c0ff */
[----:B------:R-:W-:-:S11]  /*4ce90*/  LOP3.LUT R10, R10, 0xfffbffff, RZ, 0xc0, !PT ;  /* 0xfffbffff0a0a7812 */ /* 0x000fd600078ec0ff */
[----:B------:R-:W-:Y:S02]  /*4cea0*/  @P1 LOP3.LUT R10, R10, 0x40000, RZ, 0xfc, !PT ;  /* 0x000400000a0a1812 */ /* 0x000fe400078efcff */
[----:B------:R-:W-:Y:S02]  /*4ceb0*/  LOP3.LUT P1, RZ, R12, 0x2000, RZ, 0xc0, !PT ;  /* 0x000020000cff7812 */ /* 0x000fe4000782c0ff */
[----:B------:R-:W-:-:S11]  /*4cec0*/  LOP3.LUT R10, R10, 0xfff7ffff, RZ, 0xc0, !PT ;  /* 0xfff7ffff0a0a7812 */ /* 0x000fd600078ec0ff */
[----:B------:R-:W-:Y:S02]  /*4ced0*/  @P1 LOP3.LUT R10, R10, 0x80000, RZ, 0xfc, !PT ;  /* 0x000800000a0a1812 */ /* 0x000fe400078efcff */
[----:B------:R-:W-:Y:S01]  /*4cee0*/  LOP3.LUT P1, RZ, R12, 0x1000, RZ, 0xc0, !PT ;  /* 0x000010000cff7812 */ /* 0x000fe2000782c0ff */
[----:B------:R1:W-:Y:S02]  /*4cef0*/  @P4 STG.E desc[UR8][R26.64], R21 ;  /* 0x000000151a004986 */ /* 0x0003e4000c101908 */
[----:B-1----:R-:W-:-:S05]  /*4cf00*/  IMAD.WIDE R26, R20, 0x4, R8 ;  /* 0x00000004141a7825 */ /* 0x002fca00078e0208 */
[----:B---3--:R2:W-:Y:S02]  /*4cf10*/  @P5 STG.E desc[UR8][R26.64], R19 ;  /* 0x000000131a005986 */ /* 0x0085e4000c101908 */
[----:B--2---:R-:W-:-:S05]  /*4cf20*/  IMAD.WIDE R26, R15, 0x4, R2 ;  /* 0x000000040f1a7825 */ /* 0x004fca00078e0202 */
[----:B------:R1:W-:Y:S02]  /*4cf30*/  @P6 STG.E desc[UR8][R26.64], R18 ;  /* 0x000000121a006986 */ /* 0x0003e4000c101908 */
[----:B-1----:R-:W-:-:S05]  /*4cf40*/  IMAD.WIDE R26, R15, 0x4, R4 ;  /* 0x000000040f1a7825 */ /* 0x002fca00078e0204 */
[----:B----4-:R1:W-:Y:S04]  /*4cf50*/  @P0 STG.E desc[UR8][R26.64], R17 ;  /* 0x000000111a000986 */ /* 0x0103e8000c101908 */
[----:B-1----:R-:W2:Y:S04]  /*4cf60*/  LDL.LU R17, [R1+0x10c0] ;  /* 0x0010c00001117983 */ /* 0x002ea80000300800 */
[----:B------:R-:W3:Y:S04]  /*4cf70*/  LDL.LU R148, [R1+0x270] ;  /* 0x0002700001947983 */ /* 0x000ee80000300800 */
[----:B------:R-:W4:Y:S04]  /*4cf80*/  LDL.LU R21, [R1+0x70] ;  /* 0x0000700001157983 */ /* 0x000f280000300800 */
[----:B------:R-:W2:Y:S04]  /*4cf90*/  LDL.LU R20, [R1+0xec4] ;  /* 0x000ec40001147983 */ /* 0x000ea80000300800 */
[----:B------:R-:W2:Y:S01]  /*4cfa0*/  LDL.LU R19, [R1+0xc64] ;  /* 0x000c640001137983 */ /* 0x000ea20000300800 */
[----:B------:R-:W-:-:S03]  /*4cfb0*/  IMAD.WIDE R26, R15, 0x4, R6 ;  /* 0x000000040f1a7825 */ /* 0x000fc600078e0206 */
[----:B------:R-:W2:Y:S04]  /*4cfc0*/  LDL.LU R18, [R1+0xa64] ;  /* 0x000a640001127983 */ /* 0x000ea80000300800 */
[----:B------:R1:W-:Y:S04]  /*4cfd0*/  @P1 STG.E desc[UR8][R26.64], R16 ;  /* 0x000000101a001986 */ /* 0x0003e8000c101908 */
[----:B-1----:R-:W2:Y:S01]  /*4cfe0*/  LDL.LU R16, [R1+0x874] ;  /* 0x0008740001107983 */ /* 0x002ea20000300800 */
[----:B------:R-:W-:Y:S01]  /*4cff0*/  LOP3.LUT P1, RZ, R10, 0x80000, RZ, 0xc0, !PT ;  /* 0x000800000aff7812 */ /* 0x000fe2000782c0ff */
[----:B------:R-:W-:-:S12]  /*4d000*/  IMAD.WIDE R26, R15, 0x4, R8 ;  /* 0x000000040f1a7825 */ /* 0x000fd800078e0208 */
[----:B------:R1:W-:Y:S04]  /*4d010*/  @P1 STG.E desc[UR8][R26.64], R14 ;  /* 0x0000000e1a001986 */ /* 0x0003e8000c101908 */
        /* <DEDUP_REMOVED lines=22> */
[----:B------:R-:W-:-:S02]  /*4d180*/  LOP3.LUT P1, RZ, R10, 0x1000, RZ, 0xc0, !PT ;  /* 0x000010000aff7812 */ /* 0x000fc4000782c0ff */
[C---:B------:R-:W-:Y:S01]  /*4d190*/  LOP3.LUT P3, RZ, R12.reuse, 0x400000, RZ, 0xc0, !PT ;  /* 0x004000000cff7812 */ /* 0x040fe2000786c0ff */
[----:B-1----:R-:W-:Y:S01]  /*4d1a0*/  IMAD.WIDE R26, R251, 0x4, R6 ;  /* 0x00000004fb1a7825 */ /* 0x002fe200078e0206 */
[C---:B------:R-:W-:Y:S02]  /*4d1b0*/  LOP3.LUT P4, RZ, R12.reuse, 0x800000, RZ, 0xc0, !PT ;  /* 0x008000000cff7812 */ /* 0x040fe4000788c0ff */
[C---:B------:R-:W-:Y:S02]  /*4d1c0*/  LOP3.LUT P5, RZ, R12.reuse, 0x1000000, RZ, 0xc0, !PT ;  /* 0x010000000cff7812 */ /* 0x040fe400078ac0ff */
[----:B------:R-:W-:-:S05]  /*4d1d0*/  LOP3.LUT P6, RZ, R12, 0x2000000, RZ, 0xc0, !PT ;  /* 0x020000000cff7812 */ /* 0x000fca00078cc0ff */
[----:B---3--:R1:W-:Y:S02]  /*4d1e0*/  @P1 STG.E desc[UR8][R26.64], R148 ;  /* 0x000000941a001986 */ /* 0x0083e4000c101908 */
[----:B-1----:R-:W-:-:S05]  /*4d1f0*/  IMAD.WIDE R26, R251, 0x4, R8 ;  /* 0x00000004fb1a7825 */ /* 0x002fca00078e0208 */
[----:B----4-:R2:W-:Y:S02]  /*4d200*/  @P2 STG.E desc[UR8][R26.64], R21 ;  /* 0x000000151a002986 */ /* 0x0105e4000c101908 */
[----:B--2---:R-:W-:-:S05]  /*4d210*/  IMAD.WIDE R26, R17, 0x4, R2 ;  /* 0x00000004111a7825 */ /* 0x004fca00078e0202 */
[----:B------:R1:W-:Y:S02]  /*4d220*/  @P3 STG.E desc[UR8][R26.64], R20 ;  /* 0x000000141a003986 */ /* 0x0003e4000c101908 */
[----:B-1----:R-:W-:-:S05]  /*4d230*/  IMAD.WIDE R26, R17, 0x4, R4 ;  /* 0x00000004111a7825 */ /* 0x002fca00078e0204 */
[----:B------:R1:W-:Y:S02]  /*4d240*/  @P4 STG.E desc[UR8][R26.64], R19 ;  /* 0x000000131a004986 */ /* 0x0003e4000c101908 */
[----:B-1----:R-:W-:-:S05]  /*4d250*/  IMAD.WIDE R26, R17, 0x4, R6 ;  /* 0x00000004111a7825 */ /* 0x002fca00078e0206 */
[----:B------:R1:W-:Y:S02]  /*4d260*/  @P5 STG.E desc[UR8][R26.64], R18 ;  /* 0x000000121a005986 */ /* 0x0003e4000c101908 */
[----:B-1----:R-:W-:Y:S02]  /*4d270*/  IMAD.WIDE R26, R17, 0x4, R8 ;  /* 0x00000004111a7825 */ /* 0x002fe400078e0208 */
[----:B------:R-:W2:Y:S04]  /*4d280*/  LDL.LU R17, [R1+0x474] ;  /* 0x0004740001117983 */ /* 0x000ea80000300800 */
[----:B------:R1:W-:Y:S04]  /*4d290*/  @P6 STG.E desc[UR8][R26.64], R16 ;  /* 0x000000101a006986 */ /* 0x0003e8000c101908 */
[----:B-1----:R-:W3:Y:S01]  /*4d2a0*/  LDL.LU R16, [R1+0x274] ;  /* 0x0002740001107983 */ /* 0x002ee20000300800 */
[----:B------:R-:W-:Y:S01]  /*4d2b0*/  LOP3.LUT P0, RZ, R12, 0x4000000, RZ, 0xc0, !PT ;  /* 0x040000000cff7812 */ /* 0x000fe2000780c0ff */
[----:B------:R-:W-:-:S02]  /*4d2c0*/  IMAD.WIDE R26, R15, 0x4, R2 ;  /* 0x000000040f1a7825 */ /* 0x000fc400078e0202 */
[----:B------:R-:W4:Y:S04]  /*4d2d0*/  LDL.LU R25, [R1+0x74] ;  /* 0x0000740001197983 */ /* 0x000f280000300800 */
[----:B------:R-:W4:Y:S04]  /*4d2e0*/  LDL.LU R140, [R1+0xec8] ;  /* 0x000ec800018c7983 */ /* 0x000f280000300800 */
[----:B------:R-:W4:Y:S04]  /*4d2f0*/  LDL.LU R252, [R1+0xc68] ;  /* 0x000c680001fc7983 */ /* 0x000f280000300800 */
[----:B------:R1:W-:Y:S04]  /*4d300*/  @P0 STG.E desc[UR8][R26.64], R14 ;  /* 0x0000000e1a000986 */ /* 0x0003e8000c101908 */
[----:B-1----:R-:W4:Y:S04]  /*4d310*/  LDL.LU R14, [R1+0x10c8] ;  /* 0x0010c800010e7983 */ /* 0x002f280000300800 */
        /* <DEDUP_REMOVED lines=11> */
[----:B------:R-:W-:Y:S01]  /*4d3d0*/  LOP3.LUT P5, RZ, R12, 0x10000000, RZ, 0xc0, !PT ;  /* 0x100000000cff7812 */ /* 0x000fe200078ac0ff */
[----:B------:R-:W-:Y:S01]  /*4d3e0*/  IMAD.WIDE R26, R15, 0x4, R4 ;  /* 0x000000040f1a7825 */ /* 0x000fe200078e0204 */
[----:B------:R-:W4:Y:S04]  /*4d3f0*/  LDL.LU R19, [R1+0x87c] ;  /* 0x00087c0001137983 */ /* 0x000f280000300800 */
[----:B------:R-:W4:Y:S01]  /*4d400*/  LDL.LU R18, [R1+0x67c] ;  /* 0x00067c0001127983 */ /* 0x000f220000300800 */
        /* <DEDUP_REMOVED lines=20> */
[----:B--2---:R1:W-:Y:S02]  /*4d550*/  @P4 STG.E desc[UR8][R26.64], R17 ;  /* 0x000000111a004986 */ /* 0x0043e4000c101908 */
[C---:B-1----:R-:W-:Y:S02]  /*4d560*/  IMAD.WIDE R26, R15.reuse, 0x4, R6 ;  /* 0x000000040f1a7825 */ /* 0x042fe400078e0206 */
[----:B------:R-:W2:Y:S04]  /*4d570*/  LDL.LU R17, [R1+0x47c] ;  /* 0x00047c0001117983 */ /* 0x000ea80000300800 */
[----:B---3--:R1:W-:Y:S02]  /*4d580*/  @P5 STG.E desc[UR8][R26.64], R16 ;  /* 0x000000101a005986 */ /* 0x0083e4000c101908 */
[----:B-1----:R-:W-:-:S02]  /*4d590*/  IMAD.WIDE R26, R15, 0x4, R8 ;  /* 0x000000040f1a7825 */ /* 0x002fc400078e0208 */
[----:B------:R-:W3:Y:S04]  /*4d5a0*/  LDL.LU R16, [R1+0x27c] ;  /* 0x00027c0001107983 */ /* 0x000ee80000300800 */
[----:B------:R-:W2:Y:S01]  /*4d5b0*/  LDL.LU R15, [R1+0x10d4] ;  /* 0x0010d400010f7983 */ /* 0x000ea20000300800 */
[----:B------:R-:W-:Y:S02]  /*4d5c0*/  @P1 LOP3.LUT R10, R10, 0x400, RZ, 0xfc, !PT ;  /* 0x000004000a0a1812 */ /* 0x000fe400078efcff */
[----:B------:R-:W-:Y:S02]  /*4d5d0*/  LOP3.LUT P1, RZ, R13, 0x1, RZ, 0xc0, !PT ;  /* 0x000000010dff7812 */ /* 0x000fe4000782c0ff */
[C---:B------:R-:W-:Y:S02]  /*4d5e0*/  LOP3.LUT P6, RZ, R12.reuse, 0x20000000, RZ, 0xc0, !PT ;  /* 0x200000000cff7812 */ /* 0x040fe400078cc0ff */
[----:B------:R-:W-:-:S02]  /*4d5f0*/  LOP3.LUT P0, RZ, R12, 0x40000000, RZ, 0xc0, !PT ;  /* 0x400000000cff7812 */ /* 0x000fc4000780c0ff */
[----:B------:R-:W-:-:S07]  /*4d600*/  LOP3.LUT R10, R10, 0xfffff7ff, RZ, 0xc0, !PT ;  /* 0xfffff7ff0a0a7812 */ /* 0x000fce00078ec0ff */
[----:B------:R-:W-:Y:S02]  /*4d610*/  @P1 LOP3.LUT R10, R10, 0x800, RZ, 0xfc, !PT ;  /* 0x000008000a0a1812 */ /* 0x000fe400078efcff */
[----:B------:R-:W-:Y:S01]  /*4d620*/  LOP3.LUT P1, RZ, R12, 0x80000000, RZ, 0xc0, !PT ;  /* 0x800000000cff7812 */ /* 0x000fe2000782c0ff */
[----:B----4-:R1:W-:Y:S02]  /*4d630*/  @P6 STG.E desc[UR8][R26.64], R25 ;  /* 0x000000191a006986 */ /* 0x0103e4000c101908 */
[----:B-1----:R-:W-:-:S05]  /*4d640*/  IMAD.WIDE R26, R14, 0x4, R2 ;  /* 0x000000040e1a7825 */ /* 0x002fca00078e0202 */
        /* <DEDUP_REMOVED lines=37> */
[----:B--2---:R-:W-:-:S05]  /*4d8a0*/  IMAD.WIDE R26, R15, 0x4, R2 ;  /* 0x000000040f1a7825 */ /* 0x004fca00078e0202 */
[----:B------:R1:W-:Y:S02]  /*4d8b0*/  @P4 STG.E desc[UR8][R26.64], R18 ;  /* 0x000000121a004986 */ /* 0x0003e4000c101908 */
[----:B-1----:R-:W-:-:S05]  /*4d8c0*/  IMAD.WIDE R26, R15, 0x4, R4 ;  /* 0x000000040f1a7825 */ /* 0x002fca00078e0204 */
[----:B------:R1:W-:Y:S02]  /*4d8d0*/  @P5 STG.E desc[UR8][R26.64], R17 ;  /* 0x000000111a005986 */ /* 0x0003e4000c101908 */
[----:B-1----:R-:W-:-:S05]  /*4d8e0*/  IMAD.WIDE R26, R15, 0x4, R6 ;  /* 0x000000040f1a7825 */ /* 0x002fca00078e0206 */
[----:B---3--:R1:W-:Y:S04]  /*4d8f0*/  @P6 STG.E desc[UR8][R26.64], R16 ;  /* 0x000000101a006986 */ /* 0x0083e8000c101908 */
[----:B-1----:R-:W2:Y:S04]  /*4d900*/  LDL.LU R16, [R1+0xed0] ;  /* 0x000ed00001107983 */ /* 0x002ea80000300800 */
[----:B------:R-:W3:Y:S04]  /*4d910*/  LDL.LU R19, [R1+0xc70] ;  /* 0x000c700001137983 */ /* 0x000ee80000300800 */
[----:B------:R-:W3:Y:S04]  /*4d920*/  LDL.LU R18, [R1+0xa70] ;  /* 0x000a700001127983 */ /* 0x000ee80000300800 */
[----:B------:R-:W2:Y:S01]  /*4d930*/  LDL.LU R17, [R1+0x10d8] ;  /* 0x0010d80001117983 */ /* 0x000ea20000300800 */
[----:B------:R-:W-:Y:S01]  /*4d940*/  LOP3.LUT P0, RZ, R13, 0x2000, RZ, 0xc0, !PT ;  /* 0x000020000dff7812 */ /* 0x000fe2000780c0ff */
[----:B------:R-:W-:-:S12]  /*4d950*/  IMAD.WIDE R26, R15, 0x4, R8 ;  /* 0x000000040f1a7825 */ /* 0x000fd800078e0208 */
[----:B----4-:R1:W-:Y:S04]  /*4d960*/  @P0 STG.E desc[UR8][R26.64], R14 ;  /* 0x0000000e1a000986 */ /* 0x0103e8000c101908 */
[----:B-1----:R-:W4:Y:S04]  /*4d970*/  LDL.LU R14, [R1+0x880] ;  /* 0x00088000010e7983 */ /* 0x002f280000300800 */
[----:B------:R-:W4:Y:S04]  /*4d980*/  LDL.LU R15, [R1+0x680] ;  /* 0x00068000010f7983 */ /* 0x000f280000300800 */
[----:B------:R-:W4:Y:S01]  /*4d990*/  LDL.LU R140, [R1+0x10dc] ;  /* 0x0010dc00018c7983 */ /* 0x000f220000300800 */
[----:B------:R-:W-:-:S03]  /*4d9a0*/  LOP3.LUT P4, RZ, R13, 0x4000, RZ, 0xc0, !PT ;  /* 0x000040000dff7812 */ /* 0x000fc6000788c0ff */
[----:B------:R-:W4:Y:S01]  /*4d9b0*/  LDL.LU R155, [R1+0x10e0] ;  /* 0x0010e000019b7983 */ /* 0x000f220000300800 */
[C---:B------:R-:W-:Y:S02]  /*4d9c0*/  LOP3.LUT P5, RZ, R13.reuse, 0x8000, RZ, 0xc0, !PT ;  /* 0x000080000dff7812 */ /* 0x040fe400078ac0ff */
[C---:B------:R-:W-:Y:S02]  /*4d9d0*/  LOP3.LUT P6, RZ, R13.reuse, 0x10000, RZ, 0xc0, !PT ;  /* 0x000100000dff7812 */ /* 0x040fe400078cc0ff */
[C---:B------:R-:W-:Y:S02]  /*4d9e0*/  LOP3.LUT P0, RZ, R13.reuse, 0x20000, RZ, 0xc0, !PT ;  /* 0x000200000dff7812 */ /* 0x040fe4000780c0ff */
        /* <DEDUP_REMOVED lines=20> */
[----:B------:R-:W2:Y:S01]  /*4db30*/  LDL.LU R251, [R1+0x10e4] ;  /* 0x0010e40001fb7983 */ /* 0x000ea20000300800 */
[----:B------:R-:W-:-:S03]  /*4db40*/  IMAD.WIDE R26, R17, 0x4, R4 ;  /* 0x00000004111a7825 */ /* 0x000fc600078e0204 */
[----:B------:R-:W2:Y:S04]  /*4db50*/  LDL.LU R20, [R1+0x84] ;  /* 0x0000840001147983 */ /* 0x000ea80000300800 */
[----:B---3--:R1:W-:Y:S02]  /*4db60*/  @P5 STG.E desc[UR8][R26.64], R19 ;  /* 0x000000131a005986 */ /* 0x0083e4000c101908 */
[C---:B-1----:R-:W-:Y:S02]  /*4db70*/  IMAD.WIDE R26, R17.reuse, 0x4, R6 ;  /* 0x00000004111a7825 */ /* 0x042fe400078e0206 */
[----:B------:R-:W3:Y:S04]  /*4db80*/  LDL.LU R19, [R1+0xed8] ;  /* 0x000ed80001137983 */ /* 0x000ee80000300800 */
[----:B------:R1:W-:Y:S02]  /*4db90*/  @P6 STG.E desc[UR8][R26.64], R18 ;  /* 0x000000121a006986 */ /* 0x0003e4000c101908 */
[----:B-1----:R-:W-:-:S02]  /*4dba0*/  IMAD.WIDE R26, R17, 0x4, R8 ;  /* 0x00000004111a7825 */ /* 0x002fc400078e0208 */
[----:B------:R-:W3:Y:S04]  /*4dbb0*/  LDL.LU R18, [R1+0xc78] ;  /* 0x000c780001127983 */ /* 0x000ee80000300800 */
[----:B------:R-:W3:Y:S04]  /*4dbc0*/  LDL.LU R17, [R1+0xa78] ;  /* 0x000a780001117983 */ /* 0x000ee80000300800 */
[----:B------:R-:W3:Y:S04]  /*4dbd0*/  LDL.LU R21, [R1+0x10e8] ;  /* 0x0010e80001157983 */ /* 0x000ee80000300800 */
[----:B----4-:R1:W-:Y:S04]  /*4dbe0*/  @P0 STG.E desc[UR8][R26.64], R14 ;  /* 0x0000000e1a000986 */ /* 0x0103e8000c101908 */
[----:B-1----:R-:W4:Y:S01]  /*4dbf0*/  LDL.LU R14, [R1+0x1b20] ;  /* 0x001b2000010e7983 */ /* 0x002f220000300800 */
        /* <DEDUP_REMOVED lines=15> */
[----:B------:R-:W-:-:S10]  /*4dcf0*/  IMAD.WIDE R26, R140, 0x4, R2 ;  /* 0x000000048c1a7825 */ /* 0x000fd400078e0202 */
[----:B------:R-:W-:Y:S02]  /*4dd00*/  @P1 LOP3.LUT R10, R10, 0x8, RZ, 0xfc, !PT ;  /* 0x000000080a0a1812 */ /* 0x000fe400078efcff */
[----:B------:R-:W-:-:S13]  /*4dd10*/  LOP3.LUT P1, RZ, R13, 0x40000, RZ, 0xc0, !PT ;  /* 0x000400000dff7812 */ /* 0x000fda000782c0ff */
[----:B------:R1:W-:Y:S01]  /*4dd20*/  @P1 STG.E desc[UR8][R26.64], R15 ;  /* 0x0000000f1a001986 */ /* 0x0003e2000c101908 */
[----:B------:R-:W-:Y:S01]  /*4dd30*/  LOP3.LUT P1, RZ, R10, 0x8, RZ, 0xc0, !PT ;  /* 0x000000080aff7812 */ /* 0x000fe2000782c0ff */
[----:B-1----:R-:W-:Y:S01]  /*4dd40*/  IMAD.WIDE R26, R140, 0x4, R4 ;  /* 0x000000048c1a7825 */ /* 0x002fe200078e0204 */
[C---:B------:R-:W-:Y:S01]  /*4dd50*/  LOP3.LUT P2, RZ, R13.reuse, 0x8000000, RZ, 0xc0, !PT ;  /* 0x080000000dff7812 */ /* 0x040fe2000784c0ff */
[----:B------:R-:W3:Y:S10]  /*4dd60*/  LDL.LU R15, [R1+0x1b1c] ;  /* 0x001b1c00010f7983 */ /* 0x000ef40000300800 */
[----:B--2---:R1:W-:Y:S01]  /*4dd70*/  @P1 STG.E desc[UR8][R26.64], R16 ;  /* 0x000000101a001986 */ /* 0x0043e2000c101908 */
        /* <DEDUP_REMOVED lines=26> */
[----:B-1----:R-:W-:-:S05]  /*4df20*/  IMAD.WIDE R26, R251, 0x4, R4 ;  /* 0x00000004fb1a7825 */ /* 0x002fca00078e0204 */
[----:B------:R1:W-:Y:S01]  /*4df30*/  @P2 STG.E desc[UR8][R26.64], R150 ;  /* 0x000000961a002986 */ /* 0x0003e2000c101908 */
[----:B------:R-:W-:Y:S01]  /*4df40*/  LOP3.LUT P6, RZ, R13, 0x80000000, RZ, 0xc0, !PT ;  /* 0x800000000dff7812 */ /* 0x000fe200078cc0ff */
[----:B-1----:R-:W-:-:S05]  /*4df50*/  IMAD.WIDE R26, R251, 0x4, R6 ;  /* 0x00000004fb1a7825 */ /* 0x002fca00078e0206 */
[----:B------:R1:W-:Y:S01]  /*4df60*/  @P3 STG.E desc[UR8][R26.64], R148 ;  /* 0x000000941a003986 */ /* 0x0003e2000c101908 */
[----:B----4-:R-:W-:Y:S01]  /*4df70*/  LOP3.LUT P0, RZ, R14, 0x1, RZ, 0xc0, !PT ;  /* 0x000000010eff7812 */ /* 0x010fe2000780c0ff */
[----:B-1----:R-:W-:-:S05]  /*4df80*/  IMAD.WIDE R26, R251, 0x4, R8 ;  /* 0x00000004fb1a7825 */ /* 0x002fca00078e0208 */
[----:B------:R3:W-:Y:S02]  /*4df90*/  @P4 STG.E desc[UR8][R26.64], R20 ;  /* 0x000000141a004986 */ /* 0x0007e4000c101908 */
[----:B---3--:R-:W-:-:S05]  /*4dfa0*/  IMAD.WIDE R26, R21, 0x4, R2 ;  /* 0x00000004151a7825 */ /* 0x008fca00078e0202 */
[----:B------:R1:W-:Y:S02]  /*4dfb0*/  @P5 STG.E desc[UR8][R26.64], R19 ;  /* 0x000000131a005986 */ /* 0x0003e4000c101908 */
[----:B-1----:R-:W-:-:S05]  /*4dfc0*/  IMAD.WIDE R26, R21, 0x4, R4 ;  /* 0x00000004151a7825 */ /* 0x002fca00078e0204 */
[----:B------:R1:W-:Y:S02]  /*4dfd0*/  @P6 STG.E desc[UR8][R26.64], R18 ;  /* 0x000000121a006986 */ /* 0x0003e4000c101908 */
[----:B-1----:R-:W-:-:S05]  /*4dfe0*/  IMAD.WIDE R26, R21, 0x4, R6 ;  /* 0x00000004151a7825 */ /* 0x002fca00078e0206 */
[----:B------:R1:W-:Y:S04]  /*4dff0*/  @P0 STG.E desc[UR8][R26.64], R17 ;  /* 0x000000111a000986 */ /* 0x0003e8000c101908 */
[----:B-1----:R-:W3:Y:S04]  /*4e000*/  LDL.LU R17, [R1+0x888] ;  /* 0x0008880001117983 */ /* 0x002ee80000300800 */
[----:B------:R-:W4:Y:S04]  /*4e010*/  LDL.LU R150, [R1+0x688] ;  /* 0x0006880001967983 */ /* 0x000f280000300800 */
[----:B------:R-:W2:Y:S04]  /*4e020*/  LDL.LU R148, [R1+0x488] ;  /* 0x0004880001947983 */ /* 0x000ea80000300800 */
[----:B------:R-:W2:Y:S04]  /*4e030*/  LDL.LU R251, [R1+0x288] ;  /* 0x0002880001fb7983 */ /* 0x000ea80000300800 */
[----:B------:R-:W4:Y:S04]  /*4e040*/  LDL.LU R20, [R1+0x10ec] ;  /* 0x0010ec0001147983 */ /* 0x000f280000300800 */
[----:B------:R-:W2:Y:S01]  /*4e050*/  LDL.LU R19, [R1+0x88] ;  /* 0x0000880001137983 */ /* 0x000ea20000300800 */
[----:B------:R-:W-:-:S03]  /*4e060*/  LOP3.LUT P4, RZ, R14, 0x2, RZ, 0xc0, !PT ;  /* 0x000000020eff7812 */ /* 0x000fc6000788c0ff */
[----:B------:R-:W2:Y:S01]  /*4e070*/  LDL.LU R18, [R1+0xedc] ;  /* 0x000edc0001127983 */ /* 0x000ea20000300800 */
[----:B------:R-:W-:-:S03]  /*4e080*/  IMAD.WIDE R26, R21, 0x4, R8 ;  /* 0x00000004151a7825 */ /* 0x000fc600078e0208 */
[----:B------:R-:W2:Y:S04]  /*4e090*/  LDL.LU R151, [R1+0x10f4] ;  /* 0x0010f40001977983 */ /* 0x000ea80000300800 */
[----:B------:R-:W2:Y:S01]  /*4e0a0*/  LDL.LU R21, [R1+0x10f8] ;  /* 0x0010f80001157983 */ /* 0x000ea20000300800 */
        /* <DEDUP_REMOVED lines=13> */
[----:B---3--:R1:W-:Y:S04]  /*4e180*/  @P4 STG.E desc[UR8][R26.64], R17 ;  /* 0x000000111a004986 */ /* 0x0083e8000c101908 */
[----:B-1----:R-:W3:Y:S04]  /*4e190*/  LDL.LU R17, [R1+0xc7c] ;  /* 0x000c7c0001117983 */ /* 0x002ee80000300800 */
[----:B------:R-:W3:Y:S04]  /*4e1a0*/  LDL.LU R140, [R1+0xa7c] ;  /* 0x000a7c00018c7983 */ /* 0x000ee80000300800 */
[----:B------:R-:W3:Y:S04]  /*4e1b0*/  LDL.LU R141, [R1+0x88c] ;  /* 0x00088c00018d7983 */ /* 0x000ee80000300800 */
[----:B------:R-:W3:Y:S04]  /*4e1c0*/  LDL.LU R142, [R1+0x68c] ;  /* 0x00068c00018e7983 */ /* 0x000ee80000300800 */
[----:B------:R-:W3:Y:S01]  /*4e1d0*/  LDL.LU R143, [R1+0x48c] ;  /* 0x00048c00018f7983 */ /* 0x000ee20000300800 */
[----:B------:R-:W-:-:S03]  /*4e1e0*/  LOP3.LUT R11, R11, 0xfeffffff, RZ, 0xc0, !PT ;  /* 0xfeffffff0b0b7812 */ /* 0x000fc600078ec0ff */
[----:B------:R-:W3:Y:S01]  /*4e1f0*/  LDL.LU R155, [R1+0x28c] ;  /* 0x00028c00019b7983 */ /* 0x000ee20000300800 */
[----:B------:R-:W-:Y:S02]  /*4e200*/  @P1 LOP3.LUT R11, R11, 0x1000000, RZ, 0xfc, !PT ;  /* 0x010000000b0b1812 */ /* 0x000fe400078efcff */
[C---:B------:R-:W-:Y:S02]  /*4e210*/  LOP3.LUT P1, RZ, R14.reuse, 0x100, RZ, 0xc0, !PT ;  /* 0x000001000eff7812 */ /* 0x040fe4000782c0ff */
[C---:B------:R-:W-:Y:S02]  /*4e220*/  LOP3.LUT P5, RZ, R14.reuse, 0x4, RZ, 0xc0, !PT ;  /* 0x000000040eff7812 */ /* 0x040fe400078ac0ff */
[----:B------:R-:W-:Y:S01]  /*4e230*/  LOP3.LUT P6, RZ, R14, 0x8, RZ, 0xc0, !PT ;  /* 0x000000080eff7812 */ /* 0x000fe200078cc0ff */
[----:B----4-:R-:W-:Y:S01]  /*4e240*/  IMAD.WIDE R26, R20, 0x4, R2 ;  /* 0x00000004141a7825 */ /* 0x010fe200078e0202 */
[----:B------:R-:W-:Y:S01]  /*4e250*/  LOP3.LUT R11, R11, 0xfdffffff, RZ, 0xc0, !PT ;  /* 0xfdffffff0b0b7812 */ /* 0x000fe200078ec0ff */
[----:B------:R-:W4:Y:S06]  /*4e260*/  LDL.LU R149, [R1+0x8c] ;  /* 0x00008c0001957983 */ /* 0x000f2c0000300800 */
[----:B------:R-:W-:-:S02]  /*4e270*/  @P1 LOP3.LUT R11, R11, 0x2000000, RZ, 0xfc, !PT ;  /* 0x020000000b0b1812 */ /* 0x000fc400078efcff */
[----:B------:R-:W-:Y:S01]  /*4e280*/  LOP3.LUT P1, RZ, R14, 0x80, RZ, 0xc0, !PT ;  /* 0x000000800eff7812 */ /* 0x000fe2000782c0ff */
[----:B------:R1:W-:Y:S01]  /*4e290*/  @P5 STG.E desc[UR8][R26.64], R150 ;  /* 0x000000961a005986 */ /* 0x0003e2000c101908 */
[----:B------:R-:W-:Y:S01]  /*4e2a0*/  LOP3.LUT R11, R11, 0xfbffffff, RZ, 0xc0, !PT ;  /* 0xfbffffff0b0b7812 */ /* 0x000fe200078ec0ff */
[----:B-1----:R-:W-:Y:S02]  /*4e2b0*/  IMAD.WIDE R26, R20, 0x4, R4 ;  /* 0x00000004141a7825 */ /* 0x002fe400078e0204 */
[----:B------:R-:W4:Y:S08]  /*4e2c0*/  LDL.LU R150, [R1+0xee0] ;  /* 0x000ee00001967983 */ /* 0x000f300000300800 */
[----:B------:R-:W-:-:S02]  /*4e2d0*/  @P1 LOP3.LUT R11, R11, 0x4000000, RZ, 0xfc, !PT ;  /* 0x040000000b0b1812 */ /* 0x000fc400078efcff */
[C---:B------:R-:W-:Y:S01]  /*4e2e0*/  LOP3.LUT P1, RZ, R14.reuse, 0x40, RZ, 0xc0, !PT ;  /* 0x000000400eff7812 */ /* 0x040fe2000782c0ff */
[----:B--2---:R1:W-:Y:S01]  /*4e2f0*/  @P6 STG.E desc[UR8][R26.64], R148 ;  /* 0x000000941a006986 */ /* 0x0043e2000c101908 */
[----:B------:R-:W-:Y:S02]  /*4e300*/  LOP3.LUT P0, RZ, R14, 0x10, RZ, 0xc0, !PT ;  /* 0x000000100eff7812 */ /* 0x000fe4000780c0ff */
[----:B------:R-:W-:Y:S01]  /*4e310*/  LOP3.LUT R11, R11, 0xf7ffffff, RZ, 0xc0, !PT ;  /* 0xf7ffffff0b0b7812 */ /* 0x000fe200078ec0ff */
[----:B-1----:R-:W2:Y:S08]  /*4e320*/  LDL.LU R148, [R1+0xc80] ;  /* 0x000c800001947983 */ /* 0x002eb00000300800 */
[----:B------:R-:W-:-:S02]  /*4e330*/  @P1 LOP3.LUT R11, R11, 0x8000000, RZ, 0xfc, !PT ;  /* 0x080000000b0b1812 */ /* 0x000fc400078efcff */
[----:B------:R-:W-:Y:S01]  /*4e340*/  LOP3.LUT P1, RZ, R14, 0x20, RZ, 0xc0, !PT ;  /* 0x000000200eff7812 */ /* 0x000fe2000782c0ff */
[----:B------:R-:W-:-:S05]  /*4e350*/  IMAD.WIDE R26, R20, 0x4, R6 ;  /* 0x00000004141a7825 */ /* 0x000fca00078e0206 */
[----:B------:R1:W-:Y:S02]  /*4e360*/  @P0 STG.E desc[UR8][R26.64], R251 ;  /* 0x000000fb1a000986 */ /* 0x0003e4000c101908 */
[----:B-1----:R-:W-:Y:S02]  /*4e370*/  IMAD.WIDE R26, R20, 0x4, R8 ;  /* 0x00000004141a7825 */ /* 0x002fe400078e0208 */
[----:B------:R-:W2:Y:S04]  /*4e380*/  LDL.LU R251, [R1+0xa80] ;  /* 0x000a800001fb7983 */ /* 0x000ea80000300800 */
[----:B------:R1:W-:Y:S01]  /*4e390*/  @P1 STG.E desc[UR8][R26.64], R19 ;  /* 0x000000131a001986 */ /* 0x0003e2000c101908 */
[----:B------:R-:W-:-:S03]  /*4e3a0*/  LOP3.LUT P1, RZ, R11, 0x8000000, RZ, 0xc0, !PT ;  /* 0x080000000bff7812 */ /* 0x000fc6000782c0ff */
[----:B------:R-:W2:Y:S01]  /*4e3b0*/  LDL.LU R20, [R1+0x890] ;  /* 0x0008900001147983 */ /* 0x000ea20000300800 */
[----:B-1----:R-:W-:-:S09]  /*4e3c0*/  IMAD.WIDE R26, R252, 0x4, R2 ;  /* 0x00000004fc1a7825 */ /* 0x002fd200078e0202 */
[----:B------:R1:W-:Y:S01]  /*4e3d0*/  @P1 STG.E desc[UR8][R26.64], R18 ;  /* 0x000000121a001986 */ /* 0x0003e2000c101908 */
[----:B------:R-:W-:-:S03]  /*4e3e0*/  LOP3.LUT P1, RZ, R11, 0x4000000, RZ, 0xc0, !PT ;  /* 0x040000000bff7812 */ /* 0x000fc6000782c0ff */
[----:B-1----:R-:W2:Y:S04]  /*4e3f0*/  LDL.LU R18, [R1+0x690] ;  /* 0x0006900001127983 */ /* 0x002ea80000300800 */
[----:B------:R-:W2:Y:S01]  /*4e400*/  LDL.LU R19, [R1+0x10fc] ;  /* 0x0010fc0001137983 */ /* 0x000ea20000300800 */
[----:B------:R-:W-:-:S05]  /*4e410*/  IMAD.WIDE R26, R252, 0x4, R4 ;  /* 0x00000004fc1a7825 */ /* 0x000fca00078e0204 */
[----:B---3--:R1:W-:Y:S04]  /*4e420*/  @P1 STG.E desc[UR8][R26.64], R17 ;  /* 0x000000111a001986 */ /* 0x0083e8000c101908 */
[----:B-1----:R-:W3:Y:S01]  /*4e430*/  LDL.LU R17, [R1+0x490] ;  /* 0x0004900001117983 */ /* 0x002ee20000300800 */
[----:B------:R-:W-:Y:S01]  /*4e440*/  LOP3.LUT P1, RZ, R11, 0x2000000, RZ, 0xc0, !PT ;  /* 0x020000000bff7812 */ /* 0x000fe2000782c0ff */
[----:B------:R-:W-:-:S12]  /*4e450*/  IMAD.WIDE R26, R252, 0x4, R6 ;  /* 0x00000004fc1a7825 */ /* 0x000fd800078e0206 */
[----:B------:R1:W-:Y:S01]  /*4e460*/  @P1 STG.E desc[UR8][R26.64], R140 ;  /* 0x0000008c1a001986 */ /* 0x0003e2000c101908 */
[----:B------:R-:W-:Y:S01]  /*4e470*/  LOP3.LUT P1, RZ, R11, 0x1000000, RZ, 0xc0, !PT ;  /* 0x010000000bff7812 */ /* 0x000fe2000782c0ff */
[----:B-1----:R-:W-:-:S12]  /*4e480*/  IMAD.WIDE R26, R252, 0x4, R8 ;  /* 0x00000004fc1a7825 */ /* 0x002fd800078e0208 */
[----:B------:R1:W-:Y:S01]  /*4e490*/  @P1 STG.E desc[UR8][R26.64], R141 ;  /* 0x0000008d1a001986 */ /* 0x0003e2000c101908 */
[----:B------:R-:W-:Y:S01]  /*4e4a0*/  LOP3.LUT P1, RZ, R11, 0x800000, RZ, 0xc0, !PT ;  /* 0x008000000bff7812 */ /* 0x000fe2000782c0ff */
[----:B-1----:R-:W-:Y:S01]  /*4e4b0*/  IMAD.WIDE R26, R151, 0x4, R2 ;  /* 0x00000004971a7825 */ /* 0x002fe200078e0202 */
[----:B------:R-:W-:Y:S01]  /*4e4c0*/  LOP3.LUT P2, RZ, R14, 0x4000, RZ, 0xc0, !PT ;  /* 0x000040000eff7812 */ /* 0x000fe2000784c0ff */
[----:B------:R-:W3:Y:S10]  /*4e4d0*/  LDL.LU R141, [R1+0x1104] ;  /* 0x00110400018d7983 */ /* 0x000ef40000300800 */
        /* <DEDUP_REMOVED lines=8> */
[----:B------:R-:W-:Y:S01]  /*4e560*/  LOP3.LUT P3, RZ, R14, 0x8000, RZ, 0xc0, !PT ;  /* 0x000080000eff7812 */ /* 0x000fe2000786c0ff */
[----:B-1----:R-:W-:-:S10]  /*4e570*/  IMAD.WIDE R26, R151, 0x4, R8 ;  /* 0x00000004971a7825 */ /* 0x002fd400078e0208 */
[----:B----4-:R1:W-:Y:S02]  /*4e580*/  @P1 STG.E desc[UR8][R26.64], R149 ;  /* 0x000000951a001986 */ /* 0x0103e4000c101908 */
[----:B-1----:R-:W-:-:S05]  /*4e590*/  IMAD.WIDE R26, R21, 0x4, R2 ;  /* 0x00000004151a7825 */ /* 0x002fca00078e0202 */
[----:B------:R1:W-:Y:S02]  /*4e5a0*/  @P2 STG.E desc[UR8][R26.64], R150 ;  /* 0x000000961a002986 */ /* 0x0003e4000c101908 */
[----:B-1----:R-:W-:-:S05]  /*4e5b0*/  IMAD.WIDE R26, R21, 0x4, R4 ;  /* 0x00000004151a7825 */ /* 0x002fca00078e0204 */
[----:B--2---:R1:W-:Y:S04]  /*4e5c0*/  @P3 STG.E desc[UR8][R26.64], R148 ;  /* 0x000000941a003986 */ /* 0x0043e8000c101908 */
[----:B-1----:R-:W2:Y:S01]  /*4e5d0*/  LDL.LU R148, [R1+0x290] ;  /* 0x0002900001947983 */ /* 0x002ea20000300800 */
[C---:B------:R-:W-:Y:S02]  /*4e5e0*/  LOP3.LUT P4, RZ, R14.reuse, 0x10000, RZ, 0xc0, !PT ;  /* 0x000100000eff7812 */ /* 0x040fe4000788c0ff */
[C---:B------:R-:W-:Y:S01]  /*4e5f0*/  LOP3.LUT P5, RZ, R14.reuse, 0x20000, RZ, 0xc0, !PT ;  /* 0x000200000eff7812 */ /* 0x040fe200078ac0ff */
[----:B------:R-:W-:Y:S01]  /*4e600*/  IMAD.WIDE R26, R21, 0x4, R6 ;  /* 0x00000004151a7825 */ /* 0x000fe200078e0206 */
[C---:B------:R-:W-:Y:S02]  /*4e610*/  LOP3.LUT P6, RZ, R14.reuse, 0x40000, RZ, 0xc0, !PT ;  /* 0x000400000eff7812 */ /* 0x040fe400078cc0ff */
[----:B------:R-:W-:-:S07]  /*4e620*/  LOP3.LUT P0, RZ, R14, 0x80000, RZ, 0xc0, !PT ;  /* 0x000800000eff7812 */ /* 0x000fce000780c0ff */
[----:B------:R1:W-:Y:S02]  /*4e630*/  @P4 STG.E desc[UR8][R26.64], R251 ;  /* 0x000000fb1a004986 */ /* 0x0003e4000c101908 */
[----:B-1----:R-:W-:Y:S02]  /*4e640*/  IMAD.WIDE R26, R21, 0x4, R8 ;  /* 0x00000004151a7825 */ /* 0x002fe400078e0208 */
[----:B------:R-:W4:Y:S04]  /*4e650*/  LDL.LU R251, [R1+0x90] ;  /* 0x0000900001fb7983 */ /* 0x000f280000300800 */
[----:B------:R1:W-:Y:S04]  /*4e660*/  @P5 STG.E desc[UR8][R26.64], R20 ;  /* 0x000000141a005986 */ /* 0x0003e8000c101908 */
[----:B------:R-:W4:Y:S01]  /*4e670*/  LDL.LU R21, [R1+0xee4] ;  /* 0x000ee40001157983 */ /* 0x000f220000300800 */
[----:B-1----:R-:W-:-:S03]  /*4e680*/  IMAD.WIDE R26, R19, 0x4, R2 ;  /* 0x00000004131a7825 */ /* 0x002fc600078e0202 */
[----:B------:R-:W4:Y:S04]  /*4e690*/  LDL.LU R20, [R1+0xc84] ;  /* 0x000c840001147983 */ /* 0x000f280000300800 */
[----:B------:R1:W-:Y:S02]  /*4e6a0*/  @P6 STG.E desc[UR8][R26.64], R18 ;  /* 0x000000121a006986 */ /* 0x0003e4000c101908 */
[----:B-1----:R-:W-:Y:S02]  /*4e6b0*/  IMAD.WIDE R26, R19, 0x4, R4 ;  /* 0x00000004131a7825 */ /* 0x002fe400078e0204 */
[----:B------:R-:W4:Y:S04]  /*4e6c0*/  LDL.LU R18, [R1+0xa84] ;  /* 0x000a840001127983 */ /* 0x000f280000300800 */
[----:B---3--:R1:W-:Y:S04]  /*4e6d0*/  @P0 STG.E desc[UR8][R26.64], R17 ;  /* 0x000000111a000986 */ /* 0x0083e8000c101908 */
[----:B-1----:R-:W3:Y:S01]  /*4e6e0*/  LDL.LU R17, [R1+0x1100] ;  /* 0x0011000001117983 */ /* 0x002ee20000300800 */
[----:B------:R-:W-:-:S03]  /*4e6f0*/  LOP3.LUT P1, RZ, R15, 0x1, RZ, 0xc0, !PT ;  /* 0x000000010fff7812 */ /* 0x000fc6000782c0ff */
[----:B------:R-:W3:Y:S01]  /*4e700*/  LDL.LU R10, [R1+0x894] ;  /* 0x00089400010a7983 */ /* 0x000ee20000300800 */
[----:B------:R-:W-:-:S03]  /*4e710*/  LOP3.LUT R11, R11, 0xffffefff, RZ, 0xc0, !PT ;  /* 0xffffefff0b0b7812 */ /* 0x000fc600078ec0ff */
[----:B------:R-:W3:Y:S04]  /*4e720*/  LDL.LU R25, [R1+0x694] ;  /* 0x0006940001197983 */ /* 0x000ee80000300800 */
[----:B------:R-:W3:Y:S02]  /*4e730*/  LDL.LU R140, [R1+0x494] ;  /* 0x00049400018c7983 */ /* 0x000ee40000300800 */
[----:B------:R-:W-:Y:S02]  /*4e740*/  @P1 LOP3.LUT R11, R11, 0x1000, RZ, 0xfc, !PT ;  /* 0x000010000b0b1812 */ /* 0x000fe400078efcff */
[----:B------:R-:W-:Y:S01]  /*4e750*/  LOP3.LUT P1, RZ, R14, 0x80000000, RZ, 0xc0, !PT ;  /* 0x800000000eff7812 */ /* 0x000fe2000782c0ff */
[----:B------:R-:W3:Y:S01]  /*4e760*/  LDL.LU R252, [R1+0x294] ;  /* 0x0002940001fc7983 */ /* 0x000ee20000300800 */
[----:B------:R-:W-:-:S02]  /*4e770*/  LOP3.LUT R11, R11, 0xffffdfff, RZ, 0xc0, !PT ;  /* 0xffffdfff0b0b7812 */ /* 0x000fc400078ec0ff */
[C---:B------:R-:W-:Y:S01]  /*4e780*/  LOP3.LUT P4, RZ, R14.reuse, 0x100000, RZ, 0xc0, !PT ;  /* 0x001000000eff7812 */ /* 0x040fe2000788c0ff */
[----:B------:R-:W-:Y:S01]  /*4e790*/  IMAD.WIDE R26, R19, 0x4, R6 ;  /* 0x00000004131a7825 */ /* 0x000fe200078e0206 */
[----:B------:R-:W3:Y:S04]  /*4e7a0*/  LDL.LU R143, [R1+0xee8] ;  /* 0x000ee800018f7983 */ /* 0x000ee80000300800 */
[----:B------:R-:W3:Y:S03]  /*4e7b0*/  LDL.LU R155, [R1+0xc88] ;  /* 0x000c8800019b7983 */ /* 0x000ee60000300800 */
[----:B------:R-:W-:Y:S01]  /*4e7c0*/  @P1 LOP3.LUT R11, R11, 0x2000, RZ, 0xfc, !PT ;  /* 0x000020000b0b1812 */ /* 0x000fe200078efcff */
[----:B------:R-:W3:Y:S01]  /*4e7d0*/  LDL.LU R151, [R1+0xa88] ;  /* 0x000a880001977983 */ /* 0x000ee20000300800 */
[----:B------:R-:W-:-:S02]  /*4e7e0*/  LOP3.LUT P1, RZ, R14, 0x40000000, RZ, 0xc0, !PT ;  /* 0x400000000eff7812 */ /* 0x000fc4000782c0ff */
[----:B------:R-:W-:Y:S01]  /*4e7f0*/  LOP3.LUT R11, R11, 0xffffbfff, RZ, 0xc0, !PT ;  /* 0xffffbfff0b0b7812 */ /* 0x000fe200078ec0ff */
[----:B------:R-:W3:Y:S04]  /*4e800*/  LDL.LU R149, [R1+0x1108] ;  /* 0x0011080001957983 */ /* 0x000ee80000300800 */
[----:B------:R-:W3:Y:S06]  /*4e810*/  LDL.LU R150, [R1+0x898] ;  /* 0x0008980001967983 */ /* 0x000eec0000300800 */
        /* <DEDUP_REMOVED lines=11> */
[----:B------:R-:W-:Y:S01]  /*4e8d0*/  LOP3.LUT R11, R11, 0xfffbffff, RZ, 0xc0, !PT ;  /* 0xfffbffff0b0b7812 */ /* 0x000fe200078ec0ff */
[----:B--2---:R1:W-:Y:S02]  /*4e8e0*/  @P4 STG.E desc[UR8][R26.64], R148 ;  /* 0x000000941a004986 */ /* 0x0043e4000c101908 */
[----:B-1----:R-:W-:Y:S02]  /*4e8f0*/  IMAD.WIDE R26, R19, 0x4, R8 ;  /* 0x00000004131a7825 */ /* 0x002fe400078e0208 */
[----:B------:R-:W2:Y:S04]  /*4e900*/  LDL.LU R19, [R1+0x110c] ;  /* 0x00110c0001137983 */ /* 0x000ea80000300800 */
[----:B------:R-:W2:Y:S01]  /*4e910*/  LDL.LU R142, [R1+0x94] ;  /* 0x00009400018e7983 */ /* 0x000ea20000300800 */
[----:B------:R-:W-:-:S02]  /*4e920*/  LOP3.LUT P5, RZ, R14, 0x200000, RZ, 0xc0, !PT ;  /* 0x002000000eff7812 */ /* 0x000fc400078ac0ff */
[----:B------:R-:W-:Y:S01]  /*4e930*/  @P1 LOP3.LUT R11, R11, 0x40000, RZ, 0xfc, !PT ;  /* 0x000400000b0b1812 */ /* 0x000fe200078efcff */
[----:B------:R-:W2:Y:S01]  /*4e940*/  LDL.LU R148, [R1+0x698] ;  /* 0x0006980001947983 */ /* 0x000ea20000300800 */
[C---:B------:R-:W-:Y:S02]  /*4e950*/  LOP3.LUT P1, RZ, R14.reuse, 0x2000000, RZ, 0xc0, !PT ;  /* 0x020000000eff7812 */ /* 0x040fe4000782c0ff */
[C---:B------:R-:W-:Y:S02]  /*4e960*/  LOP3.LUT P6, RZ, R14.reuse, 0x400000, RZ, 0xc0, !PT ;  /* 0x004000000eff7812 */ /* 0x040fe400078cc0ff */
[----:B------:R-:W-:Y:S02]  /*4e970*/  LOP3.LUT P0, RZ, R14, 0x800000, RZ, 0xc0, !PT ;  /* 0x008000000eff7812 */ /* 0x000fe4000780c0ff */
[----:B------:R-:W-:-:S03]  /*4e980*/  LOP3.LUT R11, R11, 0xfff7ffff, RZ, 0xc0, !PT ;  /* 0xfff7ffff0b0b7812 */ /* 0x000fc600078ec0ff */
[----:B----4-:R3:W-:Y:S04]  /*4e990*/  @P5 STG.E desc[UR8][R26.64], R251 ;  /* 0x000000fb1a005986 */ /* 0x0107e8000c101908 */
[----:B------:R-:W-:Y:S02]  /*4e9a0*/  @P1 LOP3.LUT R11, R11, 0x80000, RZ, 0xfc, !PT ;  /* 0x000800000b0b1812 */ /* 0x000fe400078efcff */
[----:B------:R-:W-:Y:S01]  /*4e9b0*/  LOP3.LUT P1, RZ, R14, 0x1000000, RZ, 0xc0, !PT ;  /* 0x010000000eff7812 */ /* 0x000fe2000782c0ff */
[----:B---3--:R-:W-:-:S05]  /*4e9c0*/  IMAD.WIDE R26, R17, 0x4, R2 ;  /* 0x00000004111a7825 */ /* 0x008fca00078e0202 */
[----:B------:R1:W-:Y:S02]  /*4e9d0*/  @P6 STG.E desc[UR8][R26.64], R21 ;  /* 0x000000151a006986 */ /* 0x0003e4000c101908 */
[C---:B-1----:R-:W-:Y:S02]  /*4e9e0*/  IMAD.WIDE R26, R17.reuse, 0x4, R4 ;  /* 0x00000004111a7825 */ /* 0x042fe400078e0204 */
[----:B------:R-:W3:Y:S04]  /*4e9f0*/  LDL.LU R21, [R1+0x498] ;  /* 0x0004980001157983 */ /* 0x000ee80000300800 */
        /* <DEDUP_REMOVED lines=21> */
[----:B--2---:R1:W-:Y:S01]  /*4eb50*/  @P1 STG.E desc[UR8][R26.64], R142 ;  /* 0x0000008e1a001986 */ /* 0x0043e2000c101908 */
        /* <DEDUP_REMOVED lines=19> */
[----:B------:R-:W-:-:S04]  /*4ec90*/  LOP3.LUT P0, RZ, R15, 0x40, RZ, 0xc0, !PT ;  /* 0x000000400fff7812 */ /* 0x000fc8000780c0ff */
[----:B---3--:R1:W-:Y:S02]  /*4eca0*/  @P4 STG.E desc[UR8][R26.64], R21 ;  /* 0x000000151a004986 */ /* 0x0083e4000c101908 */
[----:B-1----:R-:W-:-:S05]  /*4ecb0*/  IMAD.WIDE R26, R19, 0x4, R6 ;  /* 0x00000004131a7825 */ /* 0x002fca00078e0206 */
[----:B----4-:R1:W-:Y:S02]  /*4ecc0*/  @P5 STG.E desc[UR8][R26.64], R20 ;  /* 0x000000141a005986 */ /* 0x0103e4000c101908 */
[----:B-1----:R-:W-:-:S05]  /*4ecd0*/  IMAD.WIDE R26, R19, 0x4, R8 ;  /* 0x00000004131a7825 */ /* 0x002fca00078e0208 */
[----:B------:R1:W-:Y:S02]  /*4ece0*/  @P6 STG.E desc[UR8][R26.64], R18 ;  /* 0x000000121a006986 */ /* 0x0003e4000c101908 */
[----:B-1----:R-:W-:-:S05]  /*4ecf0*/  IMAD.WIDE R26, R251, 0x4, R2 ;  /* 0x00000004fb1a7825 */ /* 0x002fca00078e0202 */
[----:B------:R1:W-:Y:S04]  /*4ed00*/  @P0 STG.E desc[UR8][R26.64], R17 ;  /* 0x000000111a000986 */ /* 0x0003e8000c101908 */
[----:B-1----:R-:W2:Y:S04]  /*4ed10*/  LDL.LU R17, [R1+0xc8c] ;  /* 0x000c8c0001117983 */ /* 0x002ea80000300800 */
[----:B------:R-:W3:Y:S04]  /*4ed20*/  LDL.LU R148, [R1+0xa8c] ;  /* 0x000a8c0001947983 */ /* 0x000ee80000300800 */
[----:B------:R-:W4:Y:S04]  /*4ed30*/  LDL.LU R21, [R1+0x89c] ;  /* 0x00089c0001157983 */ /* 0x000f280000300800 */
[----:B------:R-:W4:Y:S04]  /*4ed40*/  LDL.LU R18, [R1+0x69c] ;  /* 0x00069c0001127983 */ /* 0x000f280000300800 */
[----:B------:R-:W4:Y:S04]  /*4ed50*/  LDL.LU R20, [R1+0x49c] ;  /* 0x00049c0001147983 */ /* 0x000f280000300800 */
[----:B------:R-:W4:Y:S04]  /*4ed60*/  LDL.LU R19, [R1+0x29c] ;  /* 0x00029c0001137983 */ /* 0x000f280000300800 */
[----:B------:R-:W4:Y:S01]  /*4ed70*/  LDL.LU R140, [R1+0x1114] ;  /* 0x00111400018c7983 */ /* 0x000f220000300800 */
[----:B------:R-:W-:-:S02]  /*4ed80*/  LOP3.LUT P1, RZ, R15, 0x80000, RZ, 0xc0, !PT ;  /* 0x000800000fff7812 */ /* 0x000fc4000782c0ff */
[----:B------:R-:W-:Y:S02]  /*4ed90*/  LOP3.LUT R11, R11, 0xffffffef, RZ, 0xc0, !PT ;  /* 0xffffffef0b0b7812 */ /* 0x000fe400078ec0ff */
[----:B------:R-:W-:Y:S01]  /*4eda0*/  LOP3.LUT P4, RZ, R15, 0x80, RZ, 0xc0, !PT ;  /* 0x000000800fff7812 */ /* 0x000fe2000788c0ff */
[----:B------:R-:W-:-:S08]  /*4edb0*/  IMAD.WIDE R26, R251, 0x4, R4 ;  /* 0x00000004fb1a7825 */ /* 0x000fd000078e0204 */
        /* <DEDUP_REMOVED lines=23> */
[----:B------:R-:W-:-:S11]  /*4ef30*/  LOP3.LUT R11, R11, 0xfffff7ff, RZ, 0xc0, !PT ;  /* 0xfffff7ff0b0b7812 */ /* 0x000fd600078ec0ff */
[----:B------:R-:W-:Y:S02]  /*4ef40*/  @P1 LOP3.LUT R11, R11, 0x800, RZ, 0xfc, !PT ;  /* 0x000008000b0b1812 */ /* 0x000fe400078efcff */
[----:B------:R-:W-:Y:S01]  /*4ef50*/  LOP3.LUT P1, RZ, R15, 0x800, RZ, 0xc0, !PT ;  /* 0x000008000fff7812 */ /* 0x000fe2000782c0ff */
[----:B--2---:R1:W-:Y:S04]  /*4ef60*/  @P4 STG.E desc[UR8][R26.64], R17 ;  /* 0x000000111a004986 */ /* 0x0043e8000c101908 */
[----:B-1----:R-:W2:Y:S04]  /*4ef70*/  LDL.LU R17, [R1+0x9c] ;  /* 0x00009c0001117983 */ /* 0x002ea80000300800 */
[----:B------:R-:W2:Y:S04]  /*4ef80*/  LDL.LU R143, [R1+0x1118] ;  /* 0x00111800018f7983 */ /* 0x000ea80000300800 */
[----:B------:R-:W2:Y:S04]  /*4ef90*/  LDL.LU R252, [R1+0xef0] ;  /* 0x000ef00001fc7983 */ /* 0x000ea80000300800 */
[----:B------:R-:W2:Y:S04]  /*4efa0*/  LDL.LU R141, [R1+0xc90] ;  /* 0x000c9000018d7983 */ /* 0x000ea80000300800 */
[----:B------:R-:W2:Y:S01]  /*4efb0*/  LDL.LU R142, [R1+0xa90] ;  /* 0x000a9000018e7983 */ /* 0x000ea20000300800 */
[----:B------:R-:W-:-:S03]  /*4efc0*/  IMAD.WIDE R26, R251, 0x4, R6 ;  /* 0x00000004fb1a7825 */ /* 0x000fc600078e0206 */
[----:B------:R-:W2:Y:S04]  /*4efd0*/  LDL.LU R155, [R1+0x8a0] ;  /* 0x0008a000019b7983 */ /* 0x000ea80000300800 */
[----:B---3--:R1:W-:Y:S04]  /*4efe0*/  @P5 STG.E desc[UR8][R26.64], R148 ;  /* 0x000000941a005986 */ /* 0x0083e8000c101908 */
[----:B-1----:R-:W3:Y:S04]  /*4eff0*/  LDL.LU R148, [R1+0x111c] ;  /* 0x00111c0001947983 */ /* 0x002ee80000300800 */
[----:B------:R-:W3:Y:S01]  /*4f000*/  LDL.LU R151, [R1+0x6a0] ;  /* 0x0006a00001977983 */ /* 0x000ee20000300800 */
[----:B------:R-:W-:-:S03]  /*4f010*/  IMAD.WIDE R26, R251, 0x4, R8 ;  /* 0x00000004fb1a7825 */ /* 0x000fc600078e0208 */
[----:B------:R-:W3:Y:S04]  /*4f020*/  LDL.LU R149, [R1+0x4a0] ;  /* 0x0004a00001957983 */ /* 0x000ee80000300800 */
[----:B----4-:R1:W-:Y:S02]  /*4f030*/  @P6 STG.E desc[UR8][R26.64], R21 ;  /* 0x000000151a006986 */ /* 0x0103e4000c101908 */
[----:B-1----:R-:W-:-:S05]  /*4f040*/  IMAD.WIDE R26, R140, 0x4, R2 ;  /* 0x000000048c1a7825 */ /* 0x002fca00078e0202 */
[----:B------:R1:W-:Y:S04]  /*4f050*/  @P0 STG.E desc[UR8][R26.64], R18 ;  /* 0x000000121a000986 */ /* 0x0003e8000c101908 */
[----:B-1----:R-:W4:Y:S04]  /*4f060*/  LDL.LU R18, [R1+0x1120] ;  /* 0x0011200001127983 */ /* 0x002f280000300800 */
[----:B------:R-:W4:Y:S01]  /*4f070*/  LDL.LU R150, [R1+0x2a0] ;  /* 0x0002a00001967983 */ /* 0x000f220000300800 */
[----:B------:R-:W-:-:S03]  /*4f080*/  IMAD.WIDE R26, R140, 0x4, R4 ;  /* 0x000000048c1a7825 */ /* 0x000fc600078e0204 */
[----:B------:R-:W4:Y:S04]  /*4f090*/  LDL.LU R251, [R1+0xa0] ;  /* 0x0000a00001fb7983 */ /* 0x000f280000300800 */
[----:B------:R1:W-:Y:S01]  /*4f0a0*/  @P1 STG.E desc[UR8][R26.64], R20 ;  /* 0x000000141a001986 */ /* 0x0003e2000c101908 */
[----:B------:R-:W-:-:S03]  /*4f0b0*/  LOP3.LUT P1, RZ, R11, 0x800, RZ, 0xc0, !PT ;  /* 0x000008000bff7812 */ /* 0x000fc6000782c0ff */
[----:B------:R-:W4:Y:S01]  /*4f0c0*/  LDL.LU R21, [R1+0xef4] ;  /* 0x000ef40001157983 */ /* 0x000f220000300800 */
[----:B-1----:R-:W-:-:S03]  /*4f0d0*/  IMAD.WIDE R26, R140, 0x4, R6 ;  /* 0x000000048c1a7825 */ /* 0x002fc600078e0206 */
[----:B------:R-:W4:Y:S06]  /*4f0e0*/  LDL.LU R20, [R1+0xc94] ;  /* 0x000c940001147983 */ /* 0x000f2c0000300800 */
[----:B------:R1:W-:Y:S04]  /*4f0f0*/  @P1 STG.E desc[UR8][R26.64], R19 ;  /* 0x000000131a001986 */ /* 0x0003e8000c101908 */
[----:B-1----:R-:W4:Y:S01]  /*4f100*/  LDL.LU R19, [R1+0xa94] ;  /* 0x000a940001137983 */ /* 0x002f220000300800 */
[----:B------:R-:W-:Y:S01]  /*4f110*/  LOP3.LUT P1, RZ, R11, 0x400, RZ, 0xc0, !PT ;  /* 0x000004000bff7812 */ /* 0x000fe2000782c0ff */
[----:B------:R-:W-:Y:S01]  /*4f120*/  IMAD.WIDE R26, R140, 0x4, R8 ;  /* 0x000000048c1a7825 */ /* 0x000fe200078e0208 */
[----:B------:R-:W-:-:S02]  /*4f130*/  LOP3.LUT P2, RZ, R15, 0x100000, RZ, 0xc0, !PT ;  /* 0x001000000fff7812 */ /* 0x000fc4000784c0ff */
[C---:B------:R-:W-:Y:S02]  /*4f140*/  LOP3.LUT P3, RZ, R15.reuse, 0x200000, RZ, 0xc0, !PT ;  /* 0x002000000fff7812 */ /* 0x040fe4000786c0ff */
[C---:B------:R-:W-:Y:S02]  /*4f150*/  LOP3.LUT P4, RZ, R15.reuse, 0x400000, RZ, 0xc0, !PT ;  /* 0x004000000fff7812 */ /* 0x040fe4000788c0ff */
[C---:B------:R-:W-:Y:S02]  /*4f160*/  LOP3.LUT P5, RZ, R15.reuse, 0x800000, RZ, 0xc0, !PT ;  /* 0x008000000fff7812 */ /* 0x040fe400078ac0ff */
[----:B------:R-:W-:-:S03]  /*4f170*/  LOP3.LUT P6, RZ, R15, 0x1000000, RZ, 0xc0, !PT ;  /* 0x010000000fff7812 */ /* 0x000fc600078cc0ff */
[----:B--2---:R1:W-:Y:S01]  /*4f180*/  @P1 STG.E desc[UR8][R26.64], R17 ;  /* 0x000000111a001986 */ /* 0x0043e2000c101908 */
[----:B------:R-:W-:Y:S01]  /*4f190*/  LOP3.LUT P1, RZ, R11, 0x200, RZ, 0xc0, !PT ;  /* 0x000002000bff7812 */ /* 0x000fe2000782c0ff */
[----:B-1----:R-:W-:Y:S02]  /*4f1a0*/  IMAD.WIDE R26, R143, 0x4, R2 ;  /* 0x000000048f1a7825 */ /* 0x002fe400078e0202 */
[----:B------:R-:W2:Y:S10]  /*4f1b0*/  LDL.LU R17, [R1+0x8a4] ;  /* 0x0008a40001117983 */ /* 0x000eb40000300800 */
[----:B------:R1:W-:Y:S01]  /*4f1c0*/  @P1 STG.E desc[UR8][R26.64], R252 ;  /* 0x000000fc1a001986 */ /* 0x0003e2000c101908 */
[----:B------:R-:W-:Y:S01]  /*4f1d0*/  LOP3.LUT P1, RZ, R11, 0x100, RZ, 0xc0, !PT ;  /* 0x000001000bff7812 */ /* 0x000fe2000782c0ff */
[----:B-1----:R-:W-:-:S12]  /*4f1e0*/  IMAD.WIDE R26, R143, 0x4, R4 ;  /* 0x000000048f1a7825 */ /* 0x002fd800078e0204 */
[----:B------:R1:W-:Y:S01]  /*4f1f0*/  @P1 STG.E desc[UR8][R26.64], R141 ;  /* 0x0000008d1a001986 */ /* 0x0003e2000c101908 */
        /* <DEDUP_REMOVED lines=8> */
[----:B---3--:R-:W-:-:S12]  /*4f280*/  IMAD.WIDE R26, R148, 0x4, R2 ;  /* 0x00000004941a7825 */ /* 0x008fd800078e0202 */
[----:B------:R1:W-:Y:S01]  /*4f290*/  @P1 STG.E desc[UR8][R26.64], R151 ;  /* 0x000000971a001986 */ /* 0x0003e2000c101908 */
[----:B------:R-:W-:Y:S01]  /*4f2a0*/  LOP3.LUT P1, RZ, R11, 0x10, RZ, 0xc0, !PT ;  /* 0x000000100bff7812 */ /* 0x000fe2000782c0ff */
[----:B-1----:R-:W-:-:S12]  /*4f2b0*/  IMAD.WIDE R26, R148, 0x4, R4 ;  /* 0x00000004941a7825 */ /* 0x002fd800078e0204 */
[----:B------:R1:W-:Y:S02]  /*4f2c0*/  @P1 STG.E desc[UR8][R26.64], R149 ;  /* 0x000000951a001986 */ /* 0x0003e4000c101908 */
[----:B-1----:R-:W-:-:S05]  /*4f2d0*/  IMAD.WIDE R26, R148, 0x4, R6 ;  /* 0x00000004941a7825 */ /* 0x002fca00078e0206 */
[----:B----4-:R1:W-:Y:S02]  /*4f2e0*/  @P2 STG.E desc[UR8][R26.64], R150 ;  /* 0x000000961a002986 */ /* 0x0103e4000c101908 */
        /* <DEDUP_REMOVED lines=8> */
[----:B-1----:R-:W-:Y:S02]  /*4f370*/  IMAD.WIDE R26, R18, 0x4, R8 ;  /* 0x00000004121a7825 */ /* 0x002fe400078e0208 */
[----:B------:R-:W3:Y:S04]  /*4f380*/  LDL.LU R18, [R1+0x6a4] ;  /* 0x0006a40001127983 */ /* 0x000ee80000300800 */
[----:B------:R-:W4:Y:S04]  /*4f390*/  LDL.LU R21, [R1+0x4a4] ;  /* 0x0004a40001157983 */ /* 0x000f280000300800 */
[----:B------:R-:W4:Y:S04]  /*4f3a0*/  LDL.LU R20, [R1+0x2a4] ;  /* 0x0002a40001147983 */ /* 0x000f280000300800 */
[----:B------:R-:W3:Y:S01]  /*4f3b0*/  LDL.LU R19, [R1+0x1124] ;  /* 0x0011240001137983 */ /* 0x000ee20000300800 */
[----:B------:R-:W-:-:S02]  /*4f3c0*/  LOP3.LUT P1, RZ, R16, 0x40, RZ, 0xc0, !PT ;  /* 0x0000004010ff7812 */ /* 0x000fc4000782c0ff */
[----:B------:R-:W-:Y:S01]  /*4f3d0*/  LOP3.LUT R12, R12, 0xefffffff, RZ, 0xc0, !PT ;  /* 0xefffffff0c0c7812 */ /* 0x000fe200078ec0ff */
[----:B------:R-:W4:Y:S10]  /*4f3e0*/  LDL.LU R251, [R1+0xa4] ;  /* 0x0000a40001fb7983 */ /* 0x000f340000300800 */
        /* <DEDUP_REMOVED lines=18> */
[----:B------:R-:W-:Y:S01]  /*4f510*/  LOP3.LUT R11, R11, 0xfffffffb, RZ, 0xc0, !PT ;  /* 0xfffffffb0b0b7812 */ /* 0x000fe200078ec0ff */
[----:B--2---:R1:W-:Y:S10]  /*4f520*/  @P0 STG.E desc[UR8][R26.64], R17 ;  /* 0x000000111a000986 */ /* 0x0043f4000c101908 */
[----:B------:R-:W-:-:S02]  /*4f530*/  @P1 LOP3.LUT R11, R11, 0x4, RZ, 0xfc, !PT ;  /* 0x000000040b0b1812 */ /* 0x000fc400078efcff */
[C---:B------:R-:W-:Y:S01]  /*4f540*/  LOP3.LUT P1, RZ, R15.reuse, 0x80000000, RZ, 0xc0, !PT ;  /* 0x800000000fff7812 */ /* 0x040fe2000782c0ff */
[----:B-1----:R-:W2:Y:S04]  /*4f550*/  LDL.LU R17, [R1+0xef8] ;  /* 0x000ef80001117983 */ /* 0x002ea80000300800 */
[----:B------:R-:W2:Y:S01]  /*4f560*/  LDL.LU R27, [R1+0x1128] ;  /* 0x00112800011b7983 */ /* 0x000ea20000300800 */
[----:B------:R-:W-:Y:S02]  /*4f570*/  LOP3.LUT P4, RZ, R15, 0x4000000, RZ, 0xc0, !PT ;  /* 0x040000000fff7812 */ /* 0x000fe4000788c0ff */
[----:B------:R-:W-:Y:S02]  /*4f580*/  LOP3.LUT R11, R11, 0xfffffff7, RZ, 0xc0, !PT ;  /* 0xfffffff70b0b7812 */ /* 0x000fe400078ec0ff */
[----:B------:R-:W-:-:S03]  /*4f590*/  LOP3.LUT P5, RZ, R15, 0x8000000, RZ, 0xc0, !PT ;  /* 0x080000000fff7812 */ /* 0x000fc600078ac0ff */
[----:B------:R-:W-:Y:S02]  /*4f5a0*/  @P1 LOP3.LUT R11, R11, 0x8, RZ, 0xfc, !PT ;  /* 0x000000080b0b1812 */ /* 0x000fe400078efcff */
[C---:B------:R-:W-:Y:S02]  /*4f5b0*/  LOP3.LUT P6, RZ, R15.reuse, 0x10000000, RZ, 0xc0, !PT ;  /* 0x100000000fff7812 */ /* 0x040fe400078cc0ff */
[C---:B------:R-:W-:Y:S02]  /*4f5c0*/  LOP3.LUT P0, RZ, R15.reuse, 0x20000000, RZ, 0xc0, !PT ;  /* 0x200000000fff7812 */ /* 0x040fe4000780c0ff */
[----:B------:R-:W-:Y:S01]  /*4f5d0*/  LOP3.LUT P1, RZ, R15, 0x40000000, RZ, 0xc0, !PT ;  /* 0x400000000fff7812 */ /* 0x000fe2000782c0ff */
[----:B---3--:R-:W-:-:S05]  /*4f5e0*/  IMAD.WIDE R14, R19, 0x4, R2 ;  /* 0x00000004130e7825 */ /* 0x008fca00078e0202 */
[----:B------:R1:W-:Y:S04]  /*4f5f0*/  @P4 STG.E desc[UR8][R14.64], R18 ;  /* 0x000000120e004986 */ /* 0x0003e8000c101908 */
[----:B-1----:R-:W3:Y:S04]  /*4f600*/  LDL.LU R18, [R1+0xc98] ;  /* 0x000c980001127983 */ /* 0x002ee80000300800 */
[----:B------:R-:W3:Y:S04]  /*4f610*/  LDL.LU R26, [R1+0xa98] ;  /* 0x000a9800011a7983 */ /* 0x000ee80000300800 */
        /* <DEDUP_REMOVED lines=8> */
[----:B------:R-:W3:Y:S01]  /*4f6a0*/  LDL.LU R150, [R1+0x1130] ;  /* 0x0011300001967983 */ /* 0x000ee20000300800 */
[----:B------:R-:W-:-:S03]  /*4f6b0*/  IMAD.WIDE R14, R19, 0x4, R4 ;  /* 0x00000004130e7825 */ /* 0x000fc600078e0204 */
[----:B------:R-:W3:Y:S04]  /*4f6c0*/  LDL.LU R148, [R1+0x8ac] ;  /* 0x0008ac0001947983 */ /* 0x000ee80000300800 */
[----:B----4-:R1:W-:Y:S02]  /*4f6d0*/  @P5 STG.E desc[UR8][R14.64], R21 ;  /* 0x000000150e005986 */ /* 0x0103e4000c101908 */
[C---:B-1----:R-:W-:Y:S02]  /*4f6e0*/  IMAD.WIDE R14, R19.reuse, 0x4, R6 ;  /* 0x00000004130e7825 */ /* 0x042fe400078e0206 */
[----:B------:R-:W4:Y:S04]  /*4f6f0*/  LDL.LU R21, [R1+0x6ac] ;  /* 0x0006ac0001157983 */ /* 0x000f280000300800 */
[----:B------:R1:W-:Y:S02]  /*4f700*/  @P6 STG.E desc[UR8][R14.64], R20 ;  /* 0x000000140e006986 */ /* 0x0003e4000c101908 */
[----:B-1----:R-:W-:-:S02]  /*4f710*/  IMAD.WIDE R14, R19, 0x4, R8 ;  /* 0x00000004130e7825 */ /* 0x002fc400078e0208 */
[----:B------:R-:W4:Y:S04]  /*4f720*/  LDL.LU R20, [R1+0x4ac] ;  /* 0x0004ac0001147983 */ /* 0x000f280000300800 */
[----:B------:R-:W4:Y:S04]  /*4f730*/  LDL.LU R19, [R1+0x2ac] ;  /* 0x0002ac0001137983 */ /* 0x000f280000300800 */
[----:B------:R-:W4:Y:S04]  /*4f740*/  LDL.LU R149, [R1+0x1134] ;  /* 0x0011340001957983 */ /* 0x000f280000300800 */
[----:B------:R2:W-:Y:S02]  /*4f750*/  @P0 STG.E desc[UR8][R14.64], R251 ;  /* 0x000000fb0e000986 */ /* 0x0005e4000c101908 */
[----:B--2---:R-:W-:Y:S01]  /*4f760*/  IMAD.WIDE R14, R27, 0x4, R2 ;  /* 0x000000041b0e7825 */ /* 0x004fe200078e0202 */
[C---:B------:R-:W-:Y:S01]  /*4f770*/  LOP3.LUT P2, RZ, R16.reuse, 0x80, RZ, 0xc0, !PT ;  /* 0x0000008010ff7812 */ /* 0x040fe2000784c0ff */
[----:B------:R-:W2:Y:S04]  /*4f780*/  LDL.LU R251, [R1+0x1b14] ;  /* 0x001b140001fb7983 */ /* 0x000ea80000300800 */
[----:B------:R1:W-:Y:S01]  /*4f790*/  @P1 STG.E desc[UR8][R14.64], R17 ;  /* 0x000000110e001986 */ /* 0x0003e2000c101908 */
[----:B------:R-:W-:Y:S01]  /*4f7a0*/  LOP3.LUT P1, RZ, R11, 0x8, RZ, 0xc0, !PT ;  /* 0x000000080bff7812 */ /* 0x000fe2000782c0ff */
[----:B-1----:R-:W-:Y:S01]  /*4f7b0*/  IMAD.WIDE R14, R27, 0x4, R4 ;  /* 0x000000041b0e7825 */ /* 0x002fe200078e0204 */
[C---:B------:R-:W-:Y:S01]  /*4f7c0*/  LOP3.LUT P3, RZ, R16.reuse, 0x100, RZ, 0xc0, !PT ;  /* 0x0000010010ff7812 */ /* 0x040fe2000786c0ff */
[----:B------:R-:W2:Y:S01]  /*4f7d0*/  LDL.LU R17, [R1+0x1b10] ;  /* 0x001b100001117983 */ /* 0x000ea20000300800 */
[----:B------:R-:W-:-:S02]  /*4f7e0*/  LOP3.LUT P4, RZ, R16, 0x200, RZ, 0xc0, !PT ;  /* 0x0000020010ff7812 */ /* 0x000fc4000788c0ff */
[C---:B------:R-:W-:Y:S02]  /*4f7f0*/  LOP3.LUT P5, RZ, R16.reuse, 0x400, RZ, 0xc0, !PT ;  /* 0x0000040010ff7812 */ /* 0x040fe400078ac0ff */
[C---:B------:R-:W-:Y:S02]  /*4f800*/  LOP3.LUT P6, RZ, R16.reuse, 0x800, RZ, 0xc0, !PT ;  /* 0x0000080010ff7812 */ /* 0x040fe400078cc0ff */
[----:B------:R-:W-:-:S03]  /*4f810*/  LOP3.LUT P0, RZ, R16, 0x1000, RZ, 0xc0, !PT ;  /* 0x0000100010ff7812 */ /* 0x000fc6000780c0ff */
        /* <DEDUP_REMOVED lines=28> */
[----:B------:R-:W2:Y:S04]  /*4f9e0*/  LDL.LU R150, [R1+0xac] ;  /* 0x0000ac0001967983 */ /* 0x000ea80000300800 */
[----:B------:R4:W-:Y:S02]  /*4f9f0*/  @P4 STG.E desc[UR8][R10.64], R148 ;  /* 0x000000940a004986 */ /* 0x0009e4000c101908 */
[----:B----4-:R-:W-:-:S02]  /*4fa00*/  IMAD.WIDE R10, R149, 0x4, R2 ;  /* 0x00000004950a7825 */ /* 0x010fc400078e0202 */
[----:B------:R-:W4:Y:S04]  /*4fa10*/  LDL.LU R148, [R1+0xf00] ;  /* 0x000f000001947983 */ /* 0x000f280000300800 */
[----:B------:R1:W-:Y:S02]  /*4fa20*/  @P5 STG.E desc[UR8][R10.64], R21 ;  /* 0x000000150a005986 */ /* 0x0003e4000c101908 */
[C---:B-1----:R-:W-:Y:S02]  /*4fa30*/  IMAD.WIDE R10, R149.reuse, 0x4, R4 ;  /* 0x00000004950a7825 */ /* 0x042fe400078e0204 */
[----:B------:R-:W3:Y:S04]  /*4fa40*/  LDL.LU R21, [R1+0xca0] ;  /* 0x000ca00001157983 */ /* 0x000ee80000300800 */
[----:B------:R1:W-:Y:S02]  /*4fa50*/  @P6 STG.E desc[UR8][R10.64], R20 ;  /* 0x000000140a006986 */ /* 0x0003e4000c101908 */
[----:B-1----:R-:W-:-:S02]  /*4fa60*/  IMAD.WIDE R10, R149, 0x4, R6 ;  /* 0x00000004950a7825 */ /* 0x002fc400078e0206 */
[----:B------:R-:W3:Y:S04]  /*4fa70*/  LDL.LU R20, [R1+0xaa0] ;  /* 0x000aa00001147983 */ /* 0x000ee80000300800 */
[----:B------:R1:W-:Y:S04]  /*4fa80*/  @P0 STG.E desc[UR8][R10.64], R19 ;  /* 0x000000130a000986 */ /* 0x0003e8000c101908 */
[----:B-1----:R-:W4:Y:S01]  /*4fa90*/  LDL.LU R19, [R1+0x1138] ;  /* 0x0011380001137983 */ /* 0x002f220000300800 */
[----:B------:R-:W-:Y:S02]  /*4faa0*/  LOP3.LUT P1, RZ, R16, 0x2000000, RZ, 0xc0, !PT ;  /* 0x0200000010ff7812 */ /* 0x000fe4000782c0ff */
[----:B------:R-:W-:-:S02]  /*4fab0*/  LOP3.LUT R12, R12, 0xffefffff, RZ, 0xc0, !PT ;  /* 0xffefffff0c0c7812 */ /* 0x000fc400078ec0ff */
[C---:B------:R-:W-:Y:S02]  /*4fac0*/  LOP3.LUT P4, RZ, R16.reuse, 0x2000, RZ, 0xc0, !PT ;  /* 0x0000200010ff7812 */ /* 0x040fe4000788c0ff */
[C---:B------:R-:W-:Y:S01]  /*4fad0*/  LOP3.LUT P5, RZ, R16.reuse, 0x4000, RZ, 0xc0, !PT ;  /* 0x0000400010ff7812 */ /* 0x040fe200078ac0ff */
[----:B------:R-:W-:Y:S01]  /*4fae0*/  IMAD.WIDE R10, R149, 0x4, R8 ;  /* 0x00000004950a7825 */ /* 0x000fe200078e0208 */
[----:B------:R-:W-:Y:S01]  /*4faf0*/  LOP3.LUT P6, RZ, R16, 0x8000, RZ, 0xc0, !PT ;  /* 0x0000800010ff7812 */ /* 0x000fe200078cc0ff */
[----:B------:R-:W3:Y:S04]  /*4fb00*/  LDL.LU R27, [R1+0x113c] ;  /* 0x00113c00011b7983 */ /* 0x000ee80000300800 */
[----:B------:R-:W-:Y:S01]  /*4fb10*/  @P1 LOP3.LUT R12, R12, 0x100000, RZ, 0xfc, !PT ;  /* 0x001000000c0c1812 */ /* 0x000fe200078efcff */
[----:B------:R-:W3:Y:S01]  /*4fb20*/  LDL.LU R14, [R1+0x6b0] ;  /* 0x0006b000010e7983 */ /* 0x000ee20000300800 */
[----:B------:R-:W-:-:S02]  /*4fb30*/  LOP3.LUT P1, RZ, R16, 0x1000000, RZ, 0xc0, !PT ;  /* 0x0100000010ff7812 */ /* 0x000fc4000782c0ff */
[----:B------:R-:W-:Y:S01]  /*4fb40*/  LOP3.LUT R12, R12, 0xffdfffff, RZ, 0xc0, !PT ;  /* 0xffdfffff0c0c7812 */ /* 0x000fe200078ec0ff */
[----:B------:R-:W3:Y:S01]  /*4fb50*/  LDL.LU R15, [R1+0x4b0] ;  /* 0x0004b000010f7983 */ /* 0x000ee20000300800 */
[----:B------:R-:W-:-:S03]  /*4fb60*/  LOP3.LUT P0, RZ, R16, 0x10000, RZ, 0xc0, !PT ;  /* 0x0001000010ff7812 */ /* 0x000fc6000780c0ff */
[----:B------:R-:W3:Y:S06]  /*4fb70*/  LDL.LU R142, [R1+0x1140] ;  /* 0x00114000018e7983 */ /* 0x000eec0000300800 */
        /* <DEDUP_REMOVED lines=21> */
[C---:B------:R-:W-:Y:S01]  /*4fcd0*/  LOP3.LUT P1, RZ, R16.reuse, 0x20000, RZ, 0xc0, !PT ;  /* 0x0002000010ff7812 */ /* 0x040fe2000782c0ff */
[----:B--2---:R1:W-:Y:S01]  /*4fce0*/  @P4 STG.E desc[UR8][R10.64], R150 ;  /* 0x000000960a004986 */ /* 0x0043e2000c101908 */
[----:B------:R-:W-:-:S03]  /*4fcf0*/  LOP3.LUT P4, RZ, R16, 0x10000000, RZ, 0xc0, !PT ;  /* 0x1000000010ff7812 */ /* 0x000fc6000788c0ff */
[----:B-1----:R-:W2:Y:S04]  /*4fd00*/  LDL.LU R150, [R1+0x1144] ;  /* 0x0011440001967983 */ /* 0x002ea80000300800 */
[----:B------:R-:W2:Y:S04]  /*4fd10*/  LDL.LU R26, [R1+0x2b0] ;  /* 0x0002b000011a7983 */ /* 0x000ea80000300800 */
[----:B------:R-:W2:Y:S04]  /*4fd20*/  LDL.LU R25, [R1+0xb0] ;  /* 0x0000b00001197983 */ /* 0x000ea80000300800 */
[----:B------:R-:W2:Y:S04]  /*4fd30*/  LDL.LU R140, [R1+0xf04] ;  /* 0x000f0400018c7983 */ /* 0x000ea80000300800 */
[----:B------:R-:W2:Y:S04]  /*4fd40*/  LDL.LU R252, [R1+0xca4] ;  /* 0x000ca40001fc7983 */ /* 0x000ea80000300800 */
[----:B------:R-:W2:Y:S01]  /*4fd50*/  LDL.LU R141, [R1+0xaa4] ;  /* 0x000aa400018d7983 */ /* 0x000ea20000300800 */
[----:B----4-:R-:W-:-:S05]  /*4fd60*/  IMAD.WIDE R10, R19, 0x4, R2 ;  /* 0x00000004130a7825 */ /* 0x010fca00078e0202 */
[----:B------:R1:W-:Y:S02]  /*4fd70*/  @P5 STG.E desc[UR8][R10.64], R148 ;  /* 0x000000940a005986 */ /* 0x0003e4000c101908 */
[----:B-1----:R-:W-:-:S05]  /*4fd80*/  IMAD.WIDE R10, R19, 0x4, R4 ;  /* 0x00000004130a7825 */ /* 0x002fca00078e0204 */
[----:B---3--:R1:W-:Y:S01]  /*4fd90*/  @P6 STG.E desc[UR8][R10.64], R21 ;  /* 0x000000150a006986 */ /* 0x0083e2000c101908 */
[C---:B------:R-:W-:Y:S02]  /*4fda0*/  LOP3.LUT P5, RZ, R16.reuse, 0x20000000, RZ, 0xc0, !PT ;  /* 0x2000000010ff7812 */ /* 0x040fe400078ac0ff */
[----:B------:R-:W-:Y:S01]  /*4fdb0*/  LOP3.LUT P6, RZ, R16, 0x40000000, RZ, 0xc0, !PT ;  /* 0x4000000010ff7812 */ /* 0x000fe200078cc0ff */
[----:B-1----:R-:W-:-:S05]  /*4fdc0*/  IMAD.WIDE R10, R19, 0x4, R6 ;  /* 0x00000004130a7825 */ /* 0x002fca00078e0206 */
[----:B------:R1:W-:Y:S01]  /*4fdd0*/  @P0 STG.E desc[UR8][R10.64], R20 ;  /* 0x000000140a000986 */ /* 0x0003e2000c101908 */
[----:B------:R-:W-:-:S03]  /*4fde0*/  LOP3.LUT P0, RZ, R16, 0x80000000, RZ, 0xc0, !PT ;  /* 0x8000000010ff7812 */ /* 0x000fc6000780c0ff */
[----:B------:R-:W3:Y:S04]  /*4fdf0*/  LDL.LU R16, [R1+0x8b0] ;  /* 0x0008b00001107983 */ /* 0x000ee80000300800 */
[----:B------:R-:W4:Y:S04]  /*4fe00*/  LDL.LU R143, [R1+0x8b4] ;  /* 0x0008b400018f7983 */ /* 0x000f280000300800 */
[----:B------:R-:W4:Y:S04]  /*4fe10*/  LDL.LU R155, [R1+0x6b4] ;  /* 0x0006b400019b7983 */ /* 0x000f280000300800 */
[----:B------:R-:W4:Y:S04]  /*4fe20*/  LDL.LU R151, [R1+0x4b4] ;  /* 0x0004b40001977983 */ /* 0x000f280000300800 */
[----:B------:R-:W4:Y:S01]  /*4fe30*/  LDL.LU R149, [R1+0x2b4] ;  /* 0x0002b40001957983 */ /* 0x000f220000300800 */
[----:B-1----:R-:W-:-:S03]  /*4fe40*/  IMAD.WIDE R10, R19, 0x4, R8 ;  /* 0x00000004130a7825 */ /* 0x002fc600078e0208 */
[----:B------:R-:W4:Y:S04]  /*4fe50*/  LDL.LU R148, [R1+0xb4] ;  /* 0x0000b40001947983 */ /* 0x000f280000300800 */
[----:B------:R-:W4:Y:S04]  /*4fe60*/  LDL.LU R20, [R1+0xf08] ;  /* 0x000f080001147983 */ /* 0x000f280000300800 */
[----:B------:R-:W4:Y:S04]  /*4fe70*/  LDL.LU R19, [R1+0xca8] ;  /* 0x000ca80001137983 */ /* 0x000f280000300800 */
[----:B------:R-:W4:Y:S04]  /*4fe80*/  LDL.LU R21, [R1+0x1148] ;  /* 0x0011480001157983 */ /* 0x000f280000300800 */
[----:B---3--:R1:W-:Y:S01]  /*4fe90*/  @P1 STG.E desc[UR8][R10.64], R16 ;  /* 0x000000100a001986 */ /* 0x0083e2000c101908 */
        /* <DEDUP_REMOVED lines=41> */
[----:B------:R-:W2:Y:S04]  /*50130*/  LDL.LU R150, [R1+0x2b8] ;  /* 0x0002b80001967983 */ /* 0x000ea80000300800 */
[----:B------:R-:W2:Y:S01]  /*50140*/  LDL.LU R148, [R1+0x114c] ;  /* 0x00114c0001947983 */ /* 0x000ea20000300800 */
[----:B------:R-:W-:-:S03]  /*50150*/  LOP3.LUT P4, RZ, R17, 0x1, RZ, 0xc0, !PT ;  /* 0x0000000111ff7812 */ /* 0x000fc6000788c0ff */
[----:B------:R-:W2:Y:S01]  /*50160*/  LDL.LU R20, [R1+0xb8] ;  /* 0x0000b80001147983 */ /* 0x000ea20000300800 */
[----:B------:R-:W-:Y:S01]  /*50170*/  IMAD.WIDE R10, R21, 0x4, R6 ;  /* 0x00000004150a7825 */ /* 0x000fe200078e0206 */
[C---:B------:R-:W-:Y:S02]  /*50180*/  LOP3.LUT P1, RZ, R17.reuse, 0x1000, RZ, 0xc0, !PT ;  /* 0x0000100011ff7812 */ /* 0x040fe4000782c0ff */
        /* <DEDUP_REMOVED lines=16> */
[----:B------:R-:W3:Y:S01]  /*50290*/  LDL.LU R27, [R1+0xaac] ;  /* 0x000aac00011b7983 */ /* 0x000ee20000300800 */
[----:B------:R-:W-:-:S03]  /*502a0*/  IMAD.WIDE R10, R21, 0x4, R8 ;  /* 0x00000004150a7825 */ /* 0x000fc600078e0208 */
[----:B------:R-:W3:Y:S04]  /*502b0*/  LDL.LU R252, [R1+0x6bc] ;  /* 0x0006bc0001fc7983 */ /* 0x000ee80000300800 */
[----:B------:R-:W3:Y:S04]  /*502c0*/  LDL.LU R141, [R1+0x4bc] ;  /* 0x0004bc00018d7983 */ /* 0x000ee80000300800 */
[----:B------:R-:W3:Y:S04]  /*502d0*/  LDL.LU R142, [R1+0x2bc] ;  /* 0x0002bc00018e7983 */ /* 0x000ee80000300800 */
[----:B------:R-:W3:Y:S04]  /*502e0*/  LDL.LU R143, [R1+0x1154] ;  /* 0x00115400018f7983 */ /* 0x000ee80000300800 */
[----:B------:R-:W3:Y:S04]  /*502f0*/  LDL.LU R155, [R1+0xbc] ;  /* 0x0000bc00019b7983 */ /* 0x000ee80000300800 */
[----:B------:R-:W3:Y:S04]  /*50300*/  LDL.LU R21, [R1+0x1158] ;  /* 0x0011580001157983 */ /* 0x000ee80000300800 */
[----:B----4-:R1:W-:Y:S04]  /*50310*/  @P5 STG.E desc[UR8][R10.64], R140 ;  /* 0x0000008c0a005986 */ /* 0x0103e8000c101908 */
[----:B-1----:R-:W4:Y:S01]  /*50320*/  LDL.LU R140, [R1+0x8bc] ;  /* 0x0008bc00018c7983 */ /* 0x002f220000300800 */
[----:B------:R-:W-:-:S04]  /*50330*/  LOP3.LUT R12, R12, 0xfffeffff, RZ, 0xc0, !PT ;  /* 0xfffeffff0c0c7812 */ /* 0x000fc800078ec0ff */
        /* <DEDUP_REMOVED lines=9> */
[----:B------:R-:W-:Y:S01]  /*503d0*/  LOP3.LUT P0, RZ, R17, 0x8, RZ, 0xc0, !PT ;  /* 0x0000000811ff7812 */ /* 0x000fe2000780c0ff */
[----:B--2---:R-:W-:Y:S01]  /*503e0*/  IMAD.WIDE R10, R148, 0x4, R2 ;  /* 0x00000004940a7825 */ /* 0x004fe200078e0202 */
[----:B------:R-:W-:-:S04]  /*503f0*/  LOP3.LUT R12, R12, 0xfff7ffff, RZ, 0xc0, !PT ;  /* 0xfff7ffff0c0c7812 */ /* 0x000fc800078ec0ff */
[----:B------:R1:W-:Y:S05]  /*50400*/  @P6 STG.E desc[UR8][R10.64], R151 ;  /* 0x000000970a006986 */ /* 0x0003ea000c101908 */
[----:B------:R-:W-:Y:S02]  /*50410*/  @P1 LOP3.LUT R12, R12, 0x80000, RZ, 0xfc, !PT ;  /* 0x000800000c0c1812 */ /* 0x000fe400078efcff */
[----:B------:R-:W-:Y:S01]  /*50420*/  LOP3.LUT P1, RZ, R17, 0x10, RZ, 0xc0, !PT ;  /* 0x0000001011ff7812 */ /* 0x000fe2000782c0ff */
[C---:B-1----:R-:W-:Y:S01]  /*50430*/  IMAD.WIDE R10, R148.reuse, 0x4, R4 ;  /* 0x00000004940a7825 */ /* 0x042fe200078e0204 */
[----:B------:R-:W2:Y:S04]  /*50440*/  LDL.LU R151, [R1+0xf10] ;  /* 0x000f100001977983 */ /* 0x000ea80000300800 */
[----:B------:R1:W-:Y:S02]  /*50450*/  @P0 STG.E desc[UR8][R10.64], R149 ;  /* 0x000000950a000986 */ /* 0x0003e4000c101908 */
[----:B-1----:R-:W-:-:S02]  /*50460*/  IMAD.WIDE R10, R148, 0x4, R6 ;  /* 0x00000004940a7825 */ /* 0x002fc400078e0206 */
[----:B------:R-:W2:Y:S04]  /*50470*/  LDL.LU R149, [R1+0xcb0] ;  /* 0x000cb00001957983 */ /* 0x000ea80000300800 */
[----:B------:R1:W-:Y:S01]  /*50480*/  @P1 STG.E desc[UR8][R10.64], R150 ;  /* 0x000000960a001986 */ /* 0x0003e2000c101908 */
[----:B------:R-:W-:Y:S01]  /*50490*/  LOP3.LUT P1, RZ, R12, 0x80000, RZ, 0xc0, !PT ;  /* 0x000800000cff7812 */ /* 0x000fe2000782c0ff */
[----:B-1----:R-:W-:Y:S02]  /*504a0*/  IMAD.WIDE R10, R148, 0x4, R8 ;  /* 0x00000004940a7825 */ /* 0x002fe400078e0208 */
[----:B------:R-:W2:Y:S10]  /*504b0*/  LDL.LU R148, [R1+0xab0] ;  /* 0x000ab00001947983 */ /* 0x000eb40000300800 */
[----:B------:R1:W-:Y:S01]  /*504c0*/  @P1 STG.E desc[UR8][R10.64], R20 ;  /* 0x000000140a001986 */ /* 0x0003e2000c101908 */
[----:B------:R-:W-:Y:S01]  /*504d0*/  LOP3.LUT P1, RZ, R12, 0x40000, RZ, 0xc0, !PT ;  /* 0x000400000cff7812 */ /* 0x000fe2000782c0ff */
[----:B-1----:R-:W-:-:S02]  /*504e0*/  IMAD.WIDE R10, R25, 0x4, R2 ;  /* 0x00000004190a7825 */ /* 0x002fc400078e0202 */
[----:B------:R-:W2:Y:S10]  /*504f0*/  LDL.LU R20, [R1+0x8c0] ;  /* 0x0008c00001147983 */ /* 0x000eb40000300800 */
[----:B---3--:R1:W-:Y:S04]  /*50500*/  @P1 STG.E desc[UR8][R10.64], R19 ;  /* 0x000000130a001986 */ /* 0x0083e8000c101908 */
[----:B-1----:R-:W3:Y:S04]  /*50510*/  LDL.LU R19, [R1+0x6c0] ;  /* 0x0006c00001137983 */ /* 0x002ee80000300800 */
[----:B------:R-:W3:Y:S01]  /*50520*/  LDL.LU R150, [R1+0x115c] ;  /* 0x00115c0001967983 */ /* 0x000ee20000300800 */
[----:B------:R-:W-:Y:S01]  /*50530*/  LOP3.LUT P1, RZ, R12, 0x20000, RZ, 0xc0, !PT ;  /* 0x000200000cff7812 */ /* 0x000fe2000782c0ff */
[----:B------:R-:W-:-:S12]  /*50540*/  IMAD.WIDE R10, R25, 0x4, R4 ;  /* 0x00000004190a7825 */ /* 0x000fd800078e0204 */
[----:B------:R1:W-:Y:S01]  /*50550*/  @P1 STG.E desc[UR8][R10.64], R26 ;  /* 0x0000001a0a001986 */ /* 0x0003e2000c101908 */
[----:B------:R-:W-:Y:S01]  /*50560*/  LOP3.LUT P1, RZ, R12, 0x10000, RZ, 0xc0, !PT ;  /* 0x000100000cff7812 */ /* 0x000fe2000782c0ff */
[----:B-1----:R-:W-:-:S12]  /*50570*/  IMAD.WIDE R10, R25, 0x4, R6 ;  /* 0x00000004190a7825 */ /* 0x002fd800078e0206 */
[----:B------:R1:W-:Y:S01]  /*50580*/  @P1 STG.E desc[UR8][R10.64], R27 ;  /* 0x0000001b0a001986 */ /* 0x0003e2000c101908 */
[C---:B------:R-:W-:Y:S01]  /*50590*/  LOP3.LUT P1, RZ, R12.reuse, 0x8000, RZ, 0xc0, !PT ;  /* 0x000080000cff7812 */ /* 0x040fe2000782c0ff */
[----:B-1----:R-:W-:Y:S01]  /*505a0*/  IMAD.WIDE R10, R25, 0x4, R8 ;  /* 0x00000004190a7825 */ /* 0x002fe200078e0208 */
[----:B------:R-:W-:Y:S01]  /*505b0*/  LOP3.LUT P2, RZ, R17, 0x2000, RZ, 0xc0, !PT ;  /* 0x0000200011ff7812 */ /* 0x000fe2000784c0ff */
[----:B------:R-:W3:Y:S10]  /*505c0*/  LDL.LU R27, [R1+0x1168] ;  /* 0x00116800011b7983 */ /* 0x000ef40000300800 */
[----:B----4-:R1:W-:Y:S01]  /*505d0*/  @P1 STG.E desc[UR8][R10.64], R140 ;  /* 0x0000008c0a001986 */ /* 0x0103e2000c101908 */
        /* <DEDUP_REMOVED lines=19> */
[----:B------:R-:W-:Y:S01]  /*50710*/  LOP3.LUT P1, RZ, R17, 0x10000000, RZ, 0xc0, !PT ;  /* 0x1000000011ff7812 */ /* 0x000fe2000782c0ff */
[----:B-1----:R-:W-:Y:S01]  /*50720*/  IMAD.WIDE R10, R143, 0x4, R8 ;  /* 0x000000048f0a7825 */ /* 0x002fe200078e0208 */
[----:B------:R-:W-:Y:S02]  /*50730*/  LOP3.LUT R12, R12, 0xffffff7f, RZ, 0xc0, !PT ;  /* 0xffffff7f0c0c7812 */ /* 0x000fe400078ec0ff */
[C---:B------:R-:W-:Y:S02]  /*50740*/  LOP3.LUT P4, RZ, R17.reuse, 0x8000, RZ, 0xc0, !PT ;  /* 0x0000800011ff7812 */ /* 0x040fe4000788c0ff */
[----:B------:R1:W-:Y:S01]  /*50750*/  @P2 STG.E desc[UR8][R10.64], R155 ;  /* 0x0000009b0a002986 */ /* 0x0003e2000c101908 */
[----:B------:R-:W-:-:S06]  /*50760*/  LOP3.LUT P5, RZ, R17, 0x10000, RZ, 0xc0, !PT ;  /* 0x0001000011ff7812 */ /* 0x000fcc00078ac0ff */
[----:B------:R-:W-:Y:S02]  /*50770*/  @P1 LOP3.LUT R12, R12, 0x80, RZ, 0xfc, !PT ;  /* 0x000000800c0c1812 */ /* 0x000fe400078efcff */
[----:B------:R-:W-:Y:S01]  /*50780*/  LOP3.LUT P1, RZ, R17, 0x8000000, RZ, 0xc0, !PT ;  /* 0x0800000011ff7812 */ /* 0x000fe2000782c0ff */
[----:B-1----:R-:W-:Y:S01]  /*50790*/  IMAD.WIDE R10, R21, 0x4, R2 ;  /* 0x00000004150a7825 */ /* 0x002fe200078e0202 */
[----:B------:R-:W-:-:S04]  /*507a0*/  LOP3.LUT R12, R12, 0xfffffeff, RZ, 0xc0, !PT ;  /* 0xfffffeff0c0c7812 */ /* 0x000fc800078ec0ff */
[----:B--2---:R1:W-:Y:S01]  /*507b0*/  @P3 STG.E desc[UR8][R10.64], R151 ;  /* 0x000000970a003986 */ /* 0x0043e2000c101908 */
[----:B------:R-:W-:-:S06]  /*507c0*/  LOP3.LUT P6, RZ, R17, 0x20000, RZ, 0xc0, !PT ;  /* 0x0002000011ff7812 */ /* 0x000fcc00078cc0ff */
[----:B------:R-:W-:Y:S01]  /*507d0*/  @P1 LOP3.LUT R12, R12, 0x100, RZ, 0xfc, !PT ;  /* 0x000001000c0c1812 */ /* 0x000fe200078efcff */
[----:B-1----:R-:W-:Y:S01]  /*507e0*/  IMAD.WIDE R10, R21, 0x4, R4 ;  /* 0x00000004150a7825 */ /* 0x002fe200078e0204 */
[C---:B------:R-:W-:Y:S01]  /*507f0*/  LOP3.LUT P1, RZ, R17.reuse, 0x4000000, RZ, 0xc0, !PT ;  /* 0x0400000011ff7812 */ /* 0x040fe2000782c0ff */
[----:B------:R-:W2:Y:S04]  /*50800*/  LDL.LU R151, [R1+0x4c0] ;  /* 0x0004c00001977983 */ /* 0x000ea80000300800 */
[----:B------:R1:W-:Y:S01]  /*50810*/  @P4 STG.E desc[UR8][R10.64], R149 ;  /* 0x000000950a004986 */ /* 0x0003e2000c101908 */
[----:B------:R-:W-:Y:S01]  /*50820*/  LOP3.LUT P0, RZ, R17, 0x40000, RZ, 0xc0, !PT ;  /* 0x0004000011ff7812 */ /* 0x000fe2000780c0ff */
[C---:B-1----:R-:W-:Y:S01]  /*50830*/  IMAD.WIDE R10, R21.reuse, 0x4, R6 ;  /* 0x00000004150a7825 */ /* 0x042fe200078e0206 */
[----:B------:R-:W-:Y:S01]  /*50840*/  LOP3.LUT R12, R12, 0xfffffdff, RZ, 0xc0, !PT ;  /* 0xfffffdff0c0c7812 */ /* 0x000fe200078ec0ff */
[----:B------:R-:W4:Y:S04]  /*50850*/  LDL.LU R149, [R1+0x2c0] ;  /* 0x0002c00001957983 */ /* 0x000f280000300800 */
[----:B------:R1:W-:Y:S01]  /*50860*/  @P5 STG.E desc[UR8][R10.64], R148 ;  /* 0x000000940a005986 */ /* 0x0003e2000c101908 */
[----:B------:R-:W-:Y:S01]  /*50870*/  @P1 LOP3.LUT R12, R12, 0x200, RZ, 0xfc, !PT ;  /* 0x000002000c0c1812 */ /* 0x000fe200078efcff */
[----:B-1----:R-:W-:Y:S01]  /*50880*/  IMAD.WIDE R10, R21, 0x4, R8 ;  /* 0x00000004150a7825 */ /* 0x002fe200078e0208 */
[----:B------:R-:W-:Y:S01]  /*50890*/  LOP3.LUT P1, RZ, R17, 0x2000000, RZ, 0xc0, !PT ;  /* 0x0200000011ff7812 */ /* 0x000fe2000782c0ff */
[----:B------:R-:W4:Y:S04]  /*508a0*/  LDL.LU R21, [R1+0xc0] ;  /* 0x0000c00001157983 */ /* 0x000f280000300800 */
[----:B------:R3:W-:Y:S01]  /*508b0*/  @P6 STG.E desc[UR8][R10.64], R20 ;  /* 0x000000140a006986 */ /* 0x0007e2000c101908 */
[----:B------:R-:W-:-:S07]  /*508c0*/  LOP3.LUT R12, R12, 0xfffffbff, RZ, 0xc0, !PT ;  /* 0xfffffbff0c0c7812 */ /* 0x000fce00078ec0ff */
[----:B------:R-:W-:Y:S02]  /*508d0*/  @P1 LOP3.LUT R12, R12, 0x400, RZ, 0xfc, !PT ;  /* 0x000004000c0c1812 */ /* 0x000fe400078efcff */
[C---:B------:R-:W-:Y:S02]  /*508e0*/  LOP3.LUT P1, RZ, R17.reuse, 0x1000000, RZ, 0xc0, !PT ;  /* 0x0100000011ff7812 */ /* 0x040fe4000782c0ff */
[----:B------:R-:W-:Y:S02]  /*508f0*/  LOP3.LUT R12, R12, 0xfffff7ff, RZ, 0xc0, !PT ;  /* 0xfffff7ff0c0c7812 */ /* 0x000fe400078ec0ff */
[C---:B------:R-:W-:Y:S02]  /*50900*/  LOP3.LUT P4, RZ, R17.reuse, 0x80000, RZ, 0xc0, !PT ;  /* 0x0008000011ff7812 */ /* 0x040fe4000788c0ff */
[C---:B------:R-:W-:Y:S02]  /*50910*/  LOP3.LUT P5, RZ, R17.reuse, 0x100000, RZ, 0xc0, !PT ;  /* 0x0010000011ff7812 */ /* 0x040fe400078ac0ff */
[----:B------:R-:W-:-:S05]  /*50920*/  LOP3.LUT P6, RZ, R17, 0x200000, RZ, 0xc0, !PT ;  /* 0x0020000011ff7812 */ /* 0x000fca00078cc0ff */
[----:B------:R-:W-:Y:S02]  /*50930*/  @P1 LOP3.LUT R12, R12, 0x800, RZ, 0xfc, !PT ;  /* 0x000008000c0c1812 */ /* 0x000fe400078efcff */
[----:B------:R-:W-:Y:S01]  /*50940*/  LOP3.LUT P1, RZ, R17, 0x800000, RZ, 0xc0, !PT ;  /* 0x0080000011ff7812 */ /* 0x000fe2000782c0ff */
[----:B---3--:R-:W-:-:S05]  /*50950*/  IMAD.WIDE R10, R150, 0x4, R2 ;  /* 0x00000004960a7825 */ /* 0x008fca00078e0202 */
[----:B------:R1:W-:Y:S04]  /*50960*/  @P0 STG.E desc[UR8][R10.64], R19 ;  /* 0x000000130a000986 */ /* 0x0003e8000c101908 */
[----:B-1----:R-:W3:Y:S04]  /*50970*/  LDL.LU R19, [R1+0xf14] ;  /* 0x000f140001137983 */ /* 0x002ee80000300800 */
[----:B------:R-:W3:Y:S04]  /*50980*/  LDL.LU R20, [R1+0xcb4] ;  /* 0x000cb40001147983 */ /* 0x000ee80000300800 */
[----:B------:R-:W3:Y:S01]  /*50990*/  LDL.LU R148, [R1+0x1160] ;  /* 0x0011600001947983 */ /* 0x000ee20000300800 */
[----:B------:R-:W-:-:S03]  /*509a0*/  LOP3.LUT P0, RZ, R17, 0x400000, RZ, 0xc0, !PT ;  /* 0x0040000011ff7812 */ /* 0x000fc6000780c0ff */
        /* <DEDUP_REMOVED lines=12> */
[----:B------:R-:W3:Y:S04]  /*50a70*/  LDL.LU R155, [R1+0x6c8] ;  /* 0x0006c800019b7983 */ /* 0x000ee80000300800 */
[----:B--2---:R1:W-:Y:S02]  /*50a80*/  @P4 STG.E desc[UR8][R10.64], R151 ;  /* 0x000000970a004986 */ /* 0x0043e4000c101908 */
[----:B-1----:R-:W-:-:S02]  /*50a90*/  IMAD.WIDE R10, R150, 0x4, R6 ;  /* 0x00000004960a7825 */ /* 0x002fc400078e0206 */
[----:B------:R-:W2:Y:S04]  /*50aa0*/  LDL.LU R151, [R1+0x4c8] ;  /* 0x0004c80001977983 */ /* 0x000ea80000300800 */
[----:B----4-:R1:W-:Y:S02]  /*50ab0*/  @P5 STG.E desc[UR8][R10.64], R149 ;  /* 0x000000950a005986 */ /* 0x0103e4000c101908 */
[----:B-1----:R-:W-:Y:S02]  /*50ac0*/  IMAD.WIDE R10, R150, 0x4, R8 ;  /* 0x00000004960a7825 */ /* 0x002fe400078e0208 */
[----:B------:R-:W4:Y:S04]  /*50ad0*/  LDL.LU R149, [R1+0x2c8] ;  /* 0x0002c80001957983 */ /* 0x000f280000300800 */
[----:B------:R-:W2:Y:S04]  /*50ae0*/  LDL.LU R150, [R1+0x1170] ;  /* 0x0011700001967983 */ /* 0x000ea80000300800 */
[----:B------:R1:W-:Y:S04]  /*50af0*/  @P6 STG.E desc[UR8][R10.64], R21 ;  /* 0x000000150a006986 */ /* 0x0003e8000c101908 */
[----:B-1----:R-:W4:Y:S01]  /*50b00*/  LDL.LU R21, [R1+0x1b08] ;  /* 0x001b080001157983 */ /* 0x002f220000300800 */
[----:B---3--:R-:W-:-:S05]  /*50b10*/  IMAD.WIDE R10, R148, 0x4, R2 ;  /* 0x00000004940a7825 */ /* 0x008fca00078e0202 */
[----:B------:R1:W-:Y:S02]  /*50b20*/  @P0 STG.E desc[UR8][R10.64], R19 ;  /* 0x000000130a000986 */ /* 0x0003e4000c101908 */
[----:B-1----:R-:W-:Y:S02]  /*50b30*/  IMAD.WIDE R10, R148, 0x4, R4 ;  /* 0x00000004940a7825 */ /* 0x002fe400078e0204 */
[----:B------:R-:W3:Y:S04]  /*50b40*/  LDL.LU R19, [R1+0x1b04] ;  /* 0x001b040001137983 */ /* 0x000ee80000300800 */
[----:B------:R1:W-:Y:S01]  /*50b50*/  @P1 STG.E desc[UR8][R10.64], R20 ;  /* 0x000000140a001986 */ /* 0x0003e2000c101908 */
[----:B------:R-:W-:Y:S01]  /*50b60*/  LOP3.LUT P1, RZ, R12, 0x800, RZ, 0xc0, !PT ;  /* 0x000008000cff7812 */ /* 0x000fe2000782c0ff */
[----:B-1----:R-:W-:-:S02]  /*50b70*/  IMAD.WIDE R10, R148, 0x4, R6 ;  /* 0x00000004940a7825 */ /* 0x002fc400078e0206 */
[----:B------:R-:W3:Y:S10]  /*50b80*/  LDL.LU R20, [R1+0x1b00] ;  /* 0x001b000001147983 */ /* 0x000ef40000300800 */
[----:B------:R1:W-:Y:S02]  /*50b90*/  @P1 STG.E desc[UR8][R10.64], R17 ;  /* 0x000000110a001986 */ /* 0x0003e4000c101908 */
[----:B-1----:R-:W-:-:S02]  /*50ba0*/  IMAD.WIDE R10, R148, 0x4, R8 ;  /* 0x00000004940a7825 */ /* 0x002fc400078e0208 */
[----:B------:R-:W3:Y:S01]  /*50bb0*/  LDL.LU R148, [R1+0xc8] ;  /* 0x0000c80001947983 */ /* 0x000ee20000300800 */
        /* <DEDUP_REMOVED lines=30> */
[----:B------:R1:W-:Y:S01]  /*50da0*/  @P4 STG.E desc[UR8][R10.64], R155 ;  /* 0x0000009b0a004986 */ /* 0x0003e2000c101908 */
[----:B------:R-:W-:Y:S01]  /*50db0*/  LOP3.LUT P0, RZ, R18, 0x20, RZ, 0xc0, !PT ;  /* 0x0000002012ff7812 */ /* 0x000fe2000780c0ff */
[----:B-1----:R-:W-:-:S05]  /*50dc0*/  IMAD.WIDE R10, R150, 0x4, R4 ;  /* 0x00000004960a7825 */ /* 0x002fca00078e0204 */
[----:B------:R1:W-:Y:S02]  /*50dd0*/  @P5 STG.E desc[UR8][R10.64], R151 ;  /* 0x000000970a005986 */ /* 0x0003e4000c101908 */
[----:B-1----:R-:W-:-:S05]  /*50de0*/  IMAD.WIDE R10, R150, 0x4, R6 ;  /* 0x00000004960a7825 */ /* 0x002fca00078e0206 */
[----:B----4-:R1:W-:Y:S02]  /*50df0*/  @P6 STG.E desc[UR8][R10.64], R149 ;  /* 0x000000950a006986 */ /* 0x0103e4000c101908 */
[----:B-1----:R-:W-:-:S05]  /*50e00*/  IMAD.WIDE R10, R150, 0x4, R8 ;  /* 0x00000004960a7825 */ /* 0x002fca00078e0208 */
[----:B---3--:R1:W-:Y:S04]  /*50e10*/  @P0 STG.E desc[UR8][R10.64], R148 ;  /* 0x000000940a000986 */ /* 0x0083e8000c101908 */
        /* <DEDUP_REMOVED lines=28> */
[----:B------:R-:W2:Y:S01]  /*50fe0*/  LDL.LU R25, [R1+0x117c] ;  /* 0x00117c0001197983 */ /* 0x000ea20000300800 */
[----:B------:R-:W-:-:S02]  /*50ff0*/  @P1 LOP3.LUT R12, R12, 0x1, RZ, 0xfc, !PT ;  /* 0x000000010c0c1812 */ /* 0x000fc400078efcff */
[----:B------:R-:W-:Y:S01]  /*51000*/  LOP3.LUT P1, RZ, R18, 0x2000, RZ, 0xc0, !PT ;  /* 0x0000200012ff7812 */ /* 0x000fe2000782c0ff */
[----:B------:R-:W2:Y:S01]  /*51010*/  LDL.LU R26, [R1+0xcc0] ;  /* 0x000cc000011a7983 */ /* 0x000ea20000300800 */
[----:B------:R-:W-:-:S03]  /*51020*/  LOP3.LUT R12, R12, 0xfffffffd, RZ, 0xc0, !PT ;  /* 0xfffffffd0c0c7812 */ /* 0x000fc600078ec0ff */
[----:B------:R-:W2:Y:S01]  /*51030*/  LDL.LU R27, [R1+0xac0] ;  /* 0x000ac000011b7983 */ /* 0x000ea20000300800 */
[C---:B------:R-:W-:Y:S02]  /*51040*/  LOP3.LUT P5, RZ, R18.reuse, 0x80, RZ, 0xc0, !PT ;  /* 0x0000008012ff7812 */ /* 0x040fe400078ac0ff */
[----:B------:R-:W-:Y:S01]  /*51050*/  LOP3.LUT P6, RZ, R18, 0x100, RZ, 0xc0, !PT ;  /* 0x0000010012ff7812 */ /* 0x000fe200078cc0ff */
[----:B------:R-:W-:Y:S01]  /*51060*/  IMAD.WIDE R10, R155, 0x4, R4 ;  /* 0x000000049b0a7825 */ /* 0x000fe200078e0204 */
[----:B------:R-:W2:Y:S03]  /*51070*/  LDL.LU R140, [R1+0x8d0] ;  /* 0x0008d000018c7983 */ /* 0x000ea60000300800 */
[----:B------:R-:W-:Y:S02]  /*51080*/  @P1 LOP3.LUT R12, R12, 0x2, RZ, 0xfc, !PT ;  /* 0x000000020c0c1812 */ /* 0x000fe400078efcff */
[----:B------:R-:W-:-:S02]  /*51090*/  LOP3.LUT P1, RZ, R18, 0x1000, RZ, 0xc0, !PT ;  /* 0x0000100012ff7812 */ /* 0x000fc4000782c0ff */
[----:B------:R-:W-:Y:S02]  /*510a0*/  LOP3.LUT R12, R12, 0xfffffffb, RZ, 0xc0, !PT ;  /* 0xfffffffb0c0c7812 */ /* 0x000fe400078ec0ff */
[----:B------:R-:W-:-:S09]  /*510b0*/  LOP3.LUT P0, RZ, R18, 0x200, RZ, 0xc0, !PT ;  /* 0x0000020012ff7812 */ /* 0x000fd2000780c0ff */
[----:B------:R-:W-:Y:S02]  /*510c0*/  @P1 LOP3.LUT R12, R12, 0x4, RZ, 0xfc, !PT ;  /* 0x000000040c0c1812 */ /* 0x000fe400078efcff */
[----:B------:R-:W-:Y:S01]  /*510d0*/  LOP3.LUT P1, RZ, R18, 0x800, RZ, 0xc0, !PT ;  /* 0x0000080012ff7812 */ /* 0x000fe2000782c0ff */
[----:B---3--:R1:W-:Y:S01]  /*510e0*/  @P5 STG.E desc[UR8][R10.64], R142 ;  /* 0x0000008e0a005986 */ /* 0x0083e2000c101908 */
[----:B------:R-:W-:Y:S01]  /*510f0*/  LOP3.LUT R12, R12, 0xfffffff7, RZ, 0xc0, !PT ;  /* 0xfffffff70c0c7812 */ /* 0x000fe200078ec0ff */
[----:B-1----:R-:W-:-:S10]  /*51100*/  IMAD.WIDE R10, R155, 0x4, R6 ;  /* 0x000000049b0a7825 */ /* 0x002fd400078e0206 */
[----:B------:R-:W-:Y:S02]  /*51110*/  @P1 LOP3.LUT R12, R12, 0x8, RZ, 0xfc, !PT ;  /* 0x000000080c0c1812 */ /* 0x000fe400078efcff */
[----:B------:R-:W-:Y:S01]  /*51120*/  LOP3.LUT P1, RZ, R18, 0x400, RZ, 0xc0, !PT ;  /* 0x0000040012ff7812 */ /* 0x000fe2000782c0ff */
[----:B----4-:R1:W-:Y:S04]  /*51130*/  @P6 STG.E desc[UR8][R10.64], R143 ;  /* 0x0000008f0a006986 */ /* 0x0103e8000c101908 */
[----:B-1----:R-:W3:Y:S01]  /*51140*/  LDL.LU R143, [R1+0x1180] ;  /* 0x00118000018f7983 */ /* 0x002ee20000300800 */
[----:B------:R-:W-:-:S03]  /*51150*/  IMAD.WIDE R10, R155, 0x4, R8 ;  /* 0x000000049b0a7825 */ /* 0x000fc600078e0208 */
[----:B------:R-:W4:Y:S04]  /*51160*/  LDL.LU R252, [R1+0x6d0] ;  /* 0x0006d00001fc7983 */ /* 0x000f280000300800 */
[----:B------:R1:W-:Y:S04]  /*51170*/  @P0 STG.E desc[UR8][R10.64], R151 ;  /* 0x000000970a000986 */ /* 0x0003e8000c101908 */
[----:B------:R-:W4:Y:S04]  /*51180*/  LDL.LU R141, [R1+0x4d0] ;  /* 0x0004d000018d7983 */ /* 0x000f280000300800 */
[----:B------:R-:W4:Y:S01]  /*51190*/  LDL.LU R142, [R1+0x2d0] ;  /* 0x0002d000018e7983 */ /* 0x000f220000300800 */
[----:B-1----:R-:W-:-:S03]  /*511a0*/  IMAD.WIDE R10, R16, 0x4, R2 ;  /* 0x00000004100a7825 */ /* 0x002fc600078e0202 */
[----:B------:R-:W4:Y:S04]  /*511b0*/  LDL.LU R155, [R1+0xd0] ;  /* 0x0000d000019b7983 */ /* 0x000f280000300800 */
[----:B------:R1:W-:Y:S01]  /*511c0*/  @P1 STG.E desc[UR8][R10.64], R149 ;  /* 0x000000950a001986 */ /* 0x0003e2000c101908 */
[----:B------:R-:W-:-:S03]  /*511d0*/  LOP3.LUT P1, RZ, R12, 0x8, RZ, 0xc0, !PT ;  /* 0x000000080cff7812 */ /* 0x000fc6000782c0ff */
[----:B------:R-:W4:Y:S01]  /*511e0*/  LDL.LU R151, [R1+0x1184] ;  /* 0x0011840001977983 */ /* 0x000f220000300800 */
[----:B-1----:R-:W-:-:S03]  /*511f0*/  IMAD.WIDE R10, R16, 0x4, R4 ;  /* 0x00000004100a7825 */ /* 0x002fc600078e0204 */
[----:B------:R-:W4:Y:S06]  /*51200*/  LDL.LU R149, [R1+0xf24] ;  /* 0x000f240001957983 */ /* 0x000f2c0000300800 */
[----:B------:R1:W-:Y:S01]  /*51210*/  @P1 STG.E desc[UR8][R10.64], R150 ;  /* 0x000000960a001986 */ /* 0x0003e2000c101908 */
[----:B------:R-:W-:-:S03]  /*51220*/  LOP3.LUT P1, RZ, R12, 0x4, RZ, 0xc0, !PT ;  /* 0x000000040cff7812 */ /* 0x000fc6000782c0ff */
[----:B-1----:R-:W4:Y:S01]  /*51230*/  LDL.LU R150, [R1+0xcc4] ;  /* 0x000cc40001967983 */ /* 0x002f220000300800 */
        /* <DEDUP_REMOVED lines=21> */
[----:B---3--:R-:W-:-:S08]  /*51390*/  IMAD.WIDE R10, R143, 0x4, R2 ;  /* 0x000000048f0a7825 */ /* 0x008fd000078e0202 */
[----:B----4-:R1:W-:Y:S01]  /*513a0*/  @P1 STG.E desc[UR8][R10.64], R252 ;  /* 0x000000fc0a001986 */ /* 0x0103e2000c101908 */
[----:B------:R-:W-:Y:S01]  /*513b0*/  LOP3.LUT P4, RZ, R18, 0x200000, RZ, 0xc0, !PT ;  /* 0x0020000012ff7812 */ /* 0x000fe2000788c0ff */
[----:B-1----:R-:W-:-:S05]  /*513c0*/  IMAD.WIDE R10, R143, 0x4, R4 ;  /* 0x000000048f0a7825 */ /* 0x002fca00078e0204 */
[----:B------:R1:W-:Y:S01]  /*513d0*/  @P2 STG.E desc[UR8][R10.64], R141 ;  /* 0x0000008d0a002986 */ /* 0x0003e2000c101908 */
[----:B------:R-:W-:Y:S01]  /*513e0*/  LOP3.LUT P5, RZ, R18, 0x400000, RZ, 0xc0, !PT ;  /* 0x0040000012ff7812 */ /* 0x000fe200078ac0ff */
[----:B-1----:R-:W-:-:S05]  /*513f0*/  IMAD.WIDE R10, R143, 0x4, R6 ;  /* 0x000000048f0a7825 */ /* 0x002fca00078e0206 */
[----:B------:R1:W-:Y:S01]  /*51400*/  @P3 STG.E desc[UR8][R10.64], R142 ;  /* 0x0000008e0a003986 */ /* 0x0003e2000c101908 */
[C---:B------:R-:W-:Y:S01]  /*51410*/  LOP3.LUT P6, RZ, R18.reuse, 0x800000, RZ, 0xc0, !PT ;  /* 0x0080000012ff7812 */ /* 0x040fe200078cc0ff */
        /* <DEDUP_REMOVED lines=11> */
[----:B------:R-:W4:Y:S01]  /*514d0*/  LDL.LU R150, [R1+0x2d4] ;  /* 0x0002d40001967983 */ /* 0x000f220000300800 */
[----:B------:R-:W-:Y:S02]  /*514e0*/  LOP3.LUT P1, RZ, R19, 0x20, RZ, 0xc0, !PT ;  /* 0x0000002013ff7812 */ /* 0x000fe4000782c0ff */
[----:B------:R-:W-:-:S11]  /*514f0*/  LOP3.LUT R13, R13, 0xffefffff, RZ, 0xc0, !PT ;  /* 0xffefffff0d0d7812 */ /* 0x000fd600078ec0ff */
[----:B------:R-:W-:Y:S02]  /*51500*/  @P1 LOP3.LUT R13, R13, 0x100000, RZ, 0xfc, !PT ;  /* 0x001000000d0d1812 */ /* 0x000fe400078efcff */
[----:B------:R-:W-:Y:S01]  /*51510*/  LOP3.LUT P1, RZ, R19, 0x10, RZ, 0xc0, !PT ;  /* 0x0000001013ff7812 */ /* 0x000fe2000782c0ff */
[----:B--2---:R1:W-:Y:S04]  /*51520*/  @P0 STG.E desc[UR8][R10.64], R148 ;  /* 0x000000940a000986 */ /* 0x0043e8000c101908 */
[----:B-1----:R-:W2:Y:S01]  /*51530*/  LDL.LU R148, [R1+0x1188] ;  /* 0x0011880001947983 */ /* 0x002ea20000300800 */
[----:B------:R-:W-:-:S07]  /*51540*/  LOP3.LUT R13, R13, 0xffdfffff, RZ, 0xc0, !PT ;  /* 0xffdfffff0d0d7812 */ /* 0x000fce00078ec0ff */
        /* <DEDUP_REMOVED lines=18> */
[C---:B------:R-:W-:Y:S02]  /*51670*/  LOP3.LUT P4, RZ, R18.reuse, 0x2000000, RZ, 0xc0, !PT ;  /* 0x0200000012ff7812 */ /* 0x040fe4000788c0ff */
[C---:B------:R-:W-:Y:S02]  /*51680*/  LOP3.LUT P5, RZ, R18.reuse, 0x4000000, RZ, 0xc0, !PT ;  /* 0x0400000012ff7812 */ /* 0x040fe400078ac0ff */
[----:B------:R-:W-:-:S02]  /*51690*/  LOP3.LUT P6, RZ, R18, 0x8000000, RZ, 0xc0, !PT ;  /* 0x0800000012ff7812 */ /* 0x000fc400078cc0ff */
[----:B------:R-:W-:-:S03]  /*516a0*/  LOP3.LUT P0, RZ, R18, 0x10000000, RZ, 0xc0, !PT ;  /* 0x1000000012ff7812 */ /* 0x000fc6000780c0ff */
[----:B------:R-:W-:Y:S02]  /*516b0*/  @P1 LOP3.LUT R13, R13, 0x8000000, RZ, 0xfc, !PT ;  /* 0x080000000d0d1812 */ /* 0x000fe400078efcff */
[----:B------:R-:W-:Y:S02]  /*516c0*/  LOP3.LUT P1, RZ, R18, 0x20000000, RZ, 0xc0, !PT ;  /* 0x2000000012ff7812 */ /* 0x000fe4000782c0ff */
        /* <DEDUP_REMOVED lines=13> */
[----:B---3--:R2:W-:Y:S04]  /*517a0*/  @P4 STG.E desc[UR8][R10.64], R143 ;  /* 0x0000008f0a004986 */ /* 0x0085e8000c101908 */
[----:B------:R-:W3:Y:S04]  /*517b0*/  LDL.LU R141, [R1+0xf2c] ;  /* 0x000f2c00018d7983 */ /* 0x000ee80000300800 */
[----:B------:R-:W3:Y:S01]  /*517c0*/  LDL.LU R142, [R1+0xccc] ;  /* 0x000ccc00018e7983 */ /* 0x000ee20000300800 */
        /* <DEDUP_REMOVED lines=11> */
[----:B------:R-:W4:Y:S04]  /*51880*/  LDL.LU R143, [R1+0x1198] ;  /* 0x00119800018f7983 */ /* 0x000f280000300800 */
        /* <DEDUP_REMOVED lines=29> */
[----:B---3--:R1:W-:Y:S01]  /*51a60*/  @P2 STG.E desc[UR8][R10.64], R141 ;  /* 0x0000008d0a002986 */ /* 0x0083e2000c101908 */
[----:B------:R-:W-:Y:S01]  /*51a70*/  LOP3.LUT P5, RZ, R19, 0x200, RZ, 0xc0, !PT ;  /* 0x0000020013ff7812 */ /* 0x000fe200078ac0ff */
[----:B-1----:R-:W-:-:S05]  /*51a80*/  IMAD.WIDE R10, R151, 0x4, R4 ;  /* 0x00000004970a7825 */ /* 0x002fca00078e0204 */
[----:B------:R1:W-:Y:S01]  /*51a90*/  @P3 STG.E desc[UR8][R10.64], R142 ;  /* 0x0000008e0a003986 */ /* 0x0003e2000c101908 */
[----:B------:R-:W-:Y:S01]  /*51aa0*/  LOP3.LUT P6, RZ, R19, 0x400, RZ, 0xc0, !PT ;  /* 0x0000040013ff7812 */ /* 0x000fe200078cc0ff */
[----:B-1----:R-:W-:Y:S02]  /*51ab0*/  IMAD.WIDE R10, R151, 0x4, R6 ;  /* 0x00000004970a7825 */ /* 0x002fe400078e0206 */
[----:B------:R-:W3:Y:S01]  /*51ac0*/  LDL.LU R142, [R1+0x2dc] ;  /* 0x0002dc00018e7983 */ /* 0x000ee20000300800 */
[----:B------:R-:W-:-:S03]  /*51ad0*/  LOP3.LUT P0, RZ, R19, 0x800, RZ, 0xc0, !PT ;  /* 0x0000080013ff7812 */ /* 0x000fc6000780c0ff */
[----:B--2---:R1:W-:Y:S02]  /*51ae0*/  @P4 STG.E desc[UR8][R10.64], R155 ;  /* 0x0000009b0a004986 */ /* 0x0043e4000c101908 */
[----:B-1----:R-:W-:Y:S02]  /*51af0*/  IMAD.WIDE R10, R151, 0x4, R8 ;  /* 0x00000004970a7825 */ /* 0x002fe400078e0208 */
[----:B------:R-:W2:Y:S04]  /*51b00*/  LDL.LU R151, [R1+0xdc] ;  /* 0x0000dc0001977983 */ /* 0x000ea80000300800 */
[----:B----4-:R1:W-:Y:S04]  /*51b10*/  @P5 STG.E desc[UR8][R10.64], R149 ;  /* 0x000000950a005986 */ /* 0x0103e8000c101908 */
[----:B------:R-:W4:Y:S04]  /*51b20*/  LDL.LU R155, [R1+0xf30] ;  /* 0x000f3000019b7983 */ /* 0x000f280000300800 */
[----:B-1----:R-:W4:Y:S01]  /*51b30*/  LDL.LU R149, [R1+0xcd0] ;  /* 0x000cd00001957983 */ /* 0x002f220000300800 */
[----:B------:R-:W-:-:S05]  /*51b40*/  IMAD.WIDE R10, R143, 0x4, R2 ;  /* 0x000000048f0a7825 */ /* 0x000fca00078e0202 */
[----:B------:R1:W-:Y:S02]  /*51b50*/  @P6 STG.E desc[UR8][R10.64], R150 ;  /* 0x000000960a006986 */ /* 0x0003e4000c101908 */
[----:B-1----:R-:W-:Y:S02]  /*51b60*/  IMAD.WIDE R10, R143, 0x4, R4 ;  /* 0x000000048f0a7825 */ /* 0x002fe400078e0204 */
[----:B------:R-:W4:Y:S04]  /*51b70*/  LDL.LU R150, [R1+0xad0] ;  /* 0x000ad00001967983 */ /* 0x000f280000300800 */
[----:B------:R1:W-:Y:S04]  /*51b80*/  @P0 STG.E desc[UR8][R10.64], R148 ;  /* 0x000000940a000986 */ /* 0x0003e8000c101908 */
[----:B-1----:R-:W4:Y:S04]  /*51b90*/  LDL.LU R148, [R1+0x119c] ;  /* 0x00119c0001947983 */ /* 0x002f280000300800 */
[----:B------:R-:W4:Y:S01]  /*51ba0*/  LDL.LU R12, [R1+0x8e0] ;  /* 0x0008e000010c7983 */ /* 0x000f220000300800 */
[----:B------:R-:W-:-:S03]  /*51bb0*/  LOP3.LUT P1, RZ, R19, 0x1000000, RZ, 0xc0, !PT ;  /* 0x0100000013ff7812 */ /* 0x000fc6000782c0ff */
[----:B------:R-:W4:Y:S04]  /*51bc0*/  LDL.LU R15, [R1+0x11a0] ;  /* 0x0011a000010f7983 */ /* 0x000f280000300800 */
[----:B------:R-:W4:Y:S01]  /*51bd0*/  LDL.LU R17, [R1+0x6e0] ;  /* 0x0006e00001117983 */ /* 0x000f220000300800 */
[----:B------:R-:W-:-:S03]  /*51be0*/  LOP3.LUT R13, R13, 0xffffefff, RZ, 0xc0, !PT ;  /* 0xffffefff0d0d7812 */ /* 0x000fc600078ec0ff */
[----:B------:R-:W4:Y:S02]  /*51bf0*/  LDL.LU R16, [R1+0x4e0] ;  /* 0x0004e00001107983 */ /* 0x000f240000300800 */
[----:B------:R-:W-:Y:S02]  /*51c00*/  @P1 LOP3.LUT R13, R13, 0x1000, RZ, 0xfc, !PT ;  /* 0x000010000d0d1812 */ /* 0x000fe400078efcff */
[----:B------:R-:W-:Y:S01]  /*51c10*/  LOP3.LUT P1, RZ, R19, 0x800000, RZ, 0xc0, !PT ;  /* 0x0080000013ff7812 */ /* 0x000fe2000782c0ff */
[----:B------:R-:W4:Y:S01]  /*51c20*/  LDL.LU R14, [R1+0x2e0] ;  /* 0x0002e000010e7983 */ /* 0x000f220000300800 */
[----:B------:R-:W-:-:S03]  /*51c30*/  LOP3.LUT R13, R13, 0xffffdfff, RZ, 0xc0, !PT ;  /* 0xffffdfff0d0d7812 */ /* 0x000fc600078ec0ff */
[----:B------:R-:W4:Y:S04]  /*51c40*/  LDL.LU R26, [R1+0xe0] ;  /* 0x0000e000011a7983 */ /* 0x000f280000300800 */
[----:B------:R-:W4:Y:S04]  /*51c50*/  LDL.LU R27, [R1+0xf34] ;  /* 0x000f3400011b7983 */ /* 0x000f280000300800 */
[----:B------:R-:W-:Y:S01]  /*51c60*/  @P1 LOP3.LUT R13, R13, 0x2000, RZ, 0xfc, !PT ;  /* 0x000020000d0d1812 */ /* 0x000fe200078efcff */
[----:B------:R-:W4:Y:S01]  /*51c70*/  LDL.LU R25, [R1+0xcd4] ;  /* 0x000cd40001197983 */ /* 0x000f220000300800 */
[----:B------:R-:W-:-:S02]  /*51c80*/  LOP3.LUT P1, RZ, R19, 0x400000, RZ, 0xc0, !PT ;  /* 0x0040000013ff7812 */ /* 0x000fc4000782c0ff */
[----:B------:R-:W-:Y:S01]  /*51c90*/  LOP3.LUT R13, R13, 0xffffbfff, RZ, 0xc0, !PT ;  /* 0xffffbfff0d0d7812 */ /* 0x000fe200078ec0ff */
[----:B------:R-:W4:Y:S04]  /*51ca0*/  LDL.LU R140, [R1+0xad4] ;  /* 0x000ad400018c7983 */ /* 0x000f280000300800 */
[----:B------:R-:W4:Y:S01]  /*51cb0*/  LDL.LU R252, [R1+0x11a4] ;  /* 0x0011a40001fc7983 */ /* 0x000f220000300800 */
[C---:B------:R-:W-:Y:S02]  /*51cc0*/  LOP3.LUT P4, RZ, R19.reuse, 0x1000, RZ, 0xc0, !PT ;  /* 0x0000100013ff7812 */ /* 0x040fe4000788c0ff */
[----:B------:R-:W-:Y:S01]  /*51cd0*/  LOP3.LUT P5, RZ, R19, 0x2000, RZ, 0xc0, !PT ;  /* 0x0000200013ff7812 */ /* 0x000fe200078ac0ff */
[----:B------:R-:W-:Y:S01]  /*51ce0*/  IMAD.WIDE R10, R143, 0x4, R6 ;  /* 0x000000048f0a7825 */ /* 0x000fe200078e0206 */
        /* <DEDUP_REMOVED lines=21> */
[----:B-1----:R-:W-:-:S05]  /*51e40*/  IMAD.WIDE R10, R143, 0x4, R8 ;  /* 0x000000048f0a7825 */ /* 0x002fca00078e0208 */
[----:B--2---:R1:W-:Y:S04]  /*51e50*/  @P5 STG.E desc[UR8][R10.64], R151 ;  /* 0x000000970a005986 */ /* 0x0043e8000c101908 */
[----:B-1----:R-:W2:Y:S04]  /*51e60*/  LDL.LU R151, [R1+0x11a8] ;  /* 0x0011a80001977983 */ /* 0x002ea80000300800 */
[----:B------:R-:W3:Y:S04]  /*51e70*/  LDL.LU R142, [R1+0x6e4] ;  /* 0x0006e400018e7983 */ /* 0x000ee80000300800 */
[----:B------:R-:W3:Y:S01]  /*51e80*/  LDL.LU R143, [R1+0x4e4] ;  /* 0x0004e400018f7983 */ /* 0x000ee20000300800 */
[----:B----4-:R-:W-:-:S05]  /*51e90*/  IMAD.WIDE R10, R148, 0x4, R2 ;  /* 0x00000004940a7825 */ /* 0x010fca00078e0202 */
[----:B------:R1:W-:Y:S04]  /*51ea0*/  @P6 STG.E desc[UR8][R10.64], R155 ;  /* 0x0000009b0a006986 */ /* 0x0003e8000c101908 */
[----:B-1----:R-:W4:Y:S01]  /*51eb0*/  LDL.LU R155, [R1+0x2e4] ;  /* 0x0002e400019b7983 */ /* 0x002f220000300800 */
[----:B------:R-:W-:-:S05]  /*51ec0*/  IMAD.WIDE R10, R148, 0x4, R4 ;  /* 0x00000004940a7825 */ /* 0x000fca00078e0204 */
[----:B------:R1:W-:Y:S02]  /*51ed0*/  @P0 STG.E desc[UR8][R10.64], R149 ;  /* 0x000000950a000986 */ /* 0x0003e4000c101908 */
[C---:B-1----:R-:W-:Y:S02]  /*51ee0*/  IMAD.WIDE R10, R148.reuse, 0x4, R6 ;  /* 0x00000004940a7825 */ /* 0x042fe400078e0206 */
[----:B------:R-:W4:Y:S04]  /*51ef0*/  LDL.LU R149, [R1+0xe4] ;  /* 0x0000e40001957983 */ /* 0x000f280000300800 */
[----:B------:R1:W-:Y:S02]  /*51f00*/  @P1 STG.E desc[UR8][R10.64], R150 ;  /* 0x000000960a001986 */ /* 0x0003e4000c101908 */
[----:B-1----:R-:W-:-:S02]  /*51f10*/  IMAD.WIDE R10, R148, 0x4, R8 ;  /* 0x00000004940a7825 */ /* 0x002fc400078e0208 */
        /* <DEDUP_REMOVED lines=31> */
[C---:B------:R-:W-:Y:S02]  /*52110*/  LOP3.LUT P5, RZ, R19.reuse, 0x10000000, RZ, 0xc0, !PT ;  /* 0x1000000013ff7812 */ /* 0x040fe400078ac0ff */
[C---:B------:R-:W-:Y:S02]  /*52120*/  LOP3.LUT P6, RZ, R19.reuse, 0x20000000, RZ, 0xc0, !PT ;  /* 0x2000000013ff7812 */ /* 0x040fe400078cc0ff */
[----:B------:R-:W-:Y:S01]  /*52130*/  LOP3.LUT P0, RZ, R19, 0x40000000, RZ, 0xc0, !PT ;  /* 0x4000000013ff7812 */ /* 0x000fe2000780c0ff */
[----:B--2---:R-:W-:-:S05]  /*52140*/  IMAD.WIDE R10, R151, 0x4, R2 ;  /* 0x00000004970a7825 */ /* 0x004fca00078e0202 */
[----:B---3--:R1:W-:Y:S02]  /*52150*/  @P3 STG.E desc[UR8][R10.64], R142 ;  /* 0x0000008e0a003986 */ /* 0x0083e4000c101908 */
[----:B-1----:R-:W-:-:S05]  /*52160*/  IMAD.WIDE R10, R151, 0x4, R4 ;  /* 0x00000004970a7825 */ /* 0x002fca00078e0204 */
[----:B------:R1:W-:Y:S02]  /*52170*/  @P4 STG.E desc[UR8][R10.64], R143 ;  /* 0x0000008f0a004986 */ /* 0x0003e4000c101908 */
[----:B-1----:R-:W-:-:S05]  /*52180*/  IMAD.WIDE R10, R151, 0x4, R6 ;  /* 0x00000004970a7825 */ /* 0x002fca00078e0206 */
[----:B----4-:R1:W-:Y:S04]  /*52190*/  @P5 STG.E desc[UR8][R10.64], R155 ;  /* 0x0000009b0a005986 */ /* 0x0103e8000c101908 */
[----:B-1----:R-:W2:Y:S01]  /*521a0*/  LDL.LU R155, [R1+0xcd8] ;  /* 0x000cd800019b7983 */ /* 0x002ea20000300800 */
[----:B------:R-:W-:-:S03]  /*521b0*/  IMAD.WIDE R10, R151, 0x4, R8 ;  /* 0x00000004970a7825 */ /* 0x000fc600078e0208 */
[----:B------:R-:W3:Y:S04]  /*521c0*/  LDL.LU R151, [R1+0xad8] ;  /* 0x000ad80001977983 */ /* 0x000ee80000300800 */
[----:B------:R1:W-:Y:S04]  /*521d0*/  @P6 STG.E desc[UR8][R10.64], R149 ;  /* 0x000000950a006986 */ /* 0x0003e8000c101908 */
[----:B------:R-:W4:Y:S04]  /*521e0*/  LDL.LU R18, [R1+0x8e8] ;  /* 0x0008e80001127983 */ /* 0x000f280000300800 */
[----:B------:R-:W4:Y:S04]  /*521f0*/  LDL.LU R12, [R1+0x6e8] ;  /* 0x0006e800010c7983 */ /* 0x000f280000300800 */
[----:B------:R-:W4:Y:S04]  /*52200*/  LDL.LU R17, [R1+0x4e8] ;  /* 0x0004e80001117983 */ /* 0x000f280000300800 */
[----:B-1----:R-:W4:Y:S01]  /*52210*/  LDL.LU R149, [R1+0x2e8] ;  /* 0x0002e80001957983 */ /* 0x002f220000300800 */
[----:B------:R-:W-:-:S05]  /*52220*/  IMAD.WIDE R10, R150, 0x4, R2 ;  /* 0x00000004960a7825 */ /* 0x000fca00078e0202 */
        /* <DEDUP_REMOVED lines=19> */
[----:B------:R-:W-:Y:S02]  /*52360*/  LOP3.LUT P4, RZ, R19, 0x80000000, RZ, 0xc0, !PT ;  /* 0x8000000013ff7812 */ /* 0x000fe4000788c0ff */
        /* <DEDUP_REMOVED lines=22> */
[----:B--2---:R1:W-:Y:S02]  /*524d0*/  @P4 STG.E desc[UR8][R10.64], R155 ;  /* 0x0000009b0a004986 */ /* 0x0043e4000c101908 */
[C---:B-1----:R-:W-:Y:S02]  /*524e0*/  IMAD.WIDE R10, R150.reuse, 0x4, R6 ;  /* 0x00000004960a7825 */ /* 0x042fe400078e0206 */
[----:B------:R-:W2:Y:S04]  /*524f0*/  LDL.LU R155, [R1+0xf40] ;  /* 0x000f4000019b7983 */ /* 0x000ea80000300800 */
[----:B---3--:R1:W-:Y:S02]  /*52500*/  @P5 STG.E desc[UR8][R10.64], R151 ;  /* 0x000000970a005986 */ /* 0x0083e4000c101908 */
[----:B-1----:R-:W-:-:S02]  /*52510*/  IMAD.WIDE R10, R150, 0x4, R8 ;  /* 0x00000004960a7825 */ /* 0x002fc400078e0208 */
[----:B------:R-:W3:Y:S04]  /*52520*/  LDL.LU R151, [R1+0xce0] ;  /* 0x000ce00001977983 */ /* 0x000ee80000300800 */
[----:B------:R-:W2:Y:S04]  /*52530*/  LDL.LU R150, [R1+0x11bc] ;  /* 0x0011bc0001967983 */ /* 0x000ea80000300800 */
[----:B----4-:R1:W-:Y:S02]  /*52540*/  @P6 STG.E desc[UR8][R10.64], R18 ;  /* 0x000000120a006986 */ /* 0x0103e4000c101908 */
[----:B-1----:R-:W-:-:S05]  /*52550*/  IMAD.WIDE R10, R148, 0x4, R2 ;  /* 0x00000004940a7825 */ /* 0x002fca00078e0202 */
[----:B------:R1:W-:Y:S02]  /*52560*/  @P0 STG.E desc[UR8][R10.64], R12 ;  /* 0x0000000c0a000986 */ /* 0x0003e4000c101908 */
[----:B-1----:R-:W-:-:S05]  /*52570*/  IMAD.WIDE R10, R148, 0x4, R4 ;  /* 0x00000004940a7825 */ /* 0x002fca00078e0204 */
[----:B------:R1:W-:Y:S01]  /*52580*/  @P1 STG.E desc[UR8][R10.64], R17 ;  /* 0x000000110a001986 */ /* 0x0003e2000c101908 */
[----:B------:R-:W-:Y:S01]  /*52590*/  LOP3.LUT P1, RZ, R13, 0x800, RZ, 0xc0, !PT ;  /* 0x000008000dff7812 */ /* 0x000fe2000782c0ff */
[----:B-1----:R-:W-:-:S12]  /*525a0*/  IMAD.WIDE R10, R148, 0x4, R6 ;  /* 0x00000004940a7825 */ /* 0x002fd800078e0206 */
[----:B------:R1:W-:Y:S04]  /*525b0*/  @P1 STG.E desc[UR8][R10.64], R149 ;  /* 0x000000950a001986 */ /* 0x0003e8000c101908 */
[----:B-1----:R-:W4:Y:S01]  /*525c0*/  LDL.LU R149, [R1+0xae0] ;  /* 0x000ae00001957983 */ /* 0x002f220000300800 */
[----:B------:R-:W-:-:S03]  /*525d0*/  IMAD.WIDE R10, R148, 0x4, R8 ;  /* 0x00000004940a7825 */ /* 0x000fc600078e0208 */
        /* <DEDUP_REMOVED lines=28> */
[----:B-1----:R-:W-:Y:S02]  /*527a0*/  IMAD.WIDE R10, R142, 0x4, R8 ;  /* 0x000000048e0a7825 */ /* 0x002fe400078e0208 */
[----:B------:R-:W4:Y:S04]  /*527b0*/  LDL.LU R142, [R1+0x6f0] ;  /* 0x0006f000018e7983 */ /* 0x000f280000300800 */
[----:B------:R1:W-:Y:S04]  /*527c0*/  @P3 STG.E desc[UR8][R10.64], R143 ;  /* 0x0000008f0a003986 */ /* 0x0003e8000c101908 */
[----:B-1----:R-:W4:Y:S01]  /*527d0*/  LDL.LU R143, [R1+0x4f0] ;  /* 0x0004f000018f7983 */ /* 0x002f220000300800 */
[----:B------:R-:W-:-:S02]  /*527e0*/  LOP3.LUT P6, RZ, R20, 0x10000, RZ, 0xc0, !PT ;  /* 0x0001000014ff7812 */ /* 0x000fc400078cc0ff */
[----:B------:R-:W-:Y:S01]  /*527f0*/  LOP3.LUT P0, RZ, R20, 0x20000, RZ, 0xc0, !PT ;  /* 0x0002000014ff7812 */ /* 0x000fe2000780c0ff */
[----:B--2---:R-:W-:-:S05]  /*52800*/  IMAD.WIDE R10, R150, 0x4, R2 ;  /* 0x00000004960a7825 */ /* 0x004fca00078e0202 */
[----:B------:R1:W-:Y:S02]  /*52810*/  @P4 STG.E desc[UR8][R10.64], R155 ;  /* 0x0000009b0a004986 */ /* 0x0003e4000c101908 */
[C---:B-1----:R-:W-:Y:S02]  /*52820*/  IMAD.WIDE R10, R150.reuse, 0x4, R4 ;  /* 0x00000004960a7825 */ /* 0x042fe400078e0204 */
[----:B------:R-:W2:Y:S04]  /*52830*/  LDL.LU R155, [R1+0x2f0] ;  /* 0x0002f000019b7983 */ /* 0x000ea80000300800 */
[----:B---3--:R1:W-:Y:S04]  /*52840*/  @P5 STG.E desc[UR8][R10.64], R151 ;  /* 0x000000970a005986 */ /* 0x0083e8000c101908 */
[----:B-1----:R-:W3:Y:S01]  /*52850*/  LDL.LU R151, [R1+0x11c0] ;  /* 0x0011c00001977983 */ /* 0x002ee20000300800 */
[----:B------:R-:W-:-:S03]  /*52860*/  IMAD.WIDE R10, R150, 0x4, R6 ;  /* 0x00000004960a7825 */ /* 0x000fc600078e0206 */
[----:B------:R-:W2:Y:S04]  /*52870*/  LDL.LU R17, [R1+0xf0] ;  /* 0x0000f00001117983 */ /* 0x000ea80000300800 */
[----:B------:R-:W2:Y:S04]  /*52880*/  LDL.LU R16, [R1+0xf44] ;  /* 0x000f440001107983 */ /* 0x000ea80000300800 */
[----:B----4-:R1:W-:Y:S02]  /*52890*/  @P6 STG.E desc[UR8][R10.64], R149 ;  /* 0x000000950a006986 */ /* 0x0103e4000c101908 */
[----:B-1----:R-:W-:-:S02]  /*528a0*/  IMAD.WIDE R10, R150, 0x4, R8 ;  /* 0x00000004960a7825 */ /* 0x002fc400078e0208 */
[----:B------:R-:W4:Y:S04]  /*528b0*/  LDL.LU R149, [R1+0xce4] ;  /* 0x000ce40001957983 */ /* 0x000f280000300800 */
[----:B------:R1:W-:Y:S04]  /*528c0*/  @P0 STG.E desc[UR8][R10.64], R148 ;  /* 0x000000940a000986 */ /* 0x0003e8000c101908 */
[----:B------:R-:W4:Y:S04]  /*528d0*/  LDL.LU R150, [R1+0xae4] ;  /* 0x000ae40001967983 */ /* 0x000f280000300800 */
[----:B-1----:R-:W4:Y:S01]  /*528e0*/  LDL.LU R148, [R1+0x11c4] ;  /* 0x0011c40001947983 */ /* 0x002f220000300800 */
[----:B------:R-:W-:-:S03]  /*528f0*/  LOP3.LUT P1, RZ, R20, 0x40000000, RZ, 0xc0, !PT ;  /* 0x4000000014ff7812 */ /* 0x000fc6000782c0ff */
[----:B------:R-:W4:Y:S01]  /*52900*/  LDL.LU R14, [R1+0x8f4] ;  /* 0x0008f400010e7983 */ /* 0x000f220000300800 */
[----:B------:R-:W-:-:S03]  /*52910*/  LOP3.LUT R21, R21, 0xdfffffff, RZ, 0xc0, !PT ;  /* 0xdfffffff15157812 */ /* 0x000fc600078ec0ff */
[----:B------:R-:W4:Y:S01]  /*52920*/  LDL.LU R15, [R1+0x6f4] ;  /* 0x0006f400010f7983 */ /* 0x000f220000300800 */
[C---:B------:R-:W-:Y:S02]  /*52930*/  LOP3.LUT P5, RZ, R20.reuse, 0x200000, RZ, 0xc0, !PT ;  /* 0x0020000014ff7812 */ /* 0x040fe400078ac0ff */
[C---:B------:R-:W-:Y:S01]  /*52940*/  LOP3.LUT P0, RZ, R20.reuse, 0x1000000, RZ, 0xc0, !PT ;  /* 0x0100000014ff7812 */ /* 0x040fe2000780c0ff */
[----:B------:R-:W4:Y:S02]  /*52950*/  LDL.LU R26, [R1+0x4f4] ;  /* 0x0004f400011a7983 */ /* 0x000f240000300800 */
[----:B------:R-:W-:Y:S02]  /*52960*/  @P1 LOP3.LUT R21, R21, 0x20000000, RZ, 0xfc, !PT ;  /* 0x2000000015151812 */ /* 0x000fe400078efcff */
[----:B------:R-:W-:Y:S01]  /*52970*/  LOP3.LUT P1, RZ, R20, 0x20000000, RZ, 0xc0, !PT ;  /* 0x2000000014ff7812 */ /* 0x000fe2000782c0ff */
[----:B------:R-:W4:Y:S01]  /*52980*/  LDL.LU R27, [R1+0x2f4] ;  /* 0x0002f400011b7983 */ /* 0x000f220000300800 */
[----:B------:R-:W-:-:S02]  /*52990*/  LOP3.LUT R21, R21, 0xbfffffff, RZ, 0xc0, !PT ;  /* 0xbfffffff15157812 */ /* 0x000fc400078ec0ff */
[----:B------:R-:W-:Y:S01]  /*529a0*/  LOP3.LUT R13, R13, 0xfffffff7, RZ, 0xc0, !PT ;  /* 0xfffffff70d0d7812 */ /* 0x000fe200078ec0ff */
[----:B------:R-:W4:Y:S08]  /*529b0*/  LDL.LU R140, [R1+0xf4] ;  /* 0x0000f400018c7983 */ /* 0x000f300000300800 */
[----:B------:R-:W-:Y:S01]  /*529c0*/  @P1 LOP3.LUT R21, R21, 0x40000000, RZ, 0xfc, !PT ;  /* 0x4000000015151812 */ /* 0x000fe200078efcff */
[----:B------:R-:W4:Y:S01]  /*529d0*/  LDL.LU R252, [R1+0xf48] ;  /* 0x000f480001fc7983 */ /* 0x000f220000300800 */
[----:B------:R-:W-:-:S02]  /*529e0*/  LOP3.LUT P1, RZ, R20, 0x10000000, RZ, 0xc0, !PT ;  /* 0x1000000014ff7812 */ /* 0x000fc4000782c0ff */
[----:B------:R-:W-:Y:S01]  /*529f0*/  LOP3.LUT R21, R21, 0x7fffffff, RZ, 0xc0, !PT ;  /* 0x7fffffff15157812 */ /* 0x000fe200078ec0ff */
[----:B------:R-:W4:Y:S01]  /*52a00*/  LDL.LU R141, [R1+0xce8] ;  /* 0x000ce800018d7983 */ /* 0x000f220000300800 */
[----:B------:R-:W-:Y:S02]  /*52a10*/  @P5 LOP3.LUT R13, R13, 0x8, RZ, 0xfc, !PT ;  /* 0x000000080d0d5812 */ /* 0x000fe400078efcff */
[----:B------:R-:W-:Y:S02]  /*52a20*/  LOP3.LUT P3, RZ, R20, 0x40000, RZ, 0xc0, !PT ;  /* 0x0004000014ff7812 */ /* 0x000fe4000786c0ff */
[----:B------:R-:W-:-:S05]  /*52a30*/  LOP3.LUT R13, R13, 0xfffffffb, RZ, 0xc0, !PT ;  /* 0xfffffffb0d0d7812 */ /* 0x000fca00078ec0ff */
[----:B------:R-:W-:Y:S02]  /*52a40*/  @P1 LOP3.LUT R21, R21, 0x80000000, RZ, 0xfc, !PT ;  /* 0x8000000015151812 */ /* 0x000fe400078efcff */
[C---:B------:R-:W-:Y:S02]  /*52a50*/  LOP3.LUT P1, RZ, R20.reuse, 0x8000000, RZ, 0xc0, !PT ;  /* 0x0800000014ff7812 */ /* 0x040fe4000782c0ff */
[----:B------:R-:W-:Y:S02]  /*52a60*/  @P0 LOP3.LUT R13, R13, 0x4, RZ, 0xfc, !PT ;  /* 0x000000040d0d0812 */ /* 0x000fe400078efcff */
[C---:B------:R-:W-:Y:S02]  /*52a70*/  LOP3.LUT P4, RZ, R20.reuse, 0x80000, RZ, 0xc0, !PT ;  /* 0x0008000014ff7812 */ /* 0x040fe4000788c0ff */
[----:B------:R-:W-:Y:S02]  /*52a80*/  LOP3.LUT R13, R13, 0xfffffffe, RZ, 0xc0, !PT ;  /* 0xfffffffe0d0d7812 */ /* 0x000fe400078ec0ff */
[----:B------:R-:W-:-:S05]  /*52a90*/  LOP3.LUT P5, RZ, R20, 0x100000, RZ, 0xc0, !PT ;  /* 0x0010000014ff7812 */ /* 0x000fca00078ac0ff */
[----:B------:R-:W-:Y:S02]  /*52aa0*/  @P1 LOP3.LUT R13, R13, 0x1, RZ, 0xfc, !PT ;  /* 0x000000010d0d1812 */ /* 0x000fe400078efcff */
[----:B------:R-:W-:Y:S02]  /*52ab0*/  LOP3.LUT P1, RZ, R20, 0x4000000, RZ, 0xc0, !PT ;  /* 0x0400000014ff7812 */ /* 0x000fe4000782c0ff */
[----:B------:R-:W-:-:S11]  /*52ac0*/  LOP3.LUT R13, R13, 0xfffffffd, RZ, 0xc0, !PT ;  /* 0xfffffffd0d0d7812 */ /* 0x000fd600078ec0ff */
[----:B------:R-:W-:Y:S02]  /*52ad0*/  @P1 LOP3.LUT R13, R13, 0x2, RZ, 0xfc, !PT ;  /* 0x000000020d0d1812 */ /* 0x000fe400078efcff */
[C---:B------:R-:W-:Y:S02]  /*52ae0*/  LOP3.LUT P6, RZ, R20.reuse, 0x400000, RZ, 0xc0, !PT ;  /* 0x0040000014ff7812 */ /* 0x040fe400078cc0ff */
[----:B------:R-:W-:Y:S01]  /*52af0*/  LOP3.LUT P0, RZ, R20, 0x800000, RZ, 0xc0, !PT ;  /* 0x0080000014ff7812 */ /* 0x000fe2000780c0ff */
[----:B---3--:R-:W-:-:S05]  /*52b00*/  IMAD.WIDE R10, R151, 0x4, R2 ;  /* 0x00000004970a7825 */ /* 0x008fca00078e0202 */
[----:B------:R1:W-:Y:S02]  /*52b10*/  @P3 STG.E desc[UR8][R10.64], R142 ;  /* 0x0000008e0a003986 */ /* 0x0003e4000c101908 */
[C---:B-1----:R-:W-:Y:S02]  /*52b20*/  IMAD.WIDE R10, R151.reuse, 0x4, R4 ;  /* 0x00000004970a7825 */ /* 0x042fe400078e0204 */
[----:B------:R-:W3:Y:S04]  /*52b30*/  LDL.LU R142, [R1+0xae8] ;  /* 0x000ae800018e7983 */ /* 0x000ee80000300800 */
[----:B------:R1:W-:Y:S02]  /*52b40*/  @P4 STG.E desc[UR8][R10.64], R143 ;  /* 0x0000008f0a004986 */ /* 0x0003e4000c101908 */
[----:B-1----:R-:W-:-:S05]  /*52b50*/  IMAD.WIDE R10, R151, 0x4, R6 ;  /* 0x00000004970a7825 */ /* 0x002fca00078e0206 */
[----:B--2---:R1:W-:Y:S01]  /*52b60*/  @P5 STG.E desc[UR8][R10.64], R155 ;  /* 0x0000009b0a005986 */ /* 0x0043e2000c101908 */
[----:B------:R-:W-:-:S03]  /*52b70*/  LOP3.LUT P5, RZ, R13, 0x8, RZ, 0xc0, !PT ;  /* 0x000000080dff7812 */ /* 0x000fc600078ac0ff */
[----:B-1----:R-:W2:Y:S01]  /*52b80*/  LDL.LU R155, [R1+0x11cc] ;  /* 0x0011cc00019b7983 */ /* 0x002ea20000300800 */
[----:B------:R-:W-:-:S03]  /*52b90*/  IMAD.WIDE R10, R151, 0x4, R8 ;  /* 0x00000004970a7825 */ /* 0x000fc600078e0208 */
[----:B------:R-:W3:Y:S06]  /*52ba0*/  LDL.LU R143, [R1+0x8f8] ;  /* 0x0008f800018f7983 */ /* 0x000eec0000300800 */
[----:B------:R4:W-:Y:S04]  /*52bb0*/  @P5 STG.E desc[UR8][R10.64], R17 ;  /* 0x000000110a005986 */ /* 0x0009e8000c101908 */
[----:B------:R-:W3:Y:S01]  /*52bc0*/  LDL.LU R151, [R1+0x11d0] ;  /* 0x0011d00001977983 */ /* 0x000ee20000300800 */
[----:B----4-:R-:W-:-:S05]  /*52bd0*/  IMAD.WIDE R10, R148, 0x4, R2 ;  /* 0x00000004940a7825 */ /* 0x010fca00078e0202 */
[----:B------:R1:W-:Y:S02]  /*52be0*/  @P6 STG.E desc[UR8][R10.64], R16 ;  /* 0x000000100a006986 */ /* 0x0003e4000c101908 */
[----:B-1----:R-:W-:-:S05]  /*52bf0*/  IMAD.WIDE R10, R148, 0x4, R4 ;  /* 0x00000004940a7825 */ /* 0x002fca00078e0204 */
[----:B------:R1:W-:Y:S01]  /*52c00*/  @P0 STG.E desc[UR8][R10.64], R149 ;  /* 0x000000950a000986 */ /* 0x0003e2000c101908 */
[----:B------:R-:W-:-:S03]  /*52c10*/  LOP3.LUT P0, RZ, R13, 0x4, RZ, 0xc0, !PT ;  /* 0x000000040dff7812 */ /* 0x000fc6000780c0ff */
[----:B-1----:R-:W4:Y:S01]  /*52c20*/  LDL.LU R149, [R1+0x6f8] ;  /* 0x0006f80001957983 */ /* 0x002f220000300800 */
[----:B------:R-:W-:-:S09]  /*52c30*/  IMAD.WIDE R10, R148, 0x4, R6 ;  /* 0x00000004940a7825 */ /* 0x000fd200078e0206 */
        /* <DEDUP_REMOVED lines=18> */
[C---:B------:R-:W-:Y:S02]  /*52d60*/  LOP3.LUT P1, RZ, R21.reuse, 0x20000000, RZ, 0xc0, !PT ;  /* 0x2000000015ff7812 */ /* 0x040fe4000782c0ff */
[----:B------:R-:W-:Y:S02]  /*52d70*/  LOP3.LUT P2, RZ, R20, 0x80000000, RZ, 0xc0, !PT ;  /* 0x8000000014ff7812 */ /* 0x000fe4000784c0ff */
[C---:B------:R-:W-:Y:S02]  /*52d80*/  LOP3.LUT P3, RZ, R21.reuse, 0x1, RZ, 0xc0, !PT ;  /* 0x0000000115ff7812 */ /* 0x040fe4000786c0ff */
[C---:B------:R-:W-:Y:S02]  /*52d90*/  LOP3.LUT P4, RZ, R21.reuse, 0x2, RZ, 0xc0, !PT ;  /* 0x0000000215ff7812 */ /* 0x040fe4000788c0ff */
[C---:B------:R-:W-:Y:S02]  /*52da0*/  LOP3.LUT P5, RZ, R21.reuse, 0x4, RZ, 0xc0, !PT ;  /* 0x0000000415ff7812 */ /* 0x040fe400078ac0ff */
[----:B------:R-:W-:-:S02]  /*52db0*/  LOP3.LUT P6, RZ, R21, 0x8, RZ, 0xc0, !PT ;  /* 0x0000000815ff7812 */ /* 0x000fc400078cc0ff */
[----:B------:R-:W-:Y:S01]  /*52dc0*/  LOP3.LUT P0, RZ, R21, 0x10, RZ, 0xc0, !PT ;  /* 0x0000001015ff7812 */ /* 0x000fe2000780c0ff */
[----:B--2---:R-:W-:-:S05]  /*52dd0*/  IMAD.WIDE R10, R155, 0x4, R2 ;  /* 0x000000049b0a7825 */ /* 0x004fca00078e0202 */
[----:B------:R1:W-:Y:S02]  /*52de0*/  @P1 STG.E desc[UR8][R10.64], R252 ;  /* 0x000000fc0a001986 */ /* 0x0003e4000c101908 */
[----:B-1----:R-:W-:-:S05]  /*52df0*/  IMAD.WIDE R10, R155, 0x4, R4 ;  /* 0x000000049b0a7825 */ /* 0x002fca00078e0204 */
[----:B------:R1:W-:Y:S02]  /*52e00*/  @P2 STG.E desc[UR8][R10.64], R141 ;  /* 0x0000008d0a002986 */ /* 0x0003e4000c101908 */
[----:B-1----:R-:W-:-:S05]  /*52e10*/  IMAD.WIDE R10, R155, 0x4, R6 ;  /* 0x000000049b0a7825 */ /* 0x002fca00078e0206 */
[----:B---3--:R1:W-:Y:S02]  /*52e20*/  @P3 STG.E desc[UR8][R10.64], R142 ;  /* 0x0000008e0a003986 */ /* 0x0083e4000c101908 */
[----:B-1----:R-:W-:Y:S02]  /*52e30*/  IMAD.WIDE R10, R155, 0x4, R8 ;  /* 0x000000049b0a7825 */ /* 0x002fe400078e0208 */
[----:B------:R-:W2:Y:S04]  /*52e40*/  LDL.LU R155, [R1+0x11d8] ;  /* 0x0011d800019b7983 */ /* 0x000ea80000300800 */
[----:B------:R1:W-:Y:S02]  /*52e50*/  @P4 STG.E desc[UR8][R10.64], R143 ;  /* 0x0000008f0a004986 */ /* 0x0003e4000c101908 */
[----:B-1----:R-:W-:-:S05]  /*52e60*/  IMAD.WIDE R10, R151, 0x4, R2 ;  /* 0x00000004970a7825 */ /* 0x002fca00078e0202 */
[----:B----4-:R1:W-:Y:S04]  /*52e70*/  @P5 STG.E desc[UR8][R10.64], R149 ;  /* 0x000000950a005986 */ /* 0x0103e8000c101908 */
[----:B-1----:R-:W3:Y:S01]  /*52e80*/  LDL.LU R149, [R1+0xf8] ;  /* 0x0000f80001957983 */ /* 0x002ee20000300800 */
[----:B------:R-:W-:-:S03]  /*52e90*/  IMAD.WIDE R10, R151, 0x4, R4 ;  /* 0x00000004970a7825 */ /* 0x000fc600078e0204 */
[----:B------:R-:W4:Y:S01]  /*52ea0*/  LDL.LU R252, [R1+0x11d4] ;  /* 0x0011d40001fc7983 */ /* 0x000f220000300800 */
[----:B------:R-:W-:-:S03]  /*52eb0*/  IMAD.WIDE R12, R151, 0x4, R6 ;  /* 0x00000004970c7825 */ /* 0x000fc600078e0206 */
[----:B------:R1:W-:Y:S04]  /*52ec0*/  @P6 STG.E desc[UR8][R10.64], R150 ;  /* 0x000000960a006986 */ /* 0x0003e8000c101908 */
[----:B------:R1:W-:Y:S04]  /*52ed0*/  @P0 STG.E desc[UR8][R12.64], R148 ;  /* 0x000000940c000986 */ /* 0x0003e8000c101908 */
[----:B-1----:R-:W2:Y:S04]  /*52ee0*/  LDL.LU R150, [R1+0xf4c] ;  /* 0x000f4c0001967983 */ /* 0x002ea80000300800 */
[----:B------:R-:W2:Y:S04]  /*52ef0*/  LDL.LU R148, [R1+0xcec] ;  /* 0x000cec0001947983 */ /* 0x000ea80000300800 */
[----:B------:R-:W2:Y:S01]  /*52f00*/  LDL.LU R140, [R1+0xaec] ;  /* 0x000aec00018c7983 */ /* 0x000ea20000300800 */
[----:B------:R-:W-:-:S02]  /*52f10*/  LOP3.LUT P1, RZ, R21, 0x40, RZ, 0xc0, !PT ;  /* 0x0000004015ff7812 */ /* 0x000fc4000782c0ff */
[----:B------:R-:W-:Y:S01]  /*52f20*/  LOP3.LUT R21, R21, 0xefffffff, RZ, 0xc0, !PT ;  /* 0xefffffff15157812 */ /* 0x000fe200078ec0ff */
[----:B------:R-:W2:Y:S04]  /*52f30*/  LDL.LU R141, [R1+0x8fc] ;  /* 0x0008fc00018d7983 */ /* 0x000ea80000300800 */
[----:B------:R-:W2:Y:S04]  /*52f40*/  LDL.LU R143, [R1+0x6fc] ;  /* 0x0006fc00018f7983 */ /* 0x000ea80000300800 */
[----:B------:R-:W2:Y:S02]  /*52f50*/  LDL.LU R142, [R1+0x4fc] ;  /* 0x0004fc00018e7983 */ /* 0x000ea40000300800 */
[----:B------:R-:W-:-:S02]  /*52f60*/  @P1 LOP3.LUT R21, R21, 0x10000000, RZ, 0xfc, !PT ;  /* 0x1000000015151812 */ /* 0x000fc400078efcff */
[----:B------:R-:W2:Y:S02]  /*52f70*/  LDL.LU R25, [R1+0x2fc] ;  /* 0x0002fc0001197983 */ /* 0x000ea40000300800 */
[C---:B------:R-:W-:Y:S02]  /*52f80*/  LOP3.LUT P6, RZ, R21.reuse, 0x4000, RZ, 0xc0, !PT ;  /* 0x0000400015ff7812 */ /* 0x040fe400078cc0ff */
[C---:B------:R-:W-:Y:S02]  /*52f90*/  LOP3.LUT P1, RZ, R21.reuse, 0x20, RZ, 0xc0, !PT ;  /* 0x0000002015ff7812 */ /* 0x040fe4000782c0ff */
[C---:B------:R-:W-:Y:S02]  /*52fa0*/  LOP3.LUT P2, RZ, R21.reuse, 0x80, RZ, 0xc0, !PT ;  /* 0x0000008015ff7812 */ /* 0x040fe4000784c0ff */
[C---:B------:R-:W-:Y:S02]  /*52fb0*/  LOP3.LUT P3, RZ, R21.reuse, 0x100, RZ, 0xc0, !PT ;  /* 0x0000010015ff7812 */ /* 0x040fe4000786c0ff */
[----:B------:R-:W-:-:S02]  /*52fc0*/  LOP3.LUT P4, RZ, R21, 0x200, RZ, 0xc0, !PT ;  /* 0x0000020015ff7812 */ /* 0x000fc4000788c0ff */
[C---:B------:R-:W-:Y:S02]  /*52fd0*/  LOP3.LUT P5, RZ, R21.reuse, 0x400, RZ, 0xc0, !PT ;  /* 0x0000040015ff7812 */ /* 0x040fe400078ac0ff */
[----:B------:R-:W-:-:S04]  /*52fe0*/  LOP3.LUT R21, R21, 0xfdffffff, RZ, 0xc0, !PT ;  /* 0xfdffffff15157812 */ /* 0x000fc800078ec0ff */
[----:B------:R-:W-:-:S04]  /*52ff0*/  @P6 LOP3.LUT R21, R21, 0x2000000, RZ, 0xfc, !PT ;  /* 0x0200000015156812 */ /* 0x000fc800078efcff */
[C---:B------:R-:W-:Y:S02]  /*53000*/  LOP3.LUT P6, RZ, R21.reuse, 0x2000, RZ, 0xc0, !PT ;  /* 0x0000200015ff7812 */ /* 0x040fe400078cc0ff */
[----:B------:R-:W-:-:S11]  /*53010*/  LOP3.LUT R21, R21, 0xfbffffff, RZ, 0xc0, !PT ;  /* 0xfbffffff15157812 */ /* 0x000fd600078ec0ff */
[----:B------:R-:W-:-:S04]  /*53020*/  @P6 LOP3.LUT R21, R21, 0x4000000, RZ, 0xfc, !PT ;  /* 0x0400000015156812 */ /* 0x000fc800078efcff */
[C---:B------:R-:W-:Y:S02]  /*53030*/  LOP3.LUT P6, RZ, R21.reuse, 0x1000, RZ, 0xc0, !PT ;  /* 0x0000100015ff7812 */ /* 0x040fe400078cc0ff */
[----:B------:R-:W-:-:S11]  /*53040*/  LOP3.LUT R21, R21, 0xf7ffffff, RZ, 0xc0, !PT ;  /* 0xf7ffffff15157812 */ /* 0x000fd600078ec0ff */
[----:B------:R-:W-:-:S04]  /*53050*/  @P6 LOP3.LUT R21, R21, 0x8000000, RZ, 0xfc, !PT ;  /* 0x0800000015156812 */ /* 0x000fc800078efcff */
[C---:B------:R-:W-:Y:S02]  /*53060*/  LOP3.LUT P0, RZ, R21.reuse, 0x20000, RZ, 0xc0, !PT ;  /* 0x0002000015ff7812 */ /* 0x040fe4000780c0ff */
[C---:B------:R-:W-:Y:S02]  /*53070*/  LOP3.LUT P6, RZ, R21.reuse, 0x800, RZ, 0xc0, !PT ;  /* 0x0000080015ff7812 */ /* 0x040fe400078cc0ff */
[----:B------:R-:W-:-:S09]  /*53080*/  LOP3.LUT R21, R21, 0xff7fffff, RZ, 0xc0, !PT ;  /* 0xff7fffff15157812 */ /* 0x000fd200078ec0ff */
[----:B------:R-:W-:-:S04]  /*53090*/  @P0 LOP3.LUT R21, R21, 0x800000, RZ, 0xfc, !PT ;  /* 0x0080000015150812 */ /* 0x000fc800078efcff */
[C---:B------:R-:W-:Y:S02]  /*530a0*/  LOP3.LUT P0, RZ, R21.reuse, 0x10000, RZ, 0xc0, !PT ;  /* 0x0001000015ff7812 */ /* 0x040fe4000780c0ff */
[----:B------:R-:W-:Y:S01]  /*530b0*/  LOP3.LUT R21, R21, 0xfeffffff, RZ, 0xc0, !PT ;  /* 0xfeffffff15157812 */ /* 0x000fe200078ec0ff */
[----:B------:R-:W-:Y:S02]  /*530c0*/  IMAD.WIDE R14, R151, 0x4, R8 ;  /* 0x00000004970e7825 */ /* 0x000fe400078e0208 */
[----:B------:R-:W2:Y:S08]  /*530d0*/  LDL.LU R151, [R1+0x11dc] ;  /* 0x0011dc0001977983 */ /* 0x000eb00000300800 */
[----:B------:R-:W-:Y:S01]  /*530e0*/  @P0 LOP3.LUT R21, R21, 0x1000000, RZ, 0xfc, !PT ;  /* 0x0100000015150812 */ /* 0x000fe200078efcff */
[----:B---3--:R1:W-:Y:S03]  /*530f0*/  @P1 STG.E desc[UR8][R14.64], R149 ;  /* 0x000000950e001986 */ /* 0x0083e6000c101908 */
[----:B------:R-:W-:Y:S01]  /*53100*/  LOP3.LUT P1, RZ, R21, 0x10000000, RZ, 0xc0, !PT ;  /* 0x1000000015ff7812 */ /* 0x000fe2000782c0ff */
[C---:B----4-:R-:W-:Y:S01]  /*53110*/  IMAD.WIDE R10, R252.reuse, 0x4, R2 ;  /* 0x00000004fc0a7825 */ /* 0x050fe200078e0202 */
[----:B-1----:R-:W3:Y:S11]  /*53120*/  LDL.LU R149, [R1+0xfc] ;  /* 0x0000fc0001957983 */ /* 0x002ef60000300800 */
[----:B--2---:R1:W-:Y:S04]  /*53130*/  @P1 STG.E desc[UR8][R10.64], R150 ;  /* 0x000000960a001986 */ /* 0x0043e8000c101908 */
[----:B-1----:R-:W2:Y:S01]  /*53140*/  LDL.LU R150, [R1+0xaf0] ;  /* 0x000af00001967983 */ /* 0x002ea20000300800 */
[----:B------:R-:W-:-:S05]  /*53150*/  IMAD.WIDE R10, R252, 0x4, R4 ;  /* 0x00000004fc0a7825 */ /* 0x000fca00078e0204 */
[----:B------:R1:W-:Y:S04]  /*53160*/  @P2 STG.E desc[UR8][R10.64], R148 ;  /* 0x000000940a002986 */ /* 0x0003e8000c101908 */
[----:B-1----:R-:W4:Y:S01]  /*53170*/  LDL.LU R148, [R1+0xf50] ;  /* 0x000f500001947983 */ /* 0x002f220000300800 */
[----:B------:R-:W-:-:S05]  /*53180*/  IMAD.WIDE R10, R252, 0x4, R6 ;  /* 0x00000004fc0a7825 */ /* 0x000fca00078e0206 */
[----:B------:R1:W-:Y:S04]  /*53190*/  @P3 STG.E desc[UR8][R10.64], R140 ;  /* 0x0000008c0a003986 */ /* 0x0003e8000c101908 */
[----:B-1----:R-:W4:Y:S01]  /*531a0*/  LDL.LU R140, [R1+0xcf0] ;  /* 0x000cf000018c7983 */ /* 0x002f220000300800 */
[----:B------:R-:W-:-:S03]  /*531b0*/  IMAD.WIDE R10, R252, 0x4, R8 ;  /* 0x00000004fc0a7825 */ /* 0x000fc600078e0208 */
[----:B------:R-:W4:Y:S04]  /*531c0*/  LDL.LU R252, [R1+0x900] ;  /* 0x0009000001fc7983 */ /* 0x000f280000300800 */
[----:B------:R1:W-:Y:S02]  /*531d0*/  @P4 STG.E desc[UR8][R10.64], R141 ;  /* 0x0000008d0a004986 */ /* 0x0003e4000c101908 */
[----:B-1----:R-:W-:-:S05]  /*531e0*/  IMAD.WIDE R10, R155, 0x4, R2 ;  /* 0x000000049b0a7825 */ /* 0x002fca00078e0202 */
[----:B------:R1:W-:Y:S02]  /*531f0*/  @P5 STG.E desc[UR8][R10.64], R143 ;  /* 0x0000008f0a005986 */ /* 0x0003e4000c101908 */
[----:B-1----:R-:W-:Y:S02]  /*53200*/  IMAD.WIDE R10, R155, 0x4, R4 ;  /* 0x000000049b0a7825 */ /* 0x002fe400078e0204 */
[----:B------:R-:W4:Y:S04]  /*53210*/  LDL.LU R143, [R1+0x11e0] ;  /* 0x0011e000018f7983 */ /* 0x000f280000300800 */
[----:B------:R1:W-:Y:S01]  /*53220*/  @P6 STG.E desc[UR8][R10.64], R142 ;  /* 0x0000008e0a006986 */ /* 0x0003e2000c101908 */
[----:B------:R-:W-:-:S03]  /*53230*/  LOP3.LUT P6, RZ, R21, 0x8000000, RZ, 0xc0, !PT ;  /* 0x0800000015ff7812 */ /* 0x000fc600078cc0ff */
[----:B------:R-:W4:Y:S04]  /*53240*/  LDL.LU R141, [R1+0x700] ;  /* 0x00070000018d7983 */ /* 0x000f280000300800 */
[----:B------:R-:W4:Y:S01]  /*53250*/  LDL.LU R14, [R1+0x18d8] ;  /* 0x0018d800010e7983 */ /* 0x000f220000300800 */
[----:B-1----:R-:W-:-:S03]  /*53260*/  IMAD.WIDE R10, R155, 0x4, R6 ;  /* 0x000000049b0a7825 */ /* 0x002fc600078e0206 */
[----:B------:R-:W4:Y:S04]  /*53270*/  LDL.LU R142, [R1+0x100] ;  /* 0x00010000018e7983 */ /* 0x000f280000300800 */
[----:B------:R1:W-:Y:S01]  /*53280*/  @P6 STG.E desc[UR8][R10.64], R25 ;  /* 0x000000190a006986 */ /* 0x0003e2000c101908 */
[----:B------:R-:W-:Y:S01]  /*53290*/  LOP3.LUT P6, RZ, R21, 0x4000000, RZ, 0xc0, !PT ;  /* 0x0400000015ff7812 */ /* 0x000fe200078cc0ff */
[----:B-1----:R-:W-:Y:S01]  /*532a0*/  IMAD.WIDE R10, R155, 0x4, R8 ;  /* 0x000000049b0a7825 */ /* 0x002fe200078e0208 */
[C---:B------:R-:W-:Y:S01]  /*532b0*/  LOP3.LUT P0, RZ, R21.reuse, 0x8000, RZ, 0xc0, !PT ;  /* 0x0000800015ff7812 */ /* 0x040fe2000780c0ff */
[----:B------:R-:W4:Y:S10]  /*532c0*/  LDL.LU R155, [R1+0x11e4] ;  /* 0x0011e400019b7983 */ /* 0x000f340000300800 */
[----:B---3--:R1:W-:Y:S01]  /*532d0*/  @P6 STG.E desc[UR8][R10.64], R149 ;  /* 0x000000950a006986 */ /* 0x0083e2000c101908 */
[----:B------:R-:W-:Y:S01]  /*532e0*/  LOP3.LUT P6, RZ, R21, 0x2000000, RZ, 0xc0, !PT ;  /* 0x0200000015ff7812 */ /* 0x000fe200078cc0ff */
[----:B-1----:R-:W-:-:S02]  /*532f0*/  IMAD.WIDE R10, R151, 0x4, R2 ;  /* 0x00000004970a7825 */ /* 0x002fc400078e0202 */
[----:B------:R-:W3:Y:S10]  /*53300*/  LDL.LU R149, [R1+0x500] ;  /* 0x0005000001957983 */ /* 0x000ef40000300800 */
[----:B--2---:R1:W-:Y:S02]  /*53310*/  @P6 STG.E desc[UR8][R10.64], R150 ;  /* 0x000000960a006986 */ /* 0x0043e4000c101908 */
[----:B-1----:R-:W-:-:S02]  /*53320*/  IMAD.WIDE R10, R151, 0x4, R4 ;  /* 0x00000004970a7825 */ /* 0x002fc400078e0204 */
[----:B------:R-:W2:Y:S04]  /*53330*/  LDL.LU R150, [R1+0x300] ;  /* 0x0003000001967983 */ /* 0x000ea80000300800 */
[----:B----4-:R1:W-:Y:S01]  /*53340*/  @P0 STG.E desc[UR8][R10.64], R148 ;  /* 0x000000940a000986 */ /* 0x0103e2000c101908 */
[----:B------:R-:W-:Y:S01]  /*53350*/  LOP3.LUT P0, RZ, R21, 0x1000000, RZ, 0xc0, !PT ;  /* 0x0100000015ff7812 */ /* 0x000fe2000780c0ff */
[C---:B-1----:R-:W-:Y:S02]  /*53360*/  IMAD.WIDE R10, R151.reuse, 0x4, R6 ;  /* 0x00000004970a7825 */ /* 0x042fe400078e0206 */
[----:B------:R-:W4:Y:S10]  /*53370*/  LDL.LU R148, [R1+0xaf4] ;  /* 0x000af40001947983 */ /* 0x000f340000300800 */
[----:B------:R1:W-:Y:S02]  /*53380*/  @P0 STG.E desc[UR8][R10.64], R140 ;  /* 0x0000008c0a000986 */ /* 0x0003e4000c101908 */
[----:B-1----:R-:W-:-:S02]  /*53390*/  IMAD.WIDE R10, R151, 0x4, R8 ;  /* 0x00000004970a7825 */ /* 0x002fc400078e0208 */
[----:B------:R-:W4:Y:S04]  /*533a0*/  LDL.LU R151, [R1+0x11e8] ;  /* 0x0011e80001977983 */ /* 0x000f280000300800 */
[----:B------:R-:W4:Y:S01]  /*533b0*/  LDL.LU R25, [R1+0xf54] ;  /* 0x000f540001197983 */ /* 0x000f220000300800 */
[C---:B------:R-:W-:Y:S02]  /*533c0*/  LOP3.LUT P0, RZ, R21.reuse, 0x800000, RZ, 0xc0, !PT ;  /* 0x0080000015ff7812 */ /* 0x040fe4000780c0ff */
[C---:B------:R-:W-:Y:S01]  /*533d0*/  LOP3.LUT P1, RZ, R21.reuse, 0x40000, RZ, 0xc0, !PT ;  /* 0x0004000015ff7812 */ /* 0x040fe2000782c0ff */
[----:B------:R-:W4:Y:S01]  /*533e0*/  LDL.LU R140, [R1+0xcf4] ;  /* 0x000cf400018c7983 */ /* 0x000f220000300800 */
[----:B------:R-:W-:-:S09]  /*533f0*/  LOP3.LUT P2, RZ, R21, 0x80000, RZ, 0xc0, !PT ;  /* 0x0008000015ff7812 */ /* 0x000fd2000784c0ff */
[----:B------:R1:W-:Y:S01]  /*53400*/  @P0 STG.E desc[UR8][R10.64], R252 ;  /* 0x000000fc0a000986 */ /* 0x0003e2000c101908 */
[----:B------:R-:W-:-:S04]  /*53410*/  IMAD.WIDE R12, R143, 0x4, R4 ;  /* 0x000000048f0c7825 */ /* 0x000fc800078e0204 */
[----:B-1----:R-:W-:Y:S01]  /*53420*/  IMAD.WIDE R10, R143, 0x4, R2 ;  /* 0x000000048f0a7825 */ /* 0x002fe200078e0202 */
[----:B------:R-:W4:Y:S04]  /*53430*/  LDL.LU R252, [R1+0x904] ;  /* 0x0009040001fc7983 */ /* 0x000f280000300800 */
[----:B------:R1:W-:Y:S04]  /*53440*/  @P1 STG.E desc[UR8][R10.64], R141 ;  /* 0x0000008d0a001986 */ /* 0x0003e8000c101908 */
[----:B------:R1:W-:Y:S04]  /*53450*/  @P2 STG.E desc[UR8][R12.64], R142 ;  /* 0x0000008e0c002986 */ /* 0x0003e8000c101908 */
[----:B-1----:R-:W4:Y:S04]  /*53460*/  LDL.LU R141, [R1+0x704] ;  /* 0x00070400018d7983 */ /* 0x002f280000300800 */
[----:B------:R-:W4:Y:S01]  /*53470*/  LDL.LU R142, [R1+0x104] ;  /* 0x00010400018e7983 */ /* 0x000f220000300800 */
[----:B------:R-:W-:-:S02]  /*53480*/  LOP3.LUT P3, RZ, R21, 0x100000, RZ, 0xc0, !PT ;  /* 0x0010000015ff7812 */ /* 0x000fc4000786c0ff */
[----:B------:R-:W-:Y:S02]  /*53490*/  LOP3.LUT P4, RZ, R21, 0x200000, RZ, 0xc0, !PT ;  /* 0x0020000015ff7812 */ /* 0x000fe4000788c0ff */
[C---:B------:R-:W-:Y:S02]  /*534a0*/  LOP3.LUT P5, RZ, R0.reuse, 0x8, RZ, 0xc0, !PT ;  /* 0x0000000800ff7812 */ /* 0x040fe400078ac0ff */
[----:B------:R-:W-:Y:S01]  /*534b0*/  LOP3.LUT P6, RZ, R0, 0x10, RZ, 0xc0, !PT ;  /* 0x0000001000ff7812 */ /* 0x000fe200078cc0ff */
[----:B------:R-:W-:Y:S01]  /*534c0*/  IMAD.WIDE R10, R143, 0x4, R6 ;  /* 0x000000048f0a7825 */ /* 0x000fe200078e0206 */
[----:B------:R-:W-:-:S03]  /*534d0*/  LOP3.LUT P0, RZ, R21, 0x400000, RZ, 0xc0, !PT ;  /* 0x0040000015ff7812 */ /* 0x000fc6000780c0ff */
[----:B------:R-:W-:Y:S01]  /*534e0*/  IMAD.WIDE R12, R143, 0x4, R8 ;  /* 0x000000048f0c7825 */ /* 0x000fe200078e0208 */
[----:B------:R-:W-:Y:S01]  /*534f0*/  ISETP.LT.AND P1, PT, R154, R14, !P0 ;  /* 0x0000000e9a00720c */ /* 0x000fe20004721270 */
[----:B------:R-:W4:Y:S02]  /*53500*/  LDL.LU R143, [R1+0x11ec] ;  /* 0x0011ec00018f7983 */ /* 0x000f240000300800 */
[C---:B------:R-:W-:Y:S02]  /*53510*/  IMAD.WIDE R14, R155.reuse, 0x4, R2 ;  /* 0x000000049b0e7825 */ /* 0x040fe400078e0202 */
[----:B---3--:R1:W-:Y:S02]  /*53520*/  @P3 STG.E desc[UR8][R10.64], R149 ;  /* 0x000000950a003986 */ /* 0x0083e4000c101908 */
[C---:B-1----:R-:W-:Y:S02]  /*53530*/  IMAD.WIDE R10, R155.reuse, 0x4, R4 ;  /* 0x000000049b0a7825 */ /* 0x042fe400078e0204 */
[----:B------:R-:W3:Y:S04]  /*53540*/  LDL.LU R149, [R1+0x504] ;  /* 0x0005040001957983 */ /* 0x000ee80000300800 */
[----:B--2---:R1:W-:Y:S04]  /*53550*/  @P4 STG.E desc[UR8][R12.64], R150 ;  /* 0x000000960c004986 */ /* 0x0043e8000c101908 */
[----:B-1----:R-:W2:Y:S01]  /*53560*/  LDL.LU R150, [R1+0x304] ;  /* 0x0003040001967983 */ /* 0x002ea20000300800 */
[----:B------:R-:W-:-:S03]  /*53570*/  IMAD.WIDE R12, R155, 0x4, R6 ;  /* 0x000000049b0c7825 */ /* 0x000fc600078e0206 */
[----:B----4-:R1:W-:Y:S04]  /*53580*/  @P5 STG.E desc[UR8][R14.64], R148 ;  /* 0x000000940e005986 */ /* 0x0103e8000c101908 */
[----:B-1----:R-:W4:Y:S04]  /*53590*/  LDL.LU R148, [R1+0xaf8] ;  /* 0x000af80001947983 */ /* 0x002f280000300800 */
[----:B------:R1:W-:Y:S02]  /*535a0*/  @P6 STG.E desc[UR8][R10.64], R25 ;  /* 0x000000190a006986 */ /* 0x0003e4000c101908 */
[----:B-1----:R-:W-:-:S02]  /*535b0*/  IMAD.WIDE R10, R155, 0x4, R8 ;  /* 0x000000049b0a7825 */ /* 0x002fc400078e0208 */
[----:B------:R-:W4:Y:S04]  /*535c0*/  LDL.LU R155, [R1+0x11f0] ;  /* 0x0011f000019b7983 */ /* 0x000f280000300800 */
[----:B------:R-:W4:Y:S01]  /*535d0*/  LDL.LU R25, [R1+0xf58] ;  /* 0x000f580001197983 */ /* 0x000f220000300800 */
[----:B------:R-:W-:Y:S01]  /*535e0*/  VIADD R0, R22, 0x83 ;  /* 0x0000008316007836 */ /* 0x000fe20000000000 */
[----:B------:R-:W-:-:S04]  /*535f0*/  ISETP.LT.AND P0, PT, R153, UR4, !P0 ;  /* 0x0000000499007c0c */ /* 0x000fc8000c701270 */
[----:B------:R-:W-:Y:S01]  /*53600*/  ISETP.GE.AND P2, PT, R0, UR5, PT ;  /* 0x0000000500007c0c */ /* 0x000fe2000bf46270 */
[----:B------:R1:W-:Y:S01]  /*53610*/  @P1 STG.E desc[UR8][R12.64], R140 ;  /* 0x0000008c0c001986 */ /* 0x0003e2000c101908 */
[----:B------:R-:W-:Y:S01]  /*53620*/  IMAD.WIDE R14, R151, 0x4, R4 ;  /* 0x00000004970e7825 */ /* 0x000fe200078e0204 */
[----:B------:R-:W-:Y:S01]  /*53630*/  ULDC UR5, c[0x0][0x22c] ;  /* 0x00008b0000057ab9 */ /* 0x000fe20000000800 */
[----:B------:R-:W-:Y:S02]  /*53640*/  ISETP.LT.AND P4, PT, R23, UR4, !P2 ;  /* 0x0000000417007c0c */ /* 0x000fe4000d781270 */
[----:B------:R-:W-:-:S03]  /*53650*/  ISETP.LT.AND P5, PT, R152, UR4, !P2 ;  /* 0x0000000498007c0c */ /* 0x000fc6000d7a1270 */
[----:B------:R1:W-:Y:S02]  /*53660*/  @P0 STG.E desc[UR8][R10.64], R252 ;  /* 0x000000fc0a000986 */ /* 0x0003e4000c101908 */
[C---:B-1----:R-:W-:Y:S02]  /*53670*/  IMAD.WIDE R12, R151.reuse, 0x4, R2 ;  /* 0x00000004970c7825 */ /* 0x042fe400078e0202 */
[----:B------:R-:W4:Y:S02]  /*53680*/  LDL.LU R252, [R1+0xcf8] ;  /* 0x000cf80001fc7983 */ /* 0x000f240000300800 */
[C---:B------:R-:W-:Y:S02]  /*53690*/  IMAD.WIDE R10, R151.reuse, 0x4, R6 ;  /* 0x00000004970a7825 */ /* 0x040fe400078e0206 */
[----:B------:R1:W-:Y:S04]  /*536a0*/  @P4 STG.E desc[UR8][R12.64], R141 ;  /* 0x0000008d0c004986 */ /* 0x0003e8000c101908 */
[----:B------:R1:W-:Y:S04]  /*536b0*/  @P5 STG.E desc[UR8][R14.64], R142 ;  /* 0x0000008e0e005986 */ /* 0x0003e8000c101908 */
[----:B-1----:R-:W4:Y:S01]  /*536c0*/  LDL.LU R141, [R1+0x908] ;  /* 0x00090800018d7983 */ /* 0x002f220000300800 */
[----:B------:R-:W-:-:S03]  /*536d0*/  IMAD.WIDE R12, R151, 0x4, R8 ;  /* 0x00000004970c7825 */ /* 0x000fc600078e0208 */
[----:B------:R-:W4:Y:S04]  /*536e0*/  LDL.LU R142, [R1+0x708] ;  /* 0x00070800018e7983 */ /* 0x000f280000300800 */
[----:B------:R-:W4:Y:S01]  /*536f0*/  LDL.LU R151, [R1+0x108] ;  /* 0x0001080001977983 */ /* 0x000f220000300800 */
[----:B------:R-:W-:Y:S01]  /*53700*/  VIADD R0, R22, 0x84 ;  /* 0x0000008416007836 */ /* 0x000fe20000000000 */
[----:B------:R-:W-:Y:S01]  /*53710*/  ISETP.LT.AND P1, PT, R154, UR4, !P2 ;  /* 0x000000049a007c0c */ /* 0x000fe2000d721270 */
[----:B------:R-:W-:Y:S01]  /*53720*/  IMAD.WIDE R14, R143, 0x4, R2 ;  /* 0x000000048f0e7825 */ /* 0x000fe200078e0202 */
[----:B------:R-:W4:Y:S02]  /*53730*/  LDL.LU R140, [R1+0x11f4] ;  /* 0x0011f400018c7983 */ /* 0x000f240000300800 */
[----:B------:R-:W-:-:S02]  /*53740*/  ISETP.GE.AND P3, PT, R0, UR5, PT ;  /* 0x0000000500007c0c */ /* 0x000fc4000bf66270 */
[----:B------:R-:W-:-:S07]  /*53750*/  ISETP.LT.AND P2, PT, R153, UR4, !P2 ;  /* 0x0000000499007c0c */ /* 0x000fce000d741270 */
[----:B---3--:R1:W-:Y:S01]  /*53760*/  @P1 STG.E desc[UR8][R10.64], R149 ;  /* 0x000000950a001986 */ /* 0x0083e2000c101908 */
[----:B------:R-:W-:Y:S01]  /*53770*/  ISETP.LT.AND P0, PT, R23, UR4, !P3 ;  /* 0x0000000417007c0c */ /* 0x000fe2000df01270 */
[----:B------:R-:W-:Y:S01]  /*53780*/  VIADD R0, R22, 0x85 ;  /* 0x0000008516007836 */ /* 0x000fe20000000000 */
[----:B------:R-:W-:Y:S01]  /*53790*/  ISETP.LT.AND P5, PT, R152, UR4, !P3 ;  /* 0x0000000498007c0c */ /* 0x000fe2000dfa1270 */
[----:B------:R-:W-:Y:S01]  /*537a0*/  ULDC UR5, c[0x0][0x22c] ;  /* 0x00008b0000057ab9 */ /* 0x000fe20000000800 */
[C---:B-1----:R-:W-:Y:S01]  /*537b0*/  IMAD.WIDE R10, R143.reuse, 0x4, R4 ;  /* 0x000000048f0a7825 */ /* 0x042fe200078e0204 */
        /* <DEDUP_REMOVED lines=10> */
[----:B------:R-:W-:Y:S02]  /*53860*/  ISETP.LT.AND P1, PT, R154, UR4, !P3 ;  /* 0x000000049a007c0c */ /* 0x000fe4000df21270 */
[----:B------:R-:W-:Y:S02]  /*53870*/  ISETP.GE.AND P6, PT, R0, UR5, PT ;  /* 0x0000000500007c0c */ /* 0x000fe4000bfc6270 */
[----:B------:R-:W-:Y:S01]  /*53880*/  ISETP.LT.AND P3, PT, R153, UR4, !P3 ;  /* 0x0000000499007c0c */ /* 0x000fe2000df61270 */
[----:B------:R-:W-:Y:S01]  /*53890*/  IMAD.WIDE R14, R155, 0x4, R4 ;  /* 0x000000049b0e7825 */ /* 0x000fe200078e0204 */
[----:B------:R-:W-:Y:S01]  /*538a0*/  ISETP.LT.AND P2, PT, R23, UR4, !P6 ;  /* 0x0000000417007c0c */ /* 0x000fe2000f741270 */
[----:B------:R-:W-:Y:S01]  /*538b0*/  ULDC UR5, c[0x0][0x22c] ;  /* 0x00008b0000057ab9 */ /* 0x000fe20000000800 */
[----:B------:R-:W-:-:S05]  /*538c0*/  ISETP.LT.AND P0, PT, R152, UR4, !P6 ;  /* 0x0000000498007c0c */ /* 0x000fca000f701270 */
[----:B------:R1:W-:Y:S02]  /*538d0*/  @P1 STG.E desc[UR8][R12.64], R252 ;  /* 0x000000fc0c001986 */ /* 0x0003e4000c101908 */
[----:B-1----:R-:W-:Y:S02]  /*538e0*/  IMAD.WIDE R12, R155, 0x4, R2 ;  /* 0x000000049b0c7825 */ /* 0x002fe400078e0202 */
[----:B------:R-:W-:Y:S04]  /*538f0*/  @P3 STG.E desc[UR8][R10.64], R141 ;  /* 0x0000008d0a003986 */ /* 0x000fe8000c101908 */
[----:B------:R-:W-:Y:S04]  /*53900*/  @P2 STG.E desc[UR8][R12.64], R142 ;  /* 0x0000008e0c002986 */ /* 0x000fe8000c101908 */
[----:B------:R-:W4:Y:S04]  /*53910*/  LDL.LU R252, [R1+0xcfc] ;  /* 0x000cfc0001fc7983 */ /* 0x000f280000300800 */
[----:B------:R1:W-:Y:S04]  /*53920*/  @P0 STG.E desc[UR8][R14.64], R151 ;  /* 0x000000970e000986 */ /* 0x0003e8000c101908 */
[----:B-1----:R-:W4:Y:S04]  /*53930*/  LDL.LU R151, [R1+0x90c] ;  /* 0x00090c0001977983 */ /* 0x002f280000300800 */
[----:B------:R-:W4:Y:S04]  /*53940*/  LDL.LU R141, [R1+0x70c] ;  /* 0x00070c00018d7983 */ /* 0x000f280000300800 */
[----:B------:R-:W4:Y:S01]  /*53950*/  LDL.LU R142, [R1+0x10c] ;  /* 0x00010c00018e7983 */ /* 0x000f220000300800 */
[----:B------:R-:W-:Y:S01]  /*53960*/  VIADD R0, R22, 0x86 ;  /* 0x0000008616007836 */ /* 0x000fe20000000000 */
[----:B------:R-:W-:-:S04]  /*53970*/  ISETP.LT.AND P1, PT, R154, UR4, !P6 ;  /* 0x000000049a007c0c */ /* 0x000fc8000f721270 */
[----:B------:R-:W-:Y:S02]  /*53980*/  ISETP.GE.AND P4, PT, R0, UR5, PT ;  /* 0x0000000500007c0c */ /* 0x000fe4000bf86270 */
[----:B------:R-:W-:Y:S01]  /*53990*/  ISETP.LT.AND P6, PT, R153, UR4, !P6 ;  /* 0x0000000499007c0c */ /* 0x000fe2000f7c1270 */
[----:B------:R-:W-:Y:S01]  /*539a0*/  IMAD.WIDE R10, R155, 0x4, R6 ;  /* 0x000000049b0a7825 */ /* 0x000fe200078e0206 */
[----:B------:R-:W-:Y:S01]  /*539b0*/  ISETP.LT.AND P3, PT, R23, UR4, !P4 ;  /* 0x0000000417007c0c */ /* 0x000fe2000e761270 */
[----:B------:R-:W-:Y:S01]  /*539c0*/  ULDC UR5, c[0x0][0x22c] ;  /* 0x00008b0000057ab9 */ /* 0x000fe20000000800 */
[----:B------:R-:W-:Y:S01]  /*539d0*/  ISETP.LT.AND P2, PT, R152, UR4, !P4 ;  /* 0x0000000498007c0c */ /* 0x000fe2000e741270 */
[----:B------:R-:W-:Y:S02]  /*539e0*/  IMAD.WIDE R12, R155, 0x4, R8 ;  /* 0x000000049b0c7825 */ /* 0x000fe400078e0208 */
[----:B------:R-:W4:Y:S02]  /*539f0*/  LDL.LU R155, [R1+0x11fc] ;  /* 0x0011fc00019b7983 */ /* 0x000f240000300800 */
[----:B------:R-:W-:-:S02]  /*53a00*/  IMAD.WIDE R14, R140, 0x4, R2 ;  /* 0x000000048c0e7825 */ /* 0x000fc400078e0202 */
[----:B---3--:R1:W-:Y:S04]  /*53a10*/  @P1 STG.E desc[UR8][R10.64], R149 ;  /* 0x000000950a001986 */ /* 0x0083e8000c101908 */
[----:B-1----:R-:W3:Y:S01]  /*53a20*/  LDL.LU R149, [R1+0x50c] ;  /* 0x00050c0001957983 */ /* 0x002ee20000300800 */
[----:B------:R-:W-:-:S03]  /*53a30*/  IMAD.WIDE R10, R140, 0x4, R4 ;  /* 0x000000048c0a7825 */ /* 0x000fc600078e0204 */
[----:B--2---:R1:W-:Y:S04]  /*53a40*/  @P6 STG.E desc[UR8][R12.64], R150 ;  /* 0x000000960c006986 */ /* 0x0043e8000c101908 */
[----:B-1----:R-:W2:Y:S04]  /*53a50*/  LDL.LU R150, [R1+0x30c] ;  /* 0x00030c0001967983 */ /* 0x002ea80000300800 */
[----:B----4-:R1:W-:Y:S04]  /*53a60*/  @P3 STG.E desc[UR8][R14.64], R148 ;  /* 0x000000940e003986 */ /* 0x0103e8000c101908 */
[----:B-1----:R-:W4:Y:S04]  /*53a70*/  LDL.LU R148, [R1+0xb00] ;  /* 0x000b000001947983 */ /* 0x002f280000300800 */
[----:B------:R1:W-:Y:S04]  /*53a80*/  @P2 STG.E desc[UR8][R10.64], R25 ;  /* 0x000000190a002986 */ /* 0x0003e8000c101908 */
[----:B-1----:R-:W4:Y:S01]  /*53a90*/  LDL.LU R25, [R1+0xf60] ;  /* 0x000f600001197983 */ /* 0x002f220000300800 */
[----:B------:R-:W-:Y:S01]  /*53aa0*/  VIADD R0, R22, 0x87 ;  /* 0x0000008716007836 */ /* 0x000fe20000000000 */
[----:B------:R-:W-:-:S02]  /*53ab0*/  ISETP.LT.AND P1, PT, R154, UR4, !P4 ;  /* 0x000000049a007c0c */ /* 0x000fc4000e721270 */
[----:B------:R-:W-:Y:S02]  /*53ac0*/  ISETP.LT.AND P4, PT, R153, UR4, !P4 ;  /* 0x0000000499007c0c */ /* 0x000fe4000e781270 */
[----:B------:R-:W-:Y:S01]  /*53ad0*/  ISETP.GE.AND P5, PT, R0, UR5, PT ;  /* 0x0000000500007c0c */ /* 0x000fe2000bfa6270 */
[C---:B------:R-:W-:Y:S01]  /*53ae0*/  IMAD.WIDE R12, R140.reuse, 0x4, R6 ;  /* 0x000000048c0c7825 */ /* 0x040fe200078e0206 */
[----:B------:R-:W-:Y:S02]  /*53af0*/  ULDC UR5, c[0x0][0x22c] ;  /* 0x00008b0000057ab9 */ /* 0x000fe40000000800 */
[----:B------:R-:W-:Y:S01]  /*53b00*/  ISETP.LT.AND P3, PT, R23, UR4, !P5 ;  /* 0x0000000417007c0c */ /* 0x000fe2000ef61270 */
[----:B------:R-:W-:Y:S01]  /*53b10*/  IMAD.WIDE R10, R140, 0x4, R8 ;  /* 0x000000048c0a7825 */ /* 0x000fe200078e0208 */
[----:B------:R-:W-:-:S03]  /*53b20*/  ISETP.LT.AND P6, PT, R152, UR4, !P5 ;  /* 0x0000000498007c0c */ /* 0x000fc6000efc1270 */
[C---:B------:R-:W-:Y:S01]  /*53b30*/  IMAD.WIDE R14, R143.reuse, 0x4, R4 ;  /* 0x000000048f0e7825 */ /* 0x040fe200078e0204 */
[----:B------:R1:W-:Y:S03]  /*53b40*/  @P1 STG.E desc[UR8][R12.64], R252 ;  /* 0x000000fc0c001986 */ /* 0x0003e6000c101908 */
[----:B-1----:R-:W-:Y:S01]  /*53b50*/  IMAD.WIDE R12, R143, 0x4, R2 ;  /* 0x000000048f0c7825 */ /* 0x002fe200078e0202 */
[----:B------:R1:W-:Y:S04]  /*53b60*/  @P4 STG.E desc[UR8][R10.64], R151 ;  /* 0x000000970a004986 */ /* 0x0003e8000c101908 */
[----:B------:R1:W-:Y:S04]  /*53b70*/  @P3 STG.E desc[UR8][R12.64], R141 ;  /* 0x0000008d0c003986 */ /* 0x0003e8000c101908 */
[----:B-1----:R-:W4:Y:S04]  /*53b80*/  LDL.LU R151, [R1+0x1200] ;  /* 0x0012000001977983 */ /* 0x002f280000300800 */
[----:B------:R-:W4:Y:S04]  /*53b90*/  LDL.LU R140, [R1+0xd00] ;  /* 0x000d0000018c7983 */ /* 0x000f280000300800 */
[----:B------:R-:W4:Y:S04]  /*53ba0*/  LDL.LU R252, [R1+0x910] ;  /* 0x0009100001fc7983 */ /* 0x000f280000300800 */
[----:B------:R1:W-:Y:S04]  /*53bb0*/  @P6 STG.E desc[UR8][R14.64], R142 ;  /* 0x0000008e0e006986 */ /* 0x0003e8000c101908 */
[----:B------:R-:W4:Y:S04]  /*53bc0*/  LDL.LU R141, [R1+0x710] ;  /* 0x00071000018d7983 */ /* 0x000f280000300800 */
[----:B-1----:R-:W4:Y:S01]  /*53bd0*/  LDL.LU R142, [R1+0x110] ;  /* 0x00011000018e7983 */ /* 0x002f220000300800 */
        /* <DEDUP_REMOVED lines=24> */
[----:B------:R-:W-:Y:S02]  /*53d60*/  ISETP.LT.AND P1, PT, R154, UR4, !P0 ;  /* 0x000000049a007c0c */ /* 0x000fe4000c721270 */
[----:B------:R-:W-:Y:S02]  /*53d70*/  ISETP.LT.AND P0, PT, R153, UR4, !P0 ;  /* 0x0000000499007c0c */ /* 0x000fe4000c701270 */
[----:B------:R-:W-:Y:S01]  /*53d80*/  ISETP.GE.AND P2, PT, R0, UR5, PT ;  /* 0x0000000500007c0c */ /* 0x000fe2000bf46270 */
[----:B------:R-:W-:Y:S01]  /*53d90*/  VIADD R0, R22, 0x8a ;  /* 0x0000008a16007836 */ /* 0x000fe20000000000 */
[----:B------:R-:W-:-:S02]  /*53da0*/  ULDC UR5, c[0x0][0x22c] ;  /* 0x00008b0000057ab9 */ /* 0x000fc40000000800 */
[----:B------:R-:W-:Y:S02]  /*53db0*/  ISETP.LT.AND P4, PT, R23, UR4, !P2 ;  /* 0x0000000417007c0c */ /* 0x000fe4000d781270 */
[----:B------:R-:W-:Y:S01]  /*53dc0*/  ISETP.LT.AND P5, PT, R152, UR4, !P2 ;  /* 0x0000000498007c0c */ /* 0x000fe2000d7a1270 */
[C---:B------:R-:W-:Y:S02]  /*53dd0*/  IMAD.WIDE R14, R151.reuse, 0x4, R4 ;  /* 0x00000004970e7825 */ /* 0x040fe400078e0204 */
[----:B------:R1:W-:Y:S04]  /*53de0*/  @P1 STG.E desc[UR8][R12.64], R140 ;  /* 0x0000008c0c001986 */ /* 0x0003e8000c101908 */
[----:B------:R1:W-:Y:S02]  /*53df0*/  @P0 STG.E desc[UR8][R10.64], R252 ;  /* 0x000000fc0a000986 */ /* 0x0003e4000c101908 */
[----:B-1----:R-:W-:-:S02]  /*53e00*/  IMAD.WIDE R12, R151, 0x4, R2 ;  /* 0x00000004970c7825 */ /* 0x002fc400078e0202 */
[----:B------:R-:W4:Y:S04]  /*53e10*/  LDL.LU R140, [R1+0xd04] ;  /* 0x000d0400018c7983 */ /* 0x000f280000300800 */
[----:B------:R-:W4:Y:S04]  /*53e20*/  LDL.LU R252, [R1+0x914] ;  /* 0x0009140001fc7983 */ /* 0x000f280000300800 */
[----:B------:R1:W-:Y:S04]  /*53e30*/  @P4 STG.E desc[UR8][R12.64], R141 ;  /* 0x0000008d0c004986 */ /* 0x0003e8000c101908 */
[----:B------:R1:W-:Y:S04]  /*53e40*/  @P5 STG.E desc[UR8][R14.64], R142 ;  /* 0x0000008e0e005986 */ /* 0x0003e8000c101908 */
[----:B-1----:R-:W4:Y:S04]  /*53e50*/  LDL.LU R141, [R1+0x714] ;  /* 0x00071400018d7983 */ /* 0x002f280000300800 */
[----:B------:R-:W4:Y:S01]  /*53e60*/  LDL.LU R142, [R1+0x114] ;  /* 0x00011400018e7983 */ /* 0x000f220000300800 */
[----:B------:R-:W-:-:S02]  /*53e70*/  ISETP.LT.AND P1, PT, R154, UR4, !P2 ;  /* 0x000000049a007c0c */ /* 0x000fc4000d721270 */
        /* <DEDUP_REMOVED lines=25> */
[----:B------:R-:W-:Y:S01]  /*54010*/  IMAD.WIDE R14, R155, 0x4, R4 ;  /* 0x000000049b0e7825 */ /* 0x000fe200078e0204 */
[----:B------:R-:W-:-:S02]  /*54020*/  ULDC UR5, c[0x0][0x22c] ;  /* 0x00008b0000057ab9 */ /* 0x000fc40000000800 */
[----:B------:R-:W-:Y:S02]  /*54030*/  ISETP.LT.AND P2, PT, R23, UR4, !P6 ;  /* 0x0000000417007c0c */ /* 0x000fe4000f741270 */
[----:B------:R-:W-:-:S03]  /*54040*/  ISETP.LT.AND P0, PT, R152, UR4, !P6 ;  /* 0x0000000498007c0c */ /* 0x000fc6000f701270 */
[----:B------:R1:W-:Y:S04]  /*54050*/  @P1 STG.E desc[UR8][R12.64], R140 ;  /* 0x0000008c0c001986 */ /* 0x0003e8000c101908 */
[----:B------:R1:W-:Y:S02]  /*54060*/  @P3 STG.E desc[UR8][R10.64], R252 ;  /* 0x000000fc0a003986 */ /* 0x0003e4000c101908 */
[C---:B-1----:R-:W-:Y:S02]  /*54070*/  IMAD.WIDE R12, R155.reuse, 0x4, R2 ;  /* 0x000000049b0c7825 */ /* 0x042fe400078e0202 */
[----:B------:R-:W4:Y:S02]  /*54080*/  LDL.LU R252, [R1+0xd08] ;  /* 0x000d080001fc7983 */ /* 0x000f240000300800 */
[----:B------:R-:W-:-:S02]  /*54090*/  IMAD.WIDE R10, R155, 0x4, R6 ;  /* 0x000000049b0a7825 */ /* 0x000fc400078e0206 */
        /* <DEDUP_REMOVED lines=37> */
[----:B------:R-:W4:Y:S04]  /*542f0*/  LDL.LU R252, [R1+0xd0c] ;  /* 0x000d0c0001fc7983 */ /* 0x000f280000300800 */
[----:B------:R-:W-:Y:S04]  /*54300*/  @P4 STG.E desc[UR8][R10.64], R141 ;  /* 0x0000008d0a004986 */ /* 0x000fe8000c101908 */
[----:B------:R-:W-:Y:S04]  /*54310*/  @P3 STG.E desc[UR8][R12.64], R142 ;  /* 0x0000008e0c003986 */ /* 0x000fe8000c101908 */
        /* <DEDUP_REMOVED lines=42> */
[----:B------:R-:W4:Y:S01]  /*545c0*/  LDL.LU R141, [R1+0x720] ;  /* 0x00072000018d7983 */ /* 0x000f220000300800 */
[----:B------:R-:W-:-:S03]  /*545d0*/  VIADD R0, R22, 0x90 ;  /* 0x0000009016007836 */ /* 0x000fc60000000000 */
[----:B-1----:R-:W4:Y:S01]  /*545e0*/  LDL.LU R142, [R1+0x520] ;  /* 0x00052000018e7983 */ /* 0x002f220000300800 */
[----:B------:R-:W-:Y:S02]  /*545f0*/  ISETP.LT.AND P1, PT, R154, UR4, !P2 ;  /* 0x000000049a007c0c */ /* 0x000fe4000d721270 */
[----:B------:R-:W-:Y:S02]  /*54600*/  ISETP.GE.AND P3, PT, R0, UR5, PT ;  /* 0x0000000500007c0c */ /* 0x000fe4000bf66270 */
[----:B------:R-:W-:Y:S01]  /*54610*/  ISETP.LT.AND P2, PT, R153, UR4, !P2 ;  /* 0x0000000499007c0c */ /* 0x000fe2000d741270 */
[----:B------:R-:W-:Y:S01]  /*54620*/  IMAD.WIDE R10, R151, 0x4, R6 ;  /* 0x00000004970a7825 */ /* 0x000fe200078e0206 */
[----:B------:R-:W-:Y:S01]  /*54630*/  ISETP.LT.AND P0, PT, R23, UR4, !P3 ;  /* 0x0000000417007c0c */ /* 0x000fe2000df01270 */
[----:B------:R-:W-:Y:S01]  /*54640*/  ULDC UR5, c[0x0][0x22c] ;  /* 0x00008b0000057ab9 */ /* 0x000fe20000000800 */
[----:B------:R-:W-:Y:S01]  /*54650*/  ISETP.LT.AND P5, PT, R152, UR4, !P3 ;  /* 0x0000000498007c0c */ /* 0x000fe2000dfa1270 */
[----:B------:R-:W-:-:S02]  /*54660*/  IMAD.WIDE R12, R151, 0x4, R8 ;  /* 0x00000004970c7825 */ /* 0x000fc400078e0208 */
        /* <DEDUP_REMOVED lines=21> */
[----:B------:R-:W-:Y:S02]  /*547c0*/  ISETP.LT.AND P0, PT, R152, UR4, !P6 ;  /* 0x0000000498007c0c */ /* 0x000fe4000f701270 */
[----:B------:R-:W-:Y:S01]  /*547d0*/  ISETP.GE.AND P4, PT, R0, UR5, PT ;  /* 0x0000000500007c0c */ /* 0x000fe2000bf86270 */
[C---:B------:R-:W-:Y:S01]  /*547e0*/  IMAD.WIDE R14, R155.reuse, 0x4, R4 ;  /* 0x000000049b0e7825 */ /* 0x040fe200078e0204 */
[----:B------:R-:W-:Y:S01]  /*547f0*/  ULDC UR5, c[0x0][0x22c] ;  /* 0x00008b0000057ab9 */ /* 0x000fe20000000800 */
        /* <DEDUP_REMOVED lines=10> */
[----:B------:R-:W-:Y:S02]  /*548a0*/  ISETP.LT.AND P6, PT, R153, UR4, !P6 ;  /* 0x0000000499007c0c */ /* 0x000fe4000f7c1270 */
[----:B------:R-:W-:Y:S02]  /*548b0*/  ISETP.LT.AND P3, PT, R23, UR4, !P4 ;  /* 0x0000000417007c0c */ /* 0x000fe4000e761270 */
[----:B------:R-:W-:Y:S01]  /*548c0*/  ISETP.LT.AND P2, PT, R152, UR4, !P4 ;  /* 0x0000000498007c0c */ /* 0x000fe2000e741270 */
[----:B------:R-:W-:-:S04]  /*548d0*/  IMAD.WIDE R10, R155, 0x4, R6 ;  /* 0x000000049b0a7825 */ /* 0x000fc800078e0206 */
[----:B------:R-:W-:Y:S02]  /*548e0*/  IMAD.WIDE R12, R155, 0x4, R8 ;  /* 0x000000049b0c7825 */ /* 0x000fe400078e0208 */
        /* <DEDUP_REMOVED lines=21> */
[----:B------:R-:W-:Y:S01]  /*54a40*/  ISETP.LT.AND P6, PT, R152, UR4, !P5 ;  /* 0x0000000498007c0c */ /* 0x000fe2000efc1270 */
[----:B------:R-:W-:-:S05]  /*54a50*/  VIADD R0, R22, 0x94 ;  /* 0x0000009416007836 */ /* 0x000fca0000000000 */
[----:B------:R-:W-:Y:S01]  /*54a60*/  ISETP.GE.AND P0, PT, R0, UR5, PT ;  /* 0x0000000500007c0c */ /* 0x000fe2000bf06270 */
[----:B------:R1:W-:Y:S01]  /*54a70*/  @P1 STG.E desc[UR8][R12.64], R140 ;  /* 0x0000008c0c001986 */ /* 0x0003e2000c101908 */
[----:B------:R-:W-:Y:S01]  /*54a80*/  VIADD R0, R22, 0x95 ;  /* 0x0000009516007836 */ /* 0x000fe20000000000 */
[----:B------:R-:W-:Y:S02]  /*54a90*/  ULDC UR5, c[0x0][0x22c] ;  /* 0x00008b0000057ab9 */ /* 0x000fe40000000800 */
        /* <DEDUP_REMOVED lines=10> */
[----:B------:R-:W-:Y:S02]  /*54b40*/  ISETP.LT.AND P1, PT, R154, UR4, !P5 ;  /* 0x000000049a007c0c */ /* 0x000fe4000ef21270 */
[----:B------:R-:W-:Y:S02]  /*54b50*/  ISETP.LT.AND P5, PT, R153, UR4, !P5 ;  /* 0x0000000499007c0c */ /* 0x000fe4000efa1270 */
[----:B------:R-:W-:Y:S01]  /*54b60*/  ISETP.LT.AND P4, PT, R23, UR4, !P0 ;  /* 0x0000000417007c0c */ /* 0x000fe2000c781270 */
[C---:B------:R-:W-:Y:S01]  /*54b70*/  IMAD.WIDE R14, R155.reuse, 0x4, R2 ;  /* 0x000000049b0e7825 */ /* 0x040fe200078e0202 */
[----:B------:R-:W-:Y:S01]  /*54b80*/  ISETP.LT.AND P6, PT, R152, UR4, !P0 ;  /* 0x0000000498007c0c */ /* 0x000fe2000c7c1270 */
[----:B------:R-:W4:Y:S06]  /*54b90*/  LDL.LU R140, [R1+0x1234] ;  /* 0x00123400018c7983 */ /* 0x000f2c0000300800 */
[----:B---3--:R1:W-:Y:S02]  /*54ba0*/  @P1 STG.E desc[UR8][R10.64], R149 ;  /* 0x000000950a001986 */ /* 0x0083e4000c101908 */
[----:B-1----:R-:W-:-:S02]  /*54bb0*/  IMAD.WIDE R10, R155, 0x4, R4 ;  /* 0x000000049b0a7825 */ /* 0x002fc400078e0204 */
        /* <DEDUP_REMOVED lines=16> */
[----:B------:R-:W-:Y:S01]  /*54cc0*/  ISETP.LT.AND P5, PT, R152, UR4, !P2 ;  /* 0x0000000498007c0c */ /* 0x000fe2000d7a1270 */
[----:B------:R-:W-:-:S05]  /*54cd0*/  VIADD R0, R22, 0x96 ;  /* 0x0000009616007836 */ /* 0x000fca0000000000 */
[----:B------:R-:W-:Y:S01]  /*54ce0*/  ISETP.GE.AND P3, PT, R0, UR5, PT ;  /* 0x0000000500007c0c */ /* 0x000fe2000bf66270 */
[----:B------:R1:W-:Y:S01]  /*54cf0*/  @P1 STG.E desc[UR8][R12.64], R252 ;  /* 0x000000fc0c001986 */ /* 0x0003e2000c101908 */
[----:B------:R-:W-:Y:S01]  /*54d00*/  VIADD R0, R22, 0x97 ;  /* 0x0000009716007836 */ /* 0x000fe20000000000 */
[----:B------:R-:W-:Y:S01]  /*54d10*/  ULDC UR5, c[0x0][0x22c] ;  /* 0x00008b0000057ab9 */ /* 0x000fe20000000800 */
[----:B-1----:R-:W-:Y:S01]  /*54d20*/  IMAD.WIDE R12, R151, 0x4, R2 ;  /* 0x00000004970c7825 */ /* 0x002fe200078e0202 */
[----:B------:R-:W4:Y:S04]  /*54d30*/  LDL.LU R252, [R1+0xf7c] ;  /* 0x000f7c0001fc7983 */ /* 0x000f280000300800 */
[----:B------:R-:W-:Y:S04]  /*54d40*/  @P0 STG.E desc[UR8][R10.64], R141 ;  /* 0x0000008d0a000986 */ /* 0x000fe8000c101908 */
[----:B------:R-:W-:Y:S04]  /*54d50*/  @P4 STG.E desc[UR8][R12.64], R142 ;  /* 0x0000008e0c004986 */ /* 0x000fe8000c101908 */
[----:B------:R1:W-:Y:S04]  /*54d60*/  @P5 STG.E desc[UR8][R14.64], R143 ;  /* 0x0000008f0e005986 */ /* 0x0003e8000c101908 */
[----:B-1----:R-:W4:Y:S04]  /*54d70*/  LDL.LU R143, [R1+0xb1c] ;  /* 0x000b1c00018f7983 */ /* 0x002f280000300800 */
[----:B------:R-:W4:Y:S04]  /*54d80*/  LDL.LU R141, [R1+0x72c] ;  /* 0x00072c00018d7983 */ /* 0x000f280000300800 */
        /* <DEDUP_REMOVED lines=26> */
[----:B------:R-:W-:-:S04]  /*54f30*/  IMAD.WIDE R14, R155, 0x4, R4 ;  /* 0x000000049b0e7825 */ /* 0x000fc800078e0204 */
[----:B------:R-:W-:-:S05]  /*54f40*/  VIADD R0, R22, 0x98 ;  /* 0x0000009816007836 */ /* 0x000fca0000000000 */
[----:B------:R-:W-:Y:S01]  /*54f50*/  ISETP.GE.AND P4, PT, R0, UR5, PT ;  /* 0x0000000500007c0c */ /* 0x000fe2000bf86270 */
[----:B------:R1:W-:Y:S01]  /*54f60*/  @P1 STG.E desc[UR8][R12.64], R252 ;  /* 0x000000fc0c001986 */ /* 0x0003e2000c101908 */
[----:B------:R-:W-:Y:S01]  /*54f70*/  VIADD R0, R22, 0x99 ;  /* 0x0000009916007836 */ /* 0x000fe20000000000 */
[----:B------:R-:W-:Y:S01]  /*54f80*/  ULDC UR5, c[0x0][0x22c] ;  /* 0x00008b0000057ab9 */ /* 0x000fe20000000800 */
        /* <DEDUP_REMOVED lines=168> */
[----:B------:R-:W-:-:S03]  /*55a10*/  ISETP.LT.AND P1, PT, R154, UR4, !P5 ;  /* 0x000000049a007c0c */ /* 0x000fc6000ef21270 */
[----:B-1----:R-:W4:Y:S01]  /*55a20*/  LDL.LU R142, [R1+0x540] ;  /* 0x00054000018e7983 */ /* 0x002f220000300800 */
        /* <DEDUP_REMOVED lines=83> */
[----:B------:R-:W-:Y:S02]  /*55f60*/  ISETP.LT.AND P3, PT, R23, UR4, !P4 ;  /* 0x0000000417007c0c */ /* 0x000fe4000e761270 */
[----:B------:R-:W-:Y:S01]  /*55f70*/  ISETP.LT.AND P2, PT, R152, UR4, !P4 ;  /* 0x0000000498007c0c */ /* 0x000fe2000e741270 */
[C---:B------:R-:W-:Y:S01]  /*55f80*/  IMAD.WIDE R14, R151.reuse, 0x4, R2 ;  /* 0x00000004970e7825 */ /* 0x040fe200078e0202 */
[----:B------:R-:W4:Y:S05]  /*55f90*/  LDL.LU R140, [R1+0x1278] ;  /* 0x00127800018c7983 */ /* 0x000f2a0000300800 */
        /* <DEDUP_REMOVED lines=28> */
[----:B------:R1:W-:Y:S01]  /*56160*/  @P6 STG.E desc[UR8][R14.64], R155 ;  /* 0x0000009b0e006986 */ /* 0x0003e2000c101908 */
[----:B------:R-:W-:-:S03]  /*56170*/  ISETP.LT.AND P1, PT, R154, UR4, !P5 ;  /* 0x000000049a007c0c */ /* 0x000fc6000ef21270 */
[----:B-1----:R-:W4:Y:S04]  /*56180*/  LDL.LU R155, [R1+0x93c] ;  /* 0x00093c00019b7983 */ /* 0x002f280000300800 */
[----:B------:R-:W4:Y:S04]  /*56190*/  LDL.LU R141, [R1+0x74c] ;  /* 0x00074c00018d7983 */ /* 0x000f280000300800 */
[----:B------:R-:W4:Y:S01]  /*561a0*/  LDL.LU R142, [R1+0x54c] ;  /* 0x00054c00018e7983 */ /* 0x000f220000300800 */
[----:B------:R-:W-:Y:S02]  /*561b0*/  ISETP.LT.AND P5, PT, R153, UR4, !P5 ;  /* 0x0000000499007c0c */ /* 0x000fe4000efa1270 */
[----:B------:R-:W-:-:S02]  /*561c0*/  ISETP.LT.AND P4, PT, R23, UR4, !P0 ;  /* 0x0000000417007c0c */ /* 0x000fc4000c781270 */
        /* <DEDUP_REMOVED lines=26> */
[----:B------:R-:W-:Y:S01]  /*56370*/  ISETP.LT.AND P1, PT, R154, UR4, !P2 ;  /* 0x000000049a007c0c */ /* 0x000fe2000d721270 */
        /* <DEDUP_REMOVED lines=46> */
[----:B------:R1:W-:Y:S01]  /*56660*/  @P0 STG.E desc[UR8][R14.64], R142 ;  /* 0x0000008e0e000986 */ /* 0x0003e2000c101908 */
[----:B------:R-:W-:-:S03]  /*56670*/  ISETP.LT.AND P1, PT, R154, UR4, !P6 ;  /* 0x000000049a007c0c */ /* 0x000fc6000f721270 */
[----:B-1----:R-:W4:Y:S04]  /*56680*/  LDL.LU R141, [R1+0x754] ;  /* 0x00075400018d7983 */ /* 0x002f280000300800 */
[----:B------:R-:W4:Y:S01]  /*56690*/  LDL.LU R142, [R1+0x554] ;  /* 0x00055400018e7983 */ /* 0x000f220000300800 */
        /* <DEDUP_REMOVED lines=37> */
[----:B------:R1:W-:Y:S01]  /*568f0*/  @P6 STG.E desc[UR8][R14.64], R142 ;  /* 0x0000008e0e006986 */ /* 0x0003e2000c101908 */
[----:B------:R-:W-:-:S03]  /*56900*/  ISETP.LT.AND P1, PT, R154, UR4, !P5 ;  /* 0x000000049a007c0c */ /* 0x000fc6000ef21270 */
[----:B-1----:R-:W4:Y:S01]  /*56910*/  LDL.LU R141, [R1+0x948] ;  /* 0x00094800018d7983 */ /* 0x002f220000300800 */
[----:B------:R-:W-:-:S03]  /*56920*/  IMAD.WIDE R12, R143, 0x4, R8 ;  /* 0x000000048f0c7825 */ /* 0x000fc600078e0208 */
[----:B------:R-:W4:Y:S04]  /*56930*/  LDL.LU R142, [R1+0x758] ;  /* 0x00075800018e7983 */ /* 0x000f280000300800 */
[----:B------:R-:W4:Y:S01]  /*56940*/  LDL.LU R143, [R1+0x558] ;  /* 0x00055800018f7983 */ /* 0x000f220000300800 */
[----:B------:R-:W-:Y:S02]  /*56950*/  ISETP.LT.AND P5, PT, R153, UR4, !P5 ;  /* 0x0000000499007c0c */ /* 0x000fe4000efa1270 */
[----:B------:R-:W-:Y:S01]  /*56960*/  ISETP.LT.AND P4, PT, R23, UR4, !P0 ;  /* 0x0000000417007c0c */ /* 0x000fe2000c781270 */
[C---:B------:R-:W-:Y:S01]  /*56970*/  IMAD.WIDE R14, R155.reuse, 0x4, R2 ;  /* 0x000000049b0e7825 */ /* 0x040fe200078e0202 */
[----:B------:R-:W-:Y:S01]  /*56980*/  ISETP.LT.AND P6, PT, R152, UR4, !P0 ;  /* 0x0000000498007c0c */ /* 0x000fe2000c7c1270 */
[----:B------:R-:W4:Y:S04]  /*56990*/  LDL.LU R140, [R1+0x1298] ;  /* 0x00129800018c7983 */ /* 0x000f280000300800 */
        /* <DEDUP_REMOVED lines=31> */
[----:B------:R-:W4:Y:S01]  /*56b90*/  LDL.LU R141, [R1+0x75c] ;  /* 0x00075c00018d7983 */ /* 0x000f220000300800 */
[----:B------:R-:W-:-:S03]  /*56ba0*/  ISETP.LT.AND P2, PT, R153, UR4, !P2 ;  /* 0x0000000499007c0c */ /* 0x000fc6000d741270 */
[----:B------:R-:W4:Y:S01]  /*56bb0*/  LDL.LU R142, [R1+0x55c] ;  /* 0x00055c00018e7983 */ /* 0x000f220000300800 */
        /* <DEDUP_REMOVED lines=38> */
[----:B------:R-:W-:-:S02]  /*56e20*/  ISETP.LT.AND P6, PT, R153, UR4, !P6 ;  /* 0x0000000499007c0c */ /* 0x000fc4000f7c1270 */
[----:B------:R-:W-:Y:S01]  /*56e30*/  ISETP.LT.AND P3, PT, R23, UR4, !P4 ;  /* 0x0000000417007c0c */ /* 0x000fe2000e761270 */
[----:B-1----:R-:W4:Y:S01]  /*56e40*/  LDL.LU R142, [R1+0x560] ;  /* 0x00056000018e7983 */ /* 0x002f220000300800 */
[----:B------:R-:W-:Y:S01]  /*56e50*/  ISETP.LT.AND P2, PT, R152, UR4, !P4 ;  /* 0x0000000498007c0c */ /* 0x000fe2000e741270 */
[----:B------:R-:W-:-:S04]  /*56e60*/  IMAD.WIDE R10, R155, 0x4, R6 ;  /* 0x000000049b0a7825 */ /* 0x000fc800078e0206 */
[----:B------:R-:W-:Y:S01]  /*56e70*/  IMAD.WIDE R12, R155, 0x4, R8 ;  /* 0x000000049b0c7825 */ /* 0x000fe200078e0208 */
[----:B---3--:R1:W-:Y:S03]  /*56e80*/  @P1 STG.E desc[UR8][R10.64], R149 ;  /* 0x000000950a001986 */ /* 0x0083e6000c101908 */
[C---:B------:R-:W-:Y:S01]  /*56e90*/  IMAD.WIDE R14, R151.reuse, 0x4, R2 ;  /* 0x00000004970e7825 */ /* 0x040fe200078e0202 */
[----:B--2---:R2:W-:Y:S03]  /*56ea0*/  @P6 STG.E desc[UR8][R12.64], R150 ;  /* 0x000000960c006986 */ /* 0x0045e6000c101908 */
[C---:B-1----:R-:W-:Y:S01]  /*56eb0*/  IMAD.WIDE R10, R151.reuse, 0x4, R4 ;  /* 0x00000004970a7825 */ /* 0x042fe200078e0204 */
[----:B------:R-:W3:Y:S04]  /*56ec0*/  LDL.LU R149, [R1+0x12a8] ;  /* 0x0012a80001957983 */ /* 0x000ee80000300800 */
[----:B------:R-:W3:Y:S01]  /*56ed0*/  LDL.LU R155, [R1+0x360] ;  /* 0x00036000019b7983 */ /* 0x000ee20000300800 */
[----:B--2---:R-:W-:-:S03]  /*56ee0*/  IMAD.WIDE R12, R151, 0x4, R6 ;  /* 0x00000004970c7825 */ /* 0x004fc600078e0206 */
[----:B------:R-:W2:Y:S04]  /*56ef0*/  LDL.LU R150, [R1+0x160] ;  /* 0x0001600001967983 */ /* 0x000ea80000300800 */
        /* <DEDUP_REMOVED lines=20> */
[----:B------:R-:W4:Y:S01]  /*57040*/  LDL.LU R252, [R1+0x954] ;  /* 0x0009540001fc7983 */ /* 0x000f220000300800 */
[----:B------:R-:W-:-:S03]  /*57050*/  ISETP.LT.AND P1, PT, R154, UR4, !P5 ;  /* 0x000000049a007c0c */ /* 0x000fc6000ef21270 */
[----:B------:R1:W-:Y:S04]  /*57060*/  @P3 STG.E desc[UR8][R12.64], R141 ;  /* 0x0000008d0c003986 */ /* 0x0003e8000c101908 */
[----:B------:R1:W-:Y:S01]  /*57070*/  @P6 STG.E desc[UR8][R14.64], R142 ;  /* 0x0000008e0e006986 */ /* 0x0003e2000c101908 */
[----:B------:R-:W-:-:S03]  /*57080*/  ISETP.LT.AND P5, PT, R153, UR4, !P5 ;  /* 0x0000000499007c0c */ /* 0x000fc6000efa1270 */
[----:B-1----:R-:W4:Y:S04]  /*57090*/  LDL.LU R141, [R1+0x764] ;  /* 0x00076400018d7983 */ /* 0x002f280000300800 */
[----:B------:R-:W4:Y:S01]  /*570a0*/  LDL.LU R142, [R1+0x564] ;  /* 0x00056400018e7983 */ /* 0x000f220000300800 */
[----:B------:R-:W-:Y:S02]  /*570b0*/  ISETP.LT.AND P4, PT, R23, UR4, !P0 ;  /* 0x0000000417007c0c */ /* 0x000fe4000c781270 */
[----:B------:R-:W-:Y:S01]  /*570c0*/  ISETP.LT.AND P6, PT, R152, UR4, !P0 ;  /* 0x0000000498007c0c */ /* 0x000fe2000c7c1270 */
[----:B------:R-:W-:-:S04]  /*570d0*/  IMAD.WIDE R10, R143, 0x4, R6 ;  /* 0x000000048f0a7825 */ /* 0x000fc800078e0206 */
[----:B------:R-:W-:Y:S01]  /*570e0*/  IMAD.WIDE R12, R143, 0x4, R8 ;  /* 0x000000048f0c7825 */ /* 0x000fe200078e0208 */
[----:B---3--:R1:W-:Y:S03]  /*570f0*/  @P1 STG.E desc[UR8][R10.64], R155 ;  /* 0x0000009b0a001986 */ /* 0x0083e6000c101908 */
[C---:B------:R-:W-:Y:S01]  /*57100*/  IMAD.WIDE R14, R149.reuse, 0x4, R2 ;  /* 0x00000004950e7825 */ /* 0x040fe200078e0202 */
[----:B------:R-:W3:Y:S04]  /*57110*/  LDL.LU R143, [R1+0x12b0] ;  /* 0x0012b000018f7983 */ /* 0x000ee80000300800 */
[----:B--2---:R2:W-:Y:S01]  /*57120*/  @P5 STG.E desc[UR8][R12.64], R150 ;  /* 0x000000960c005986 */ /* 0x0045e2000c101908 */
[----:B-1----:R-:W-:-:S03]  /*57130*/  IMAD.WIDE R10, R149, 0x4, R4 ;  /* 0x00000004950a7825 */ /* 0x002fc600078e0204 */
[----:B------:R-:W3:Y:S04]  /*57140*/  LDL.LU R155, [R1+0x364] ;  /* 0x00036400019b7983 */ /* 0x000ee80000300800 */
[----:B----4-:R1:W-:Y:S04]  /*57150*/  @P4 STG.E desc[UR8][R14.64], R148 ;  /* 0x000000940e004986 */ /* 0x0103e8000c101908 */
[----:B--2---:R-:W2:Y:S01]  /*57160*/  LDL.LU R150, [R1+0x164] ;  /* 0x0001640001967983 */ /* 0x004ea20000300800 */
[----:B------:R-:W-:-:S03]  /*57170*/  IMAD.WIDE R12, R149, 0x4, R6 ;  /* 0x00000004950c7825 */ /* 0x000fc600078e0206 */
[----:B-1----:R-:W4:Y:S04]  /*57180*/  LDL.LU R148, [R1+0xb58] ;  /* 0x000b580001947983 */ /* 0x002f280000300800 */
[----:B------:R1:W-:Y:S02]  /*57190*/  @P6 STG.E desc[UR8][R10.64], R25 ;  /* 0x000000190a006986 */ /* 0x0003e4000c101908 */
[----:B-1----:R-:W-:Y:S02]  /*571a0*/  IMAD.WIDE R10, R149, 0x4, R8 ;  /* 0x00000004950a7825 */ /* 0x002fe400078e0208 */
[----:B------:R-:W4:Y:S04]  /*571b0*/  LDL.LU R149, [R1+0x12b4] ;  /* 0x0012b40001957983 */ /* 0x000f280000300800 */
[----:B------:R-:W4:Y:S01]  /*571c0*/  LDL.LU R25, [R1+0xfc8] ;  /* 0x000fc80001197983 */ /* 0x000f220000300800 */
[----:B------:R-:W-:Y:S01]  /*571d0*/  VIADD R0, R22, 0xb3 ;  /* 0x000000b316007836 */ /* 0x000fe20000000000 */
[----:B------:R-:W-:-:S02]  /*571e0*/  ISETP.LT.AND P1, PT, R154, UR4, !P0 ;  /* 0x000000049a007c0c */ /* 0x000fc4000c721270 */
[----:B------:R-:W-:Y:S02]  /*571f0*/  ISETP.LT.AND P0, PT, R153, UR4, !P0 ;  /* 0x0000000499007c0c */ /* 0x000fe4000c701270 */
[----:B------:R-:W-:Y:S01]  /*57200*/  ISETP.GE.AND P2, PT, R0, UR5, PT ;  /* 0x0000000500007c0c */ /* 0x000fe2000bf46270 */
[----:B------:R-:W-:Y:S01]  /*57210*/  IMAD.WIDE R14, R151, 0x4, R4 ;  /* 0x00000004970e7825 */ /* 0x000fe200078e0204 */
[----:B------:R-:W-:Y:S02]  /*57220*/  ULDC UR5, c[0x0][0x22c] ;  /* 0x00008b0000057ab9 */ /* 0x000fe40000000800 */
        /* <DEDUP_REMOVED lines=13> */
[----:B------:R-:W-:Y:S02]  /*57300*/  ISETP.LT.AND P1, PT, R154, UR4, !P2 ;  /* 0x000000049a007c0c */ /* 0x000fe4000d721270 */
[----:B------:R-:W-:Y:S01]  /*57310*/  ISETP.LT.AND P2, PT, R153, UR4, !P2 ;  /* 0x0000000499007c0c */ /* 0x000fe2000d741270 */
[----:B-1----:R-:W4:Y:S01]  /*57320*/  LDL.LU R141, [R1+0x958] ;  /* 0x00095800018d7983 */ /* 0x002f220000300800 */
[----:B------:R-:W-:-:S03]  /*57330*/  IMAD.WIDE R12, R151, 0x4, R8 ;  /* 0x00000004970c7825 */ /* 0x000fc600078e0208 */
[----:B------:R-:W4:Y:S04]  /*57340*/  LDL.LU R142, [R1+0x768] ;  /* 0x00076800018e7983 */ /* 0x000f280000300800 */
[----:B------:R-:W4:Y:S01]  /*57350*/  LDL.LU R151, [R1+0x568] ;  /* 0x0005680001977983 */ /* 0x000f220000300800 */
[----:B------:R-:W-:Y:S02]  /*57360*/  ISETP.LT.AND P0, PT, R23, UR4, !P3 ;  /* 0x0000000417007c0c */ /* 0x000fe4000df01270 */
[----:B------:R-:W-:Y:S01]  /*57370*/  ISETP.LT.AND P5, PT, R152, UR4, !P3 ;  /* 0x0000000498007c0c */ /* 0x000fe2000dfa1270 */
[C---:B---3--:R-:W-:Y:S01]  /*57380*/  IMAD.WIDE R14, R143.reuse, 0x4, R2 ;  /* 0x000000048f0e7825 */ /* 0x048fe200078e0202 */
[----:B------:R-:W3:Y:S04]  /*57390*/  LDL.LU R140, [R1+0x12b8] ;  /* 0x0012b800018c7983 */ /* 0x000ee80000300800 */
[----:B------:R1:W-:Y:S04]  /*573a0*/  @P1 STG.E desc[UR8][R10.64], R155 ;  /* 0x0000009b0a001986 */ /* 0x0003e8000c101908 */
[----:B--2---:R2:W-:Y:S04]  /*573b0*/  @P2 STG.E desc[UR8][R12.64], R150 ;  /* 0x000000960c002986 */ /* 0x0045e8000c101908 */
[----:B-1----:R-:W3:Y:S01]  /*573c0*/  LDL.LU R155, [R1+0x368] ;  /* 0x00036800019b7983 */ /* 0x002ee20000300800 */
[----:B------:R-:W-:-:S03]  /*573d0*/  IMAD.WIDE R10, R143, 0x4, R4 ;  /* 0x000000048f0a7825 */ /* 0x000fc600078e0204 */
        /* <DEDUP_REMOVED lines=18> */
[----:B------:R-:W-:Y:S01]  /*57500*/  ISETP.LT.AND P1, PT, R154, UR4, !P6 ;  /* 0x000000049a007c0c */ /* 0x000fe2000f721270 */
[----:B------:R-:W-:Y:S01]  /*57510*/  VIADD R0, R22, 0xb7 ;  /* 0x000000b716007836 */ /* 0x000fe20000000000 */
[----:B------:R-:W-:Y:S01]  /*57520*/  ULDC UR5, c[0x0][0x22c] ;  /* 0x00008b0000057ab9 */ /* 0x000fe20000000800 */
[----:B-1----:R-:W-:Y:S01]  /*57530*/  IMAD.WIDE R12, R149, 0x4, R2 ;  /* 0x00000004950c7825 */ /* 0x002fe200078e0202 */
[----:B------:R-:W4:Y:S04]  /*57540*/  LDL.LU R252, [R1+0xd5c] ;  /* 0x000d5c0001fc7983 */ /* 0x000f280000300800 */
[----:B------:R-:W-:Y:S04]  /*57550*/  @P3 STG.E desc[UR8][R10.64], R141 ;  /* 0x0000008d0a003986 */ /* 0x000fe8000c101908 */
[----:B------:R-:W-:Y:S04]  /*57560*/  @P2 STG.E desc[UR8][R12.64], R142 ;  /* 0x0000008e0c002986 */ /* 0x000fe8000c101908 */
[----:B------:R1:W-:Y:S01]  /*57570*/  @P0 STG.E desc[UR8][R14.64], R151 ;  /* 0x000000970e000986 */ /* 0x0003e2000c101908 */
[----:B------:R-:W-:-:S02]  /*57580*/  ISETP.LT.AND P6, PT, R153, UR4, !P6 ;  /* 0x0000000499007c0c */ /* 0x000fc4000f7c1270 */
[----:B------:R-:W-:Y:S01]  /*57590*/  ISETP.LT.AND P3, PT, R23, UR4, !P4 ;  /* 0x0000000417007c0c */ /* 0x000fe2000e761270 */
[----:B-1----:R-:W4:Y:S01]  /*575a0*/  LDL.LU R151, [R1+0x95c] ;  /* 0x00095c0001977983 */ /* 0x002f220000300800 */
[----:B------:R-:W-:-:S03]  /*575b0*/  IMAD.WIDE R10, R149, 0x4, R6 ;  /* 0x00000004950a7825 */ /* 0x000fc600078e0206 */
[----:B------:R-:W4:Y:S01]  /*575c0*/  LDL.LU R141, [R1+0x76c] ;  /* 0x00076c00018d7983 */ /* 0x000f220000300800 */
[----:B------:R-:W-:-:S03]  /*575d0*/  ISETP.LT.AND P2, PT, R152, UR4, !P4 ;  /* 0x0000000498007c0c */ /* 0x000fc6000e741270 */
[----:B------:R-:W4:Y:S01]  /*575e0*/  LDL.LU R142, [R1+0x56c] ;  /* 0x00056c00018e7983 */ /* 0x000f220000300800 */
[----:B------:R-:W-:-:S04]  /*575f0*/  IMAD.WIDE R12, R149, 0x4, R8 ;  /* 0x00000004950c7825 */ /* 0x000fc800078e0208 */
[C---:B---3--:R-:W-:Y:S01]  /*57600*/  IMAD.WIDE R14, R140.reuse, 0x4, R2 ;  /* 0x000000048c0e7825 */ /* 0x048fe200078e0202 */
[----:B------:R1:W-:Y:S04]  /*57610*/  @P1 STG.E desc[UR8][R10.64], R155 ;  /* 0x0000009b0a001986 */ /* 0x0003e8000c101908 */
[----:B--2---:R-:W-:Y:S04]  /*57620*/  @P6 STG.E desc[UR8][R12.64], R150 ;  /* 0x000000960c006986 */ /* 0x004fe8000c101908 */
[----:B------:R-:W2:Y:S04]  /*57630*/  LDL.LU R149, [R1+0x12c0] ;  /* 0x0012c00001957983 */ /* 0x000ea80000300800 */
[----:B----4-:R3:W-:Y:S01]  /*57640*/  @P3 STG.E desc[UR8][R14.64], R148 ;  /* 0x000000940e003986 */ /* 0x0107e2000c101908 */
[----:B-1----:R-:W-:-:S03]  /*57650*/  IMAD.WIDE R10, R140, 0x4, R4 ;  /* 0x000000048c0a7825 */ /* 0x002fc600078e0204 */
[----:B---3--:R-:W3:Y:S04]  /*57660*/  LDL.LU R148, [R1+0x36c] ;  /* 0x00036c0001947983 */ /* 0x008ee80000300800 */
[----:B------:R-:W4:Y:S04]  /*57670*/  LDL.LU R155, [R1+0x16c] ;  /* 0x00016c00019b7983 */ /* 0x000f280000300800 */
[----:B------:R-:W4:Y:S04]  /*57680*/  LDL.LU R150, [R1+0xb60] ;  /* 0x000b600001967983 */ /* 0x000f280000300800 */
        /* <DEDUP_REMOVED lines=10> */
[----:B------:R-:W-:Y:S02]  /*57730*/  VIADD R0, R22, 0xb8 ;  /* 0x000000b816007836 */ /* 0x000fe40000000000 */
[----:B------:R-:W-:-:S03]  /*57740*/  IMAD.WIDE R14, R143, 0x4, R4 ;  /* 0x000000048f0e7825 */ /* 0x000fc600078e0204 */
[----:B------:R-:W-:Y:S01]  /*57750*/  ISETP.GE.AND P0, PT, R0, UR5, PT ;  /* 0x0000000500007c0c */ /* 0x000fe2000bf06270 */
[----:B------:R1:W-:Y:S01]  /*57760*/  @P1 STG.E desc[UR8][R12.64], R252 ;  /* 0x000000fc0c001986 */ /* 0x0003e2000c101908 */
[----:B------:R-:W-:Y:S01]  /*57770*/  ISETP.LT.AND P1, PT, R154, UR4, !P5 ;  /* 0x000000049a007c0c */ /* 0x000fe2000ef21270 */
[----:B------:R-:W-:Y:S01]  /*57780*/  VIADD R0, R22, 0xb9 ;  /* 0x000000b916007836 */ /* 0x000fe20000000000 */
[----:B------:R-:W-:Y:S01]  /*57790*/  ISETP.LT.AND P5, PT, R153, UR4, !P5 ;  /* 0x0000000499007c0c */ /* 0x000fe2000efa1270 */
[----:B------:R-:W-:Y:S01]  /*577a0*/  ULDC UR5, c[0x0][0x22c] ;  /* 0x00008b0000057ab9 */ /* 0x000fe20000000800 */
[----:B-1----:R-:W-:Y:S01]  /*577b0*/  IMAD.WIDE R12, R143, 0x4, R2 ;  /* 0x000000048f0c7825 */ /* 0x002fe200078e0202 */
[----:B------:R1:W-:Y:S01]  /*577c0*/  @P4 STG.E desc[UR8][R10.64], R151 ;  /* 0x000000970a004986 */ /* 0x0003e2000c101908 */
[----:B------:R-:W-:-:S03]  /*577d0*/  ISETP.LT.AND P4, PT, R23, UR4, !P0 ;  /* 0x0000000417007c0c */ /* 0x000fc6000c781270 */
[----:B------:R2:W-:Y:S04]  /*577e0*/  @P3 STG.E desc[UR8][R12.64], R141 ;  /* 0x0000008d0c003986 */ /* 0x0005e8000c101908 */
[----:B-1----:R-:W4:Y:S04]  /*577f0*/  LDL.LU R151, [R1+0x12c4] ;  /* 0x0012c40001977983 */ /* 0x002f280000300800 */
[----:B------:R-:W4:Y:S04]  /*57800*/  LDL.LU R140, [R1+0xd60] ;  /* 0x000d6000018c7983 */ /* 0x000f280000300800 */
[----:B------:R-:W4:Y:S04]  /*57810*/  LDL.LU R252, [R1+0x960] ;  /* 0x0009600001fc7983 */ /* 0x000f280000300800 */
[----:B------:R1:W-:Y:S01]  /*57820*/  @P6 STG.E desc[UR8][R14.64], R142 ;  /* 0x0000008e0e006986 */ /* 0x0003e2000c101908 */
[----:B------:R-:W-:-:S03]  /*57830*/  ISETP.LT.AND P6, PT, R152, UR4, !P0 ;  /* 0x0000000498007c0c */ /* 0x000fc6000c7c1270 */
[----:B--2---:R-:W2:Y:S01]  /*57840*/  LDL.LU R141, [R1+0x770] ;  /* 0x00077000018d7983 */ /* 0x004ea20000300800 */
[----:B------:R-:W-:-:S03]  /*57850*/  IMAD.WIDE R10, R143, 0x4, R6 ;  /* 0x000000048f0a7825 */ /* 0x000fc600078e0206 */
[----:B-1----:R-:W2:Y:S01]  /*57860*/  LDL.LU R142, [R1+0x570] ;  /* 0x00057000018e7983 */ /* 0x002ea20000300800 */
[----:B------:R-:W-:-:S03]  /*57870*/  IMAD.WIDE R12, R143, 0x4, R8 ;  /* 0x000000048f0c7825 */ /* 0x000fc600078e0208 */
[----:B---3--:R1:W-:Y:S01]  /*57880*/  @P1 STG.E desc[UR8][R10.64], R148 ;  /* 0x000000940a001986 */ /* 0x0083e2000c101908 */
[----:B------:R-:W-:-:S03]  /*57890*/  IMAD.WIDE R14, R149, 0x4, R2 ;  /* 0x00000004950e7825 */ /* 0x000fc600078e0202 */
[----:B----4-:R3:W-:Y:S04]  /*578a0*/  @P5 STG.E desc[UR8][R12.64], R155 ;  /* 0x0000009b0c005986 */ /* 0x0107e8000c101908 */
[----:B------:R4:W-:Y:S01]  /*578b0*/  @P4 STG.E desc[UR8][R14.64], R150 ;  /* 0x000000960e004986 */ /* 0x0009e2000c101908 */
[----:B-1----:R-:W-:-:S03]  /*578c0*/  IMAD.WIDE R10, R149, 0x4, R4 ;  /* 0x00000004950a7825 */ /* 0x002fc600078e0204 */
[----:B------:R-:W2:Y:S04]  /*578d0*/  LDL.LU R148, [R1+0x12c8] ;  /* 0x0012c80001947983 */ /* 0x000ea80000300800 */
[----:B------:R-:W2:Y:S01]  /*578e0*/  LDL.LU R143, [R1+0x370] ;  /* 0x00037000018f7983 */ /* 0x000ea20000300800 */
[----:B---3--:R-:W-:-:S03]  /*578f0*/  IMAD.WIDE R12, R149, 0x4, R6 ;  /* 0x00000004950c7825 */ /* 0x008fc600078e0206 */
[----:B------:R-:W3:Y:S04]  /*57900*/  LDL.LU R155, [R1+0x170] ;  /* 0x00017000019b7983 */ /* 0x000ee80000300800 */
[----:B----4-:R-:W4:Y:S04]  /*57910*/  LDL.LU R150, [R1+0xb64] ;  /* 0x000b640001967983 */ /* 0x010f280000300800 */
        /* <DEDUP_REMOVED lines=15> */
[----:B------:R1:W-:Y:S01]  /*57a10*/  @P0 STG.E desc[UR8][R10.64], R252 ;  /* 0x000000fc0a000986 */ /* 0x0003e2000c101908 */
[----:B------:R-:W-:Y:S01]  /*57a20*/  ISETP.LT.AND P1, PT, R154, UR4, !P2 ;  /* 0x000000049a007c0c */ /* 0x000fe2000d721270 */
[----:B-1----:R-:W-:-:S02]  /*57a30*/  IMAD.WIDE R12, R151, 0x4, R2 ;  /* 0x00000004970c7825 */ /* 0x002fc400078e0202 */
[----:B------:R-:W4:Y:S04]  /*57a40*/  LDL.LU R140, [R1+0xd64] ;  /* 0x000d6400018c7983 */ /* 0x000f280000300800 */
[----:B------:R-:W4:Y:S01]  /*57a50*/  LDL.LU R252, [R1+0x964] ;  /* 0x0009640001fc7983 */ /* 0x000f220000300800 */
[----:B------:R-:W-:-:S03]  /*57a60*/  ISETP.LT.AND P2, PT, R153, UR4, !P2 ;  /* 0x0000000499007c0c */ /* 0x000fc6000d741270 */
[----:B--2---:R1:W-:Y:S01]  /*57a70*/  @P4 STG.E desc[UR8][R12.64], R141 ;  /* 0x0000008d0c004986 */ /* 0x0043e2000c101908 */
[----:B------:R-:W-:-:S03]  /*57a80*/  ISETP.LT.AND P0, PT, R23, UR4, !P3 ;  /* 0x0000000417007c0c */ /* 0x000fc6000df01270 */
[----:B------:R2:W-:Y:S01]  /*57a90*/  @P5 STG.E desc[UR8][R14.64], R142 ;  /* 0x0000008e0e005986 */ /* 0x0005e2000c101908 */
[----:B------:R-:W-:-:S03]  /*57aa0*/  ISETP.LT.AND P5, PT, R152, UR4, !P3 ;  /* 0x0000000498007c0c */ /* 0x000fc6000dfa1270 */
[----:B-1----:R-:W4:Y:S04]  /*57ab0*/  LDL.LU R141, [R1+0x774] ;  /* 0x00077400018d7983 */ /* 0x002f280000300800 */
[----:B--2---:R-:W2:Y:S01]  /*57ac0*/  LDL.LU R142, [R1+0x574] ;  /* 0x00057400018e7983 */ /* 0x004ea20000300800 */
[----:B------:R-:W-:-:S04]  /*57ad0*/  IMAD.WIDE R10, R151, 0x4, R6 ;  /* 0x00000004970a7825 */ /* 0x000fc800078e0206 */
[----:B------:R-:W-:Y:S01]  /*57ae0*/  IMAD.WIDE R12, R151, 0x4, R8 ;  /* 0x00000004970c7825 */ /* 0x000fe200078e0208 */
[----:B------:R1:W-:Y:S03]  /*57af0*/  @P1 STG.E desc[UR8][R10.64], R143 ;  /* 0x0000008f0a001986 */ /* 0x0003e6000c101908 */
[C---:B------:R-:W-:Y:S01]  /*57b00*/  IMAD.WIDE R14, R148.reuse, 0x4, R2 ;  /* 0x00000004940e7825 */ /* 0x040fe200078e0202 */
[----:B------:R-:W2:Y:S04]  /*57b10*/  LDL.LU R151, [R1+0x12d0] ;  /* 0x0012d00001977983 */ /* 0x000ea80000300800 */
[----:B---3--:R3:W-:Y:S01]  /*57b20*/  @P2 STG.E desc[UR8][R12.64], R155 ;  /* 0x0000009b0c002986 */ /* 0x0087e2000c101908 */
[----:B-1----:R-:W-:-:S03]  /*57b30*/  IMAD.WIDE R10, R148, 0x4, R4 ;  /* 0x00000004940a7825 */ /* 0x002fc600078e0204 */
[----:B------:R-:W2:Y:S04]  /*57b40*/  LDL.LU R143, [R1+0x374] ;  /* 0x00037400018f7983 */ /* 0x000ea80000300800 */
[----:B----4-:R1:W-:Y:S04]  /*57b50*/  @P0 STG.E desc[UR8][R14.64], R150 ;  /* 0x000000960e000986 */ /* 0x0103e8000c101908 */
[----:B---3--:R-:W3:Y:S01]  /*57b60*/  LDL.LU R155, [R1+0x174] ;  /* 0x00017400019b7983 */ /* 0x008ee20000300800 */
        /* <DEDUP_REMOVED lines=10> */
[----:B------:R-:W-:Y:S01]  /*57c10*/  VIADD R0, R22, 0xbc ;  /* 0x000000bc16007836 */ /* 0x000fe20000000000 */
[----:B------:R-:W-:Y:S02]  /*57c20*/  ULDC UR5, c[0x0][0x22c] ;  /* 0x00008b0000057ab9 */ /* 0x000fe40000000800 */
[----:B------:R-:W-:Y:S02]  /*57c30*/  ISETP.LT.AND P2, PT, R23, UR4, !P6 ;  /* 0x0000000417007c0c */ /* 0x000fe4000f741270 */
[----:B------:R-:W-:Y:S01]  /*57c40*/  ISETP.LT.AND P0, PT, R152, UR4, !P6 ;  /* 0x0000000498007c0c */ /* 0x000fe2000f701270 */
[C---:B------:R-:W-:Y:S01]  /*57c50*/  IMAD.WIDE R14, R149.reuse, 0x4, R4 ;  /* 0x00000004950e7825 */ /* 0x040fe200078e0204 */
[----:B------:R-:W-:Y:S01]  /*57c60*/  ISETP.GE.AND P4, PT, R0, UR5, PT ;  /* 0x0000000500007c0c */ /* 0x000fe2000bf86270 */
[----:B------:R-:W-:Y:S01]  /*57c70*/  ULDC UR5, c[0x0][0x22c] ;  /* 0x00008b0000057ab9 */ /* 0x000fe20000000800 */
[----:B------:R1:W-:Y:S04]  /*57c80*/  @P1 STG.E desc[UR8][R12.64], R140 ;  /* 0x0000008c0c001986 */ /* 0x0003e8000c101908 */
[----:B------:R1:W-:Y:S01]  /*57c90*/  @P3 STG.E desc[UR8][R10.64], R252 ;  /* 0x000000fc0a003986 */ /* 0x0003e2000c101908 */
[----:B------:R-:W-:Y:S01]  /*57ca0*/  ISETP.LT.AND P1, PT, R154, UR4, !P6 ;  /* 0x000000049a007c0c */ /* 0x000fe2000f721270 */
[----:B-1----:R-:W-:-:S02]  /*57cb0*/  IMAD.WIDE R12, R149, 0x4, R2 ;  /* 0x00000004950c7825 */ /* 0x002fc400078e0202 */
[----:B------:R-:W4:Y:S02]  /*57cc0*/  LDL.LU R252, [R1+0xd68] ;  /* 0x000d680001fc7983 */ /* 0x000f240000300800 */
[----:B------:R-:W-:Y:S02]  /*57cd0*/  IMAD.WIDE R10, R149, 0x4, R6 ;  /* 0x00000004950a7825 */ /* 0x000fe400078e0206 */
[----:B------:R1:W-:Y:S01]  /*57ce0*/  @P2 STG.E desc[UR8][R12.64], R141 ;  /* 0x0000008d0c002986 */ /* 0x0003e2000c101908 */
[----:B------:R-:W-:-:S03]  /*57cf0*/  ISETP.LT.AND P6, PT, R153, UR4, !P6 ;  /* 0x0000000499007c0c */ /* 0x000fc6000f7c1270 */
[----:B--2---:R2:W-:Y:S01]  /*57d00*/  @P0 STG.E desc[UR8][R14.64], R142 ;  /* 0x0000008e0e000986 */ /* 0x0045e2000c101908 */
[----:B------:R-:W-:-:S03]  /*57d10*/  ISETP.LT.AND P3, PT, R23, UR4, !P4 ;  /* 0x0000000417007c0c */ /* 0x000fc6000e761270 */
[----:B-1----:R-:W4:Y:S01]  /*57d20*/  LDL.LU R141, [R1+0x968] ;  /* 0x00096800018d7983 */ /* 0x002f220000300800 */
[----:B------:R-:W-:-:S03]  /*57d30*/  IMAD.WIDE R12, R149, 0x4, R8 ;  /* 0x00000004950c7825 */ /* 0x000fc600078e0208 */
[----:B--2---:R-:W2:Y:S04]  /*57d40*/  LDL.LU R142, [R1+0x778] ;  /* 0x00077800018e7983 */ /* 0x004ea80000300800 */
[----:B------:R-:W2:Y:S01]  /*57d50*/  LDL.LU R149, [R1+0x578] ;  /* 0x0005780001957983 */ /* 0x000ea20000300800 */
[----:B------:R-:W-:Y:S01]  /*57d60*/  ISETP.LT.AND P2, PT, R152, UR4, !P4 ;  /* 0x0000000498007c0c */ /* 0x000fe2000e741270 */
[C---:B------:R-:W-:Y:S02]  /*57d70*/  IMAD.WIDE R14, R151.reuse, 0x4, R2 ;  /* 0x00000004970e7825 */ /* 0x040fe400078e0202 */
[----:B------:R-:W2:Y:S04]  /*57d80*/  LDL.LU R140, [R1+0x12d8] ;  /* 0x0012d800018c7983 */ /* 0x000ea80000300800 */
[----:B------:R1:W-:Y:S04]  /*57d90*/  @P1 STG.E desc[UR8][R10.64], R143 ;  /* 0x0000008f0a001986 */ /* 0x0003e8000c101908 */
[----:B---3--:R3:W-:Y:S04]  /*57da0*/  @P6 STG.E desc[UR8][R12.64], R155 ;  /* 0x0000009b0c006986 */ /* 0x0087e8000c101908 */
[----:B----4-:R4:W-:Y:S01]  /*57db0*/  @P3 STG.E desc[UR8][R14.64], R150 ;  /* 0x000000960e003986 */ /* 0x0109e2000c101908 */
[----:B-1----:R-:W-:-:S03]  /*57dc0*/  IMAD.WIDE R10, R151, 0x4, R4 ;  /* 0x00000004970a7825 */ /* 0x002fc600078e0204 */
[----:B------:R-:W2:Y:S04]  /*57dd0*/  LDL.LU R143, [R1+0x378] ;  /* 0x00037800018f7983 */ /* 0x000ea80000300800 */
[----:B---3--:R-:W3:Y:S04]  /*57de0*/  LDL.LU R155, [R1+0x178] ;  /* 0x00017800019b7983 */ /* 0x008ee80000300800 */
[----:B----4-:R-:W4:Y:S01]  /*57df0*/  LDL.LU R150, [R1+0xb6c] ;  /* 0x000b6c0001967983 */ /* 0x010f220000300800 */
[----:B------:R-:W-:-:S03]  /*57e00*/  IMAD.WIDE R12, R151, 0x4, R6 ;  /* 0x00000004970c7825 */ /* 0x000fc600078e0206 */
[----:B------:R1:W-:Y:S02]  /*57e10*/  @P2 STG.E desc[UR8][R10.64], R25 ;  /* 0x000000190a002986 */ /* 0x0003e4000c101908 */
[----:B-1----:R-:W-:Y:S02]  /*57e20*/  IMAD.WIDE R10, R151, 0x4, R8 ;  /* 0x00000004970a7825 */ /* 0x002fe400078e0208 */
[----:B------:R-:W4:Y:S04]  /*57e30*/  LDL.LU R151, [R1+0x12dc] ;  /* 0x0012dc0001977983 */ /* 0x000f280000300800 */
[----:B------:R-:W4:Y:S01]  /*57e40*/  LDL.LU R25, [R1+0xfdc] ;  /* 0x000fdc0001197983 */ /* 0x000f220000300800 */
[----:B------:R-:W-:Y:S01]  /*57e50*/  VIADD R0, R22, 0xbd ;  /* 0x000000bd16007836 */ /* 0x000fe20000000000 */
[----:B------:R-:W-:-:S04]  /*57e60*/  ISETP.LT.AND P1, PT, R154, UR4, !P4 ;  /* 0x000000049a007c0c */ /* 0x000fc8000e721270 */
[----:B------:R-:W-:Y:S02]  /*57e70*/  ISETP.GE.AND P5, PT, R0, UR5, PT ;  /* 0x0000000500007c0c */ /* 0x000fe4000bfa6270 */
[----:B------:R-:W-:Y:S01]  /*57e80*/  ISETP.LT.AND P4, PT, R153, UR4, !P4 ;  /* 0x0000000499007c0c */ /* 0x000fe2000e781270 */
[----:B------:R-:W-:Y:S01]  /*57e90*/  VIADD R0, R22, 0xbe ;  /* 0x000000be16007836 */ /* 0x000fe20000000000 */
[----:B------:R-:W-:Y:S01]  /*57ea0*/  ISETP.LT.AND P3, PT, R23, UR4, !P5 ;  /* 0x0000000417007c0c */ /* 0x000fe2000ef61270 */
[----:B------:R-:W-:Y:S01]  /*57eb0*/  IMAD.WIDE R14, R148, 0x4, R4 ;  /* 0x00000004940e7825 */ /* 0x000fe200078e0204 */
[----:B------:R-:W-:Y:S01]  /*57ec0*/  ISETP.LT.AND P6, PT, R152, UR4, !P5 ;  /* 0x0000000498007c0c */ /* 0x000fe2000efc1270 */
[----:B------:R-:W-:Y:S02]  /*57ed0*/  ULDC UR5, c[0x0][0x22c] ;  /* 0x00008b0000057ab9 */ /* 0x000fe40000000800 */
[----:B------:R-:W-:Y:S01]  /*57ee0*/  ISETP.GE.AND P0, PT, R0, UR5, PT ;  /* 0x0000000500007c0c */ /* 0x000fe2000bf06270 */
[----:B------:R1:W-:Y:S01]  /*57ef0*/  @P1 STG.E desc[UR8][R12.64], R252 ;  /* 0x000000fc0c001986 */ /* 0x0003e2000c101908 */
[----:B------:R-:W-:Y:S01]  /*57f00*/  ISETP.LT.AND P1, PT, R154, UR4, !P5 ;  /* 0x000000049a007c0c */ /* 0x000fe2000ef21270 */
[----:B------:R-:W-:Y:S01]  /*57f10*/  VIADD R0, R22, 0xbf ;  /* 0x000000bf16007836 */ /* 0x000fe20000000000 */
[----:B------:R-:W-:Y:S01]  /*57f20*/  ISETP.LT.AND P5, PT, R153, UR4, !P5 ;  /* 0x0000000499007c0c */ /* 0x000fe2000efa1270 */
[----:B------:R-:W-:Y:S01]  /*57f30*/  ULDC UR5, c[0x0][0x22c] ;  /* 0x00008b0000057ab9 */ /* 0x000fe20000000800 */
[----:B-1----:R-:W-:Y:S01]  /*57f40*/  IMAD.WIDE R12, R148, 0x4, R2 ;  /* 0x00000004940c7825 */ /* 0x002fe200078e0202 */
[----:B------:R-:W4:Y:S04]  /*57f50*/  LDL.LU R252, [R1+0xd6c] ;  /* 0x000d6c0001fc7983 */ /* 0x000f280000300800 */
[----:B------:R1:W-:Y:S01]  /*57f60*/  @P4 STG.E desc[UR8][R10.64], R141 ;  /* 0x0000008d0a004986 */ /* 0x0003e2000c101908 */
[----:B------:R-:W-:-:S03]  /*57f70*/  ISETP.LT.AND P4, PT, R23, UR4, !P0 ;  /* 0x0000000417007c0c */ /* 0x000fc6000c781270 */
[----:B--2---:R-:W-:Y:S04]  /*57f80*/  @P3 STG.E desc[UR8][R12.64], R142 ;  /* 0x0000008e0c003986 */ /* 0x004fe8000c101908 */
[----:B------:R2:W-:Y:S01]  /*57f90*/  @P6 STG.E desc[UR8][R14.64], R149 ;  /* 0x000000950e006986 */ /* 0x0005e2000c101908 */
[----:B------:R-:W-:Y:S01]  /*57fa0*/  ISETP.LT.AND P6, PT, R152, UR4, !P0 ;  /* 0x0000000498007c0c */ /* 0x000fe2000c7c1270 */
[C---:B-1----:R-:W-:Y:S02]  /*57fb0*/  IMAD.WIDE R10, R148.reuse, 0x4, R6 ;  /* 0x00000004940a7825 */ /* 0x042fe400078e0206 */
[----:B--2---:R-:W2:Y:S02]  /*57fc0*/  LDL.LU R149, [R1+0x96c] ;  /* 0x00096c0001957983 */ /* 0x004ea40000300800 */
[----:B------:R-:W-:-:S02]  /*57fd0*/  IMAD.WIDE R12, R148, 0x4, R8 ;  /* 0x00000004940c7825 */ /* 0x000fc400078e0208 */
[----:B------:R-:W2:Y:S02]  /*57fe0*/  LDL.LU R141, [R1+0x77c] ;  /* 0x00077c00018d7983 */ /* 0x000ea40000300800 */
[C---:B------:R-:W-:Y:S02]  /*57ff0*/  IMAD.WIDE R14, R140.reuse, 0x4, R2 ;  /* 0x000000048c0e7825 */ /* 0x040fe400078e0202 */
[----:B------:R-:W2:Y:S04]  /*58000*/  LDL.LU R142, [R1+0x57c] ;  /* 0x00057c00018e7983 */ /* 0x000ea80000300800 */
[----:B------:R1:W-:Y:S04]  /*58010*/  @P1 STG.E desc[UR8][R10.64], R143 ;  /* 0x0000008f0a001986 */ /* 0x0003e8000c101908 */
[----:B---3--:R-:W-:Y:S04]  /*58020*/  @P5 STG.E desc[UR8][R12.64], R155 ;  /* 0x0000009b0c005986 */ /* 0x008fe8000c101908 */
[----:B------:R-:W3:Y:S04]  /*58030*/  LDL.LU R148, [R1+0x12e0] ;  /* 0x0012e00001947983 */ /* 0x000ee80000300800 */
[----:B----4-:R4:W-:Y:S01]  /*58040*/  @P4 STG.E desc[UR8][R14.64], R150 ;  /* 0x000000960e004986 */ /* 0x0109e2000c101908 */
[----:B-1----:R-:W-:-:S03]  /*58050*/  IMAD.WIDE R10, R140, 0x4, R4 ;  /* 0x000000048c0a7825 */ /* 0x002fc600078e0204 */
[----:B----4-:R-:W4:Y:S04]  /*58060*/  LDL.LU R150, [R1+0x37c] ;  /* 0x00037c0001967983 */ /* 0x010f280000300800 */
        /* <DEDUP_REMOVED lines=21> */
[----:B--2---:R1:W-:Y:S01]  /*581c0*/  @P0 STG.E desc[UR8][R10.64], R149 ;  /* 0x000000950a000986 */ /* 0x0043e2000c101908 */
[----:B------:R-:W-:-:S03]  /*581d0*/  ISETP.LT.AND P0, PT, R23, UR4, !P3 ;  /* 0x0000000417007c0c */ /* 0x000fc6000df01270 */
[----:B------:R2:W-:Y:S04]  /*581e0*/  @P4 STG.E desc[UR8][R12.64], R141 ;  /* 0x0000008d0c004986 */ /* 0x0005e8000c101908 */
[----:B-1----:R-:W4:Y:S04]  /*581f0*/  LDL.LU R149, [R1+0x12e4] ;  /* 0x0012e40001957983 */ /* 0x002f280000300800 */
[----:B------:R-:W4:Y:S01]  /*58200*/  LDL.LU R140, [R1+0xd70] ;  /* 0x000d7000018c7983 */ /* 0x000f220000300800 */
[----:B------:R-:W-:-:S03]  /*58210*/  IMAD.WIDE R10, R151, 0x4, R6 ;  /* 0x00000004970a7825 */ /* 0x000fc600078e0206 */
[----:B------:R3:W-:Y:S01]  /*58220*/  @P5 STG.E desc[UR8][R14.64], R142 ;  /* 0x0000008e0e005986 */ /* 0x0007e2000c101908 */
[----:B------:R-:W-:-:S03]  /*58230*/  ISETP.LT.AND P5, PT, R152, UR4, !P3 ;  /* 0x0000000498007c0c */ /* 0x000fc6000dfa1270 */
[----:B------:R-:W4:Y:S01]  /*58240*/  LDL.LU R252, [R1+0x970] ;  /* 0x0009700001fc7983 */ /* 0x000f220000300800 */
[----:B--2---:R-:W-:-:S03]  /*58250*/  IMAD.WIDE R12, R151, 0x4, R8 ;  /* 0x00000004970c7825 */ /* 0x004fc600078e0208 */
[----:B------:R-:W2:Y:S04]  /*58260*/  LDL.LU R141, [R1+0x780] ;  /* 0x00078000018d7983 */ /* 0x000ea80000300800 */
[----:B------:R-:W2:Y:S01]  /*58270*/  LDL.LU R151, [R1+0x380] ;  /* 0x0003800001977983 */ /* 0x000ea20000300800 */
[----:B---3--:R-:W-:-:S03]  /*58280*/  IMAD.WIDE R14, R148, 0x4, R2 ;  /* 0x00000004940e7825 */ /* 0x008fc600078e0202 */
[----:B----4-:R1:W-:Y:S04]  /*58290*/  @P1 STG.E desc[UR8][R10.64], R150 ;  /* 0x000000960a001986 */ /* 0x0103e8000c101908 */
[----:B------:R3:W-:Y:S04]  /*582a0*/  @P2 STG.E desc[UR8][R12.64], R143 ;  /* 0x0000008f0c002986 */ /* 0x0007e8000c101908 */
        /* <DEDUP_REMOVED lines=12> */
[----:B------:R-:W-:Y:S02]  /*58370*/  ISETP.GE.AND P6, PT, R0, UR5, PT ;  /* 0x0000000500007c0c */ /* 0x000fe4000bfc6270 */
[----:B------:R-:W-:Y:S01]  /*58380*/  ISETP.LT.AND P3, PT, R153, UR4, !P3 ;  /* 0x0000000499007c0c */ /* 0x000fe2000df61270 */
[----:B------:R-:W-:Y:S01]  /*58390*/  VIADD R0, R22, 0xc2 ;  /* 0x000000c216007836 */ /* 0x000fe20000000000 */
[----:B------:R-:W-:Y:S01]  /*583a0*/  ISETP.LT.AND P2, PT, R23, UR4, !P6 ;  /* 0x0000000417007c0c */ /* 0x000fe2000f741270 */
[----:B------:R-:W-:Y:S01]  /*583b0*/  ULDC UR5, c[0x0][0x22c] ;  /* 0x00008b0000057ab9 */ /* 0x000fe20000000800 */
[----:B------:R-:W-:-:S02]  /*583c0*/  ISETP.LT.AND P0, PT, R152, UR4, !P6 ;  /* 0x0000000498007c0c */ /* 0x000fc4000f701270 */
[----:B------:R-:W-:-:S03]  /*583d0*/  ISETP.GE.AND P4, PT, R0, UR5, PT ;  /* 0x0000000500007c0c */ /* 0x000fc6000bf86270 */
[----:B------:R1:W-:Y:S01]  /*583e0*/  @P1 STG.E desc[UR8][R12.64], R140 ;  /* 0x0000008c0c001986 */ /* 0x0003e2000c101908 */
[----:B------:R-:W-:Y:S01]  /*583f0*/  ISETP.LT.AND P1, PT, R154, UR4, !P6 ;  /* 0x000000049a007c0c */ /* 0x000fe2000f721270 */
[----:B------:R-:W-:Y:S01]  /*58400*/  IMAD.WIDE R14, R149, 0x4, R4 ;  /* 0x00000004950e7825 */ /* 0x000fe200078e0204 */
[----:B------:R-:W-:Y:S01]  /*58410*/  ISETP.LT.AND P6, PT, R153, UR4, !P6 ;  /* 0x0000000499007c0c */ /* 0x000fe2000f7c1270 */
[----:B------:R-:W-:Y:S01]  /*58420*/  ULDC UR5, c[0x0][0x22c] ;  /* 0x00008b0000057ab9 */ /* 0x000fe20000000800 */
[----:B------:R2:W-:Y:S01]  /*58430*/  @P3 STG.E desc[UR8][R10.64], R252 ;  /* 0x000000fc0a003986 */ /* 0x0005e2000c101908 */
[----:B-1----:R-:W-:-:S03]  /*58440*/  IMAD.WIDE R12, R149, 0x4, R2 ;  /* 0x00000004950c7825 */ /* 0x002fc600078e0202 */
[----:B------:R-:W4:Y:S01]  /*58450*/  LDL.LU R140, [R1+0xd74] ;  /* 0x000d7400018c7983 */ /* 0x000f220000300800 */
[----:B------:R-:W-:-:S03]  /*58460*/  ISETP.LT.AND P3, PT, R23, UR4, !P4 ;  /* 0x0000000417007c0c */ /* 0x000fc6000e761270 */
[----:B--2---:R1:W-:Y:S01]  /*58470*/  @P2 STG.E desc[UR8][R12.64], R141 ;  /* 0x0000008d0c002986 */ /* 0x0043e2000c101908 */
[----:B------:R-:W-:-:S03]  /*58480*/  ISETP.LT.AND P2, PT, R152, UR4, !P4 ;  /* 0x0000000498007c0c */ /* 0x000fc6000e741270 */
[----:B------:R-:W2:Y:S01]  /*58490*/  LDL.LU R252, [R1+0x974] ;  /* 0x0009740001fc7983 */ /* 0x000ea20000300800 */
[----:B------:R-:W-:-:S03]  /*584a0*/  IMAD.WIDE R10, R149, 0x4, R6 ;  /* 0x00000004950a7825 */ /* 0x000fc600078e0206 */
[----:B------:R3:W-:Y:S04]  /*584b0*/  @P0 STG.E desc[UR8][R14.64], R151 ;  /* 0x000000970e000986 */ /* 0x0007e8000c101908 */
[----:B-1----:R-:W2:Y:S01]  /*584c0*/  LDL.LU R141, [R1+0x784] ;  /* 0x00078400018d7983 */ /* 0x002ea20000300800 */
[----:B------:R-:W-:-:S03]  /*584d0*/  IMAD.WIDE R12, R149, 0x4, R8 ;  /* 0x00000004950c7825 */ /* 0x000fc600078e0208 */
[----:B---3--:R-:W3:Y:S01]  /*584e0*/  LDL.LU R151, [R1+0x384] ;  /* 0x0003840001977983 */ /* 0x008ee20000300800 */
[----:B------:R-:W-:-:S03]  /*584f0*/  IMAD.WIDE R14, R150, 0x4, R2 ;  /* 0x00000004960e7825 */ /* 0x000fc600078e0202 */
[----:B------:R1:W-:Y:S04]  /*58500*/  @P1 STG.E desc[UR8][R10.64], R142 ;  /* 0x0000008e0a001986 */ /* 0x0003e8000c101908 */
[----:B------:R-:W3:Y:S04]  /*58510*/  LDL.LU R149, [R1+0x12f0] ;  /* 0x0012f00001957983 */ /* 0x000ee80000300800 */
[----:B------:R4:W-:Y:S01]  /*58520*/  @P6 STG.E desc[UR8][R12.64], R143 ;  /* 0x0000008f0c006986 */ /* 0x0009e2000c101908 */
[----:B-1----:R-:W-:-:S03]  /*58530*/  IMAD.WIDE R10, R150, 0x4, R4 ;  /* 0x00000004960a7825 */ /* 0x002fc600078e0204 */
[----:B------:R-:W3:Y:S04]  /*58540*/  LDL.LU R142, [R1+0x184] ;  /* 0x00018400018e7983 */ /* 0x000ee80000300800 */
[----:B----4-:R1:W-:Y:S01]  /*58550*/  @P3 STG.E desc[UR8][R14.64], R155 ;  /* 0x0000009b0e003986 */ /* 0x0103e2000c101908 */
[----:B------:R-:W-:-:S03]  /*58560*/  IMAD.WIDE R12, R150, 0x4, R6 ;  /* 0x00000004960c7825 */ /* 0x000fc600078e0206 */
[----:B------:R-:W4:Y:S04]  /*58570*/  LDL.LU R143, [R1+0x54] ;  /* 0x00005400018f7983 */ /* 0x000f280000300800 */
[----:B-1----:R-:W4:Y:S04]  /*58580*/  LDL.LU R155, [R1+0xb78] ;  /* 0x000b7800019b7983 */ /* 0x002f280000300800 */
[----:B------:R1:W-:Y:S02]  /*58590*/  @P2 STG.E desc[UR8][R10.64], R25 ;  /* 0x000000190a002986 */ /* 0x0003e4000c101908 */
[----:B-1----:R-:W-:-:S02]  /*585a0*/  IMAD.WIDE R10, R150, 0x4, R8 ;  /* 0x00000004960a7825 */ /* 0x002fc400078e0208 */
        /* <DEDUP_REMOVED lines=8> */
[----:B------:R-:W-:Y:S01]  /*58630*/  ULDC UR5, c[0x0][0x22c] ;  /* 0x00008b0000057ab9 */ /* 0x000fe20000000800 */
[----:B------:R-:W-:Y:S01]  /*58640*/  ISETP.LT.AND P6, PT, R152, UR4, !P5 ;  /* 0x0000000498007c0c */ /* 0x000fe2000efc1270 */
[----:B------:R-:W-:Y:S01]  /*58650*/  IMAD.WIDE R14, R148, 0x4, R4 ;  /* 0x00000004940e7825 */ /* 0x000fe200078e0204 */
[----:B------:R-:W-:Y:S01]  /*58660*/  ISETP.GE.AND P0, PT, R0, UR5, PT ;  /* 0x0000000500007c0c */ /* 0x000fe2000bf06270 */
[----:B------:R-:W-:Y:S01]  /*58670*/  ULDC UR5, c[0x0][0x22c] ;  /* 0x00008b0000057ab9 */ /* 0x000fe20000000800 */
[----:B------:R1:W-:Y:S01]  /*58680*/  @P1 STG.E desc[UR8][R12.64], R140 ;  /* 0x0000008c0c001986 */ /* 0x0003e2000c101908 */
[----:B------:R-:W-:-:S02]  /*58690*/  ISETP.LT.AND P1, PT, R154, UR4, !P5 ;  /* 0x000000049a007c0c */ /* 0x000fc4000ef21270 */
[----:B------:R-:W-:Y:S02]  /*586a0*/  ISETP.LT.AND P5, PT, R153, UR4, !P5 ;  /* 0x0000000499007c0c */ /* 0x000fe4000efa1270 */
[----:B--2---:R2:W-:Y:S01]  /*586b0*/  @P4 STG.E desc[UR8][R10.64], R252 ;  /* 0x000000fc0a004986 */ /* 0x0045e2000c101908 */
[----:B-1----:R-:W-:-:S03]  /*586c0*/  IMAD.WIDE R12, R148, 0x4, R2 ;  /* 0x00000004940c7825 */ /* 0x002fc600078e0202 */
[----:B------:R-:W4:Y:S04]  /*586d0*/  LDL.LU R140, [R1+0xd78] ;  /* 0x000d7800018c7983 */ /* 0x000f280000300800 */
[----:B------:R1:W-:Y:S01]  /*586e0*/  @P3 STG.E desc[UR8][R12.64], R141 ;  /* 0x0000008d0c003986 */ /* 0x0003e2000c101908 */
[----:B--2---:R-:W-:-:S03]  /*586f0*/  IMAD.WIDE R10, R148, 0x4, R6 ;  /* 0x00000004940a7825 */ /* 0x004fc600078e0206 */
[----:B------:R-:W2:Y:S01]  /*58700*/  LDL.LU R252, [R1+0x978] ;  /* 0x0009780001fc7983 */ /* 0x000ea20000300800 */
[----:B------:R-:W-:-:S03]  /*58710*/  ISETP.LT.AND P4, PT, R23, UR4, !P0 ;  /* 0x0000000417007c0c */ /* 0x000fc6000c781270 */
[----:B---3--:R3:W-:Y:S01]  /*58720*/  @P6 STG.E desc[UR8][R14.64], R151 ;  /* 0x000000970e006986 */ /* 0x0087e2000c101908 */
[----:B-1----:R-:W-:-:S03]  /*58730*/  IMAD.WIDE R12, R148, 0x4, R8 ;  /* 0x00000004940c7825 */ /* 0x002fc600078e0208 */
[----:B------:R-:W2:Y:S01]  /*58740*/  LDL.LU R141, [R1+0x788] ;  /* 0x00078800018d7983 */ /* 0x000ea20000300800 */
[----:B------:R-:W-:-:S03]  /*58750*/  ISETP.LT.AND P6, PT, R152, UR4, !P0 ;  /* 0x0000000498007c0c */ /* 0x000fc6000c7c1270 */
[----:B------:R-:W2:Y:S01]  /*58760*/  LDL.LU R148, [R1+0x388] ;  /* 0x0003880001947983 */ /* 0x000ea20000300800 */
[----:B---3--:R-:W-:-:S03]  /*58770*/  IMAD.WIDE R14, R149, 0x4, R2 ;  /* 0x00000004950e7825 */ /* 0x008fc600078e0202 */
[----:B------:R-:W3:Y:S04]  /*58780*/  LDL.LU R151, [R1+0x12f8] ;  /* 0x0012f80001977983 */ /* 0x000ee80000300800 */
[----:B------:R1:W-:Y:S04]  /*58790*/  @P1 STG.E desc[UR8][R10.64], R142 ;  /* 0x0000008e0a001986 */ /* 0x0003e8000c101908 */
[----:B----4-:R4:W-:Y:S01]  /*587a0*/  @P5 STG.E desc[UR8][R12.64], R143 ;  /* 0x0000008f0c005986 */ /* 0x0109e2000c101908 */
[----:B-1----:R-:W-:-:S03]  /*587b0*/  IMAD.WIDE R10, R149, 0x4, R4 ;  /* 0x00000004950a7825 */ /* 0x002fc600078e0204 */
[----:B------:R-:W3:Y:S04]  /*587c0*/  LDL.LU R142, [R1+0x188] ;  /* 0x00018800018e7983 */ /* 0x000ee80000300800 */
[----:B------:R1:W-:Y:S04]  /*587d0*/  @P4 STG.E desc[UR8][R14.64], R155 ;  /* 0x0000009b0e004986 */ /* 0x0003e8000c101908 */
[----:B----4-:R-:W4:Y:S01]  /*587e0*/  LDL.LU R143, [R1+0x58] ;  /* 0x00005800018f7983 */ /* 0x010f220000300800 */
[----:B------:R-:W-:-:S03]  /*587f0*/  IMAD.WIDE R12, R149, 0x4, R6 ;  /* 0x00000004950c7825 */ /* 0x000fc600078e0206 */
[----:B-1----:R-:W4:Y:S04]  /*58800*/  LDL.LU R155, [R1+0xb7c] ;  /* 0x000b7c00019b7983 */ /* 0x002f280000300800 */
        /* <DEDUP_REMOVED lines=17> */
[----:B------:R-:W-:Y:S01]  /*58920*/  ISETP.LT.AND P2, PT, R153, UR4, !P2 ;  /* 0x0000000499007c0c */ /* 0x000fe2000d741270 */
[----:B------:R-:W-:Y:S01]  /*58930*/  ULDC UR5, c[0x0][0x22c] ;  /* 0x00008b0000057ab9 */ /* 0x000fe20000000800 */
[----:B--2---:R2:W-:Y:S01]  /*58940*/  @P0 STG.E desc[UR8][R10.64], R252 ;  /* 0x000000fc0a000986 */ /* 0x0045e2000c101908 */
[----:B-1----:R-:W-:-:S03]  /*58950*/  IMAD.WIDE R12, R150, 0x4, R2 ;  /* 0x00000004960c7825 */ /* 0x002fc600078e0202 */
[----:B------:R-:W4:Y:S04]  /*58960*/  LDL.LU R140, [R1+0xd7c] ;  /* 0x000d7c00018c7983 */ /* 0x000f280000300800 */
[----:B------:R-:W-:Y:S04]  /*58970*/  @P4 STG.E desc[UR8][R12.64], R141 ;  /* 0x0000008d0c004986 */ /* 0x000fe8000c101908 */
[----:B------:R1:W-:Y:S01]  /*58980*/  @P5 STG.E desc[UR8][R14.64], R148 ;  /* 0x000000940e005986 */ /* 0x0003e2000c101908 */
[----:B------:R-:W-:Y:S02]  /*58990*/  ISETP.LT.AND P0, PT, R23, UR4, !P3 ;  /* 0x0000000417007c0c */ /* 0x000fe4000df01270 */
[----:B------:R-:W-:Y:S01]  /*589a0*/  ISETP.LT.AND P5, PT, R152, UR4, !P3 ;  /* 0x0000000498007c0c */ /* 0x000fe2000dfa1270 */
[C---:B--2---:R-:W-:Y:S01]  /*589b0*/  IMAD.WIDE R10, R150.reuse, 0x4, R6 ;  /* 0x00000004960a7825 */ /* 0x044fe200078e0206 */
[----:B-1----:R-:W2:Y:S03]  /*589c0*/  LDL.LU R148, [R1+0x97c] ;  /* 0x00097c0001947983 */ /* 0x002ea60000300800 */
[----:B------:R-:W-:Y:S01]  /*589d0*/  IMAD.WIDE R12, R150, 0x4, R8 ;  /* 0x00000004960c7825 */ /* 0x000fe200078e0208 */
[----:B------:R-:W2:Y:S03]  /*589e0*/  LDL.LU R252, [R1+0x78c] ;  /* 0x00078c0001fc7983 */ /* 0x000ea60000300800 */
[C---:B---3--:R-:W-:Y:S01]  /*589f0*/  IMAD.WIDE R14, R151.reuse, 0x4, R2 ;  /* 0x00000004970e7825 */ /* 0x048fe200078e0202 */
[----:B------:R-:W3:Y:S04]  /*58a00*/  LDL.LU R141, [R1+0x38c] ;  /* 0x00038c00018d7983 */ /* 0x000ee80000300800 */
[----:B------:R-:W3:Y:S04]  /*58a10*/  LDL.LU R150, [R1+0x1308] ;  /* 0x0013080001967983 */ /* 0x000ee80000300800 */
[----:B------:R1:W-:Y:S04]  /*58a20*/  @P1 STG.E desc[UR8][R10.64], R142 ;  /* 0x0000008e0a001986 */ /* 0x0003e8000c101908 */
[----:B----4-:R4:W-:Y:S04]  /*58a30*/  @P2 STG.E desc[UR8][R12.64], R143 ;  /* 0x0000008f0c002986 */ /* 0x0109e8000c101908 */
[----:B-1----:R-:W3:Y:S01]  /*58a40*/  LDL.LU R142, [R1+0x18c] ;  /* 0x00018c00018e7983 */ /* 0x002ee20000300800 */
[----:B------:R-:W-:-:S03]  /*58a50*/  IMAD.WIDE R10, R151, 0x4, R4 ;  /* 0x00000004970a7825 */ /* 0x000fc600078e0204 */
[----:B----4-:R-:W4:Y:S01]  /*58a60*/  LDL.LU R143, [R1+0x5c] ;  /* 0x00005c00018f7983 */ /* 0x010f220000300800 */
[----:B------:R-:W-:-:S03]  /*58a70*/  IMAD.WIDE R12, R151, 0x4, R6 ;  /* 0x00000004970c7825 */ /* 0x000fc600078e0206 */
[----:B------:R1:W-:Y:S04]  /*58a80*/  @P0 STG.E desc[UR8][R14.64], R155 ;  /* 0x0000009b0e000986 */ /* 0x0003e8000c101908 */
[----:B-1----:R-:W4:Y:S04]  /*58a90*/  LDL.LU R155, [R1+0x40] ;  /* 0x00004000019b7983 */ /* 0x002f280000300800 */
[----:B------:R1:W-:Y:S02]  /*58aa0*/  @P5 STG.E desc[UR8][R10.64], R25 ;  /* 0x000000190a005986 */ /* 0x0003e4000c101908 */
[----:B-1----:R-:W-:-:S02]  /*58ab0*/  IMAD.WIDE R10, R151, 0x4, R8 ;  /* 0x00000004970a7825 */ /* 0x002fc400078e0208 */
[----:B------:R-:W4:Y:S01]  /*58ac0*/  LDL.LU R151, [R1+0x10] ;  /* 0x0000100001977983 */ /* 0x000f220000300800 */
[----:B------:R-:W-:Y:S02]  /*58ad0*/  ISETP.LT.AND P1, PT, R154, UR4, !P3 ;  /* 0x000000049a007c0c */ /* 0x000fe4000df21270 */
[----:B------:R-:W-:Y:S02]  /*58ae0*/  ISETP.LT.AND P3, PT, R153, UR4, !P3 ;  /* 0x0000000499007c0c */ /* 0x000fe4000df61270 */
[----:B------:R-:W-:Y:S01]  /*58af0*/  ISETP.GE.AND P6, PT, R0, UR5, PT ;  /* 0x0000000500007c0c */ /* 0x000fe2000bfc6270 */
[----:B------:R-:W-:Y:S01]  /*58b00*/  VIADD R0, R22, 0xc8 ;  /* 0x000000c816007836 */ /* 0x000fe20000000000 */
[----:B------:R-:W-:Y:S02]  /*58b10*/  ULDC UR5, c[0x0][0x22c] ;  /* 0x00008b0000057ab9 */ /* 0x000fe40000000800 */
[----:B------:R-:W-:Y:S02]  /*58b20*/  ISETP.LT.AND P2, PT, R23, UR4, !P6 ;  /* 0x0000000417007c0c */ /* 0x000fe4000f741270 */
[----:B------:R-:W-:-:S02]  /*58b30*/  ISETP.LT.AND P0, PT, R152, UR4, !P6 ;  /* 0x0000000498007c0c */ /* 0x000fc4000f701270 */
[----:B------:R-:W-:Y:S01]  /*58b40*/  ISETP.GE.AND P4, PT, R0, UR5, PT ;  /* 0x0000000500007c0c */ /* 0x000fe2000bf86270 */
[----:B------:R-:W-:Y:S01]  /*58b50*/  IMAD.WIDE R14, R149, 0x4, R4 ;  /* 0x00000004950e7825 */ /* 0x000fe200078e0204 */
[----:B------:R-:W-:Y:S01]  /*58b60*/  ULDC UR5, c[0x0][0x22c] ;  /* 0x00008b0000057ab9 */ /* 0x000fe20000000800 */
[----:B------:R1:W-:Y:S01]  /*58b70*/  @P1 STG.E desc[UR8][R12.64], R140 ;  /* 0x0000008c0c001986 */ /* 0x0003e2000c101908 */
[----:B------:R-:W-:Y:S02]  /*58b80*/  ISETP.LT.AND P1, PT, R154, UR4, !P6 ;  /* 0x000000049a007c0c */ /* 0x000fe4000f721270 */
[----:B------:R-:W-:Y:S01]  /*58b90*/  ISETP.LT.AND P6, PT, R153, UR4, !P6 ;  /* 0x0000000499007c0c */ /* 0x000fe2000f7c1270 */
[----:B-1----:R-:W-:Y:S01]  /*58ba0*/  IMAD.WIDE R12, R149, 0x4, R2 ;  /* 0x00000004950c7825 */ /* 0x002fe200078e0202 */
[----:B--2---:R1:W-:Y:S01]  /*58bb0*/  @P3 STG.E desc[UR8][R10.64], R148 ;  /* 0x000000940a003986 */ /* 0x0043e2000c101908 */
[----:B------:R-:W-:-:S03]  /*58bc0*/  ISETP.LT.AND P3, PT, R23, UR4, !P4 ;  /* 0x0000000417007c0c */ /* 0x000fc6000e761270 */
[----:B------:R2:W-:Y:S01]  /*58bd0*/  @P2 STG.E desc[UR8][R12.64], R252 ;  /* 0x000000fc0c002986 */ /* 0x0005e2000c101908 */
[----:B------:R-:W-:-:S03]  /*58be0*/  ISETP.LT.AND P2, PT, R152, UR4, !P4 ;  /* 0x0000000498007c0c */ /* 0x000fc6000e741270 */
[----:B-1----:R-:W4:Y:S01]  /*58bf0*/  LDL.LU R148, [R1+0x130c] ;  /* 0x00130c0001947983 */ /* 0x002f220000300800 */
[----:B------:R-:W-:-:S04]  /*58c00*/  IMAD.WIDE R10, R149, 0x4, R6 ;  /* 0x00000004950a7825 */ /* 0x000fc800078e0206 */
[----:B--2---:R-:W-:Y:S01]  /*58c10*/  IMAD.WIDE R12, R149, 0x4, R8 ;  /* 0x00000004950c7825 */ /* 0x004fe200078e0208 */
[----:B---3--:R1:W-:Y:S04]  /*58c20*/  @P0 STG.E desc[UR8][R14.64], R141 ;  /* 0x0000008d0e000986 */ /* 0x0083e8000c101908 */
[----:B------:R-:W2:Y:S04]  /*58c30*/  LDL.LU R149, [R1+0x131c] ;  /* 0x00131c0001957983 */ /* 0x000ea80000300800 */
[----:B------:R-:W-:Y:S01]  /*58c40*/  @P1 STG.E desc[UR8][R10.64], R142 ;  /* 0x0000008e0a001986 */ /* 0x000fe2000c101908 */
[----:B-1----:R-:W-:-:S03]  /*58c50*/  IMAD.WIDE R14, R150, 0x4, R2 ;  /* 0x00000004960e7825 */ /* 0x002fc600078e0202 */
[----:B----4-:R1:W-:Y:S02]  /*58c60*/  @P6 STG.E desc[UR8][R12.64], R143 ;  /* 0x0000008f0c006986 */ /* 0x0103e4000c101908 */
[----:B-1----:R-:W-:Y:S02]  /*58c70*/  IMAD.WIDE R12, R150, 0x4, R4 ;  /* 0x00000004960c7825 */ /* 0x002fe400078e0204 */
[----:B------:R1:W-:Y:S04]  /*58c80*/  @P3 STG.E desc[UR8][R14.64], R155 ;  /* 0x0000009b0e003986 */ /* 0x0003e8000c101908 */
[----:B-1----:R-:W3:Y:S04]  /*58c90*/  LDL.LU R155, [R1+0x44] ;  /* 0x00004400019b7983 */ /* 0x002ee80000300800 */
[----:B------:R1:W-:Y:S04]  /*58ca0*/  @P2 STG.E desc[UR8][R12.64], R151 ;  /* 0x000000970c002986 */ /* 0x0003e8000c101908 */
        /* <DEDUP_REMOVED lines=9> */
[----:B------:R-:W-:Y:S02]  /*58d40*/  VIADD R0, R22, 0xca ;  /* 0x000000ca16007836 */ /* 0x000fe40000000000 */
[----:B------:R-:W-:Y:S01]  /*58d50*/  IMAD.WIDE R12, R150, 0x4, R8 ;  /* 0x00000004960c7825 */ /* 0x000fe200078e0208 */
[----:B------:R1:W-:Y:S01]  /*58d60*/  @P1 STG.E desc[UR8][R10.64], R248 ;  /* 0x000000f80a001986 */ /* 0x0003e2000c101908 */
[----:B------:R-:W-:-:S02]  /*58d70*/  ISETP.LT.AND P1, PT, R154, UR4, !P5 ;  /* 0x000000049a007c0c */ /* 0x000fc4000ef21270 */
[----:B------:R-:W-:Y:S01]  /*58d80*/  ISETP.GE.AND P0, PT, R0, UR5, PT ;  /* 0x0000000500007c0c */ /* 0x000fe2000bf06270 */
[----:B------:R-:W4:Y:S01]  /*58d90*/  LDL.LU R150, [R1+0x132c] ;  /* 0x00132c0001967983 */ /* 0x000f220000300800 */
[----:B------:R-:W-:-:S03]  /*58da0*/  ISETP.LT.AND P5, PT, R153, UR4, !P5 ;  /* 0x0000000499007c0c */ /* 0x000fc6000efa1270 */
[----:B------:R1:W-:Y:S01]  /*58db0*/  @P4 STG.E desc[UR8][R12.64], R244 ;  /* 0x000000f40c004986 */ /* 0x0003e2000c101908 */
[----:B------:R-:W-:Y:S01]  /*58dc0*/  ISETP.LT.AND P4, PT, R23, UR4, !P0 ;  /* 0x0000000417007c0c */ /* 0x000fe2000c781270 */
[----:B-1----:R-:W-:Y:S01]  /*58dd0*/  IMAD.WIDE R10, R148, 0x4, R2 ;  /* 0x00000004940a7825 */ /* 0x002fe200078e0202 */
[----:B------:R-:W-:-:S03]  /*58de0*/  ULDC UR5, c[0x0][0x22c] ;  /* 0x00008b0000057ab9 */ /* 0x000fc60000000800 */
[----:B------:R-:W-:Y:S01]  /*58df0*/  IMAD.WIDE R14, R148, 0x4, R4 ;  /* 0x00000004940e7825 */ /* 0x000fe200078e0204 */
[----:B------:R1:W-:Y:S04]  /*58e00*/  @P3 STG.E desc[UR8][R10.64], R240 ;  /* 0x000000f00a003986 */ /* 0x0003e8000c101908 */
[----:B------:R2:W-:Y:S01]  /*58e10*/  @P6 STG.E desc[UR8][R14.64], R236 ;  /* 0x000000ec0e006986 */ /* 0x0005e2000c101908 */
[----:B------:R-:W-:Y:S01]  /*58e20*/  ISETP.LT.AND P6, PT, R152, UR4, !P0 ;  /* 0x0000000498007c0c */ /* 0x000fe2000c7c1270 */
[----:B------:R-:W-:-:S04]  /*58e30*/  IMAD.WIDE R12, R148, 0x4, R8 ;  /* 0x00000004940c7825 */ /* 0x000fc800078e0208 */
[----:B-1----:R-:W-:Y:S02]  /*58e40*/  IMAD.WIDE R10, R148, 0x4, R6 ;  /* 0x00000004940a7825 */ /* 0x002fe400078e0206 */
[----:B------:R-:W4:Y:S02]  /*58e50*/  LDL.LU R148, [R1+0x1338] ;  /* 0x0013380001947983 */ /* 0x000f240000300800 */
[C---:B--2---:R-:W-:Y:S02]  /*58e60*/  IMAD.WIDE R14, R149.reuse, 0x4, R2 ;  /* 0x00000004950e7825 */ /* 0x044fe400078e0202 */
[----:B------:R1:W-:Y:S04]  /*58e70*/  @P1 STG.E desc[UR8][R10.64], R232 ;  /* 0x000000e80a001986 */ /* 0x0003e8000c101908 */
[----:B------:R-:W-:Y:S01]  /*58e80*/  @P5 STG.E desc[UR8][R12.64], R228 ;  /* 0x000000e40c005986 */ /* 0x000fe2000c101908 */
[----:B-1----:R-:W-:-:S03]  /*58e90*/  IMAD.WIDE R10, R149, 0x4, R4 ;  /* 0x00000004950a7825 */ /* 0x002fc600078e0204 */
[----:B---3--:R1:W-:Y:S04]  /*58ea0*/  @P4 STG.E desc[UR8][R14.64], R155 ;  /* 0x0000009b0e004986 */ /* 0x0083e8000c101908 */
[----:B-1----:R-:W2:Y:S04]  /*58eb0*/  LDL.LU R155, [R1+0x48] ;  /* 0x00004800019b7983 */ /* 0x002ea80000300800 */
[----:B----4-:R1:W-:Y:S04]  /*58ec0*/  @P6 STG.E desc[UR8][R10.64], R151 ;  /* 0x000000970a006986 */ /* 0x0103e8000c101908 */
[----:B-1----:R-:W3:Y:S01]  /*58ed0*/  LDL.LU R151, [R1+0x18] ;  /* 0x0000180001977983 */ /* 0x002ee20000300800 */
        /* <DEDUP_REMOVED lines=12> */
[----:B------:R-:W-:Y:S01]  /*58fa0*/  IMAD.WIDE R14, R150, 0x4, R4 ;  /* 0x00000004960e7825 */ /* 0x000fe200078e0204 */
[----:B------:R-:W-:Y:S01]  /*58fb0*/  ISETP.LT.AND P2, PT, R153, UR4, !P2 ;  /* 0x0000000499007c0c */ /* 0x000fe2000d741270 */
[----:B------:R-:W4:Y:S01]  /*58fc0*/  LDL.LU R149, [R1+0x133c] ;  /* 0x00133c0001957983 */ /* 0x000f220000300800 */
[----:B------:R-:W-:Y:S01]  /*58fd0*/  ISETP.GE.AND P3, PT, R0, UR5, PT ;  /* 0x0000000500007c0c */ /* 0x000fe2000bf66270 */
[----:B-1----:R-:W-:Y:S02]  /*58fe0*/  IMAD.WIDE R12, R150, 0x4, R2 ;  /* 0x00000004960c7825 */ /* 0x002fe400078e0202 */
[----:B------:R1:W-:Y:S01]  /*58ff0*/  @P0 STG.E desc[UR8][R10.64], R245 ;  /* 0x000000f50a000986 */ /* 0x0003e2000c101908 */
[----:B------:R-:W-:Y:S01]  /*59000*/  ISETP.LT.AND P0, PT, R23, UR4, !P3 ;  /* 0x0000000417007c0c */ /* 0x000fe2000df01270 */
[----:B------:R-:W-:Y:S02]  /*59010*/  ULDC UR5, c[0x0][0x22c] ;  /* 0x00008b0000057ab9 */ /* 0x000fe40000000800 */
[----:B------:R1:W-:Y:S04]  /*59020*/  @P4 STG.E desc[UR8][R12.64], R241 ;  /* 0x000000f10c004986 */ /* 0x0003e8000c101908 */
[----:B------:R1:W-:Y:S01]  /*59030*/  @P5 STG.E desc[UR8][R14.64], R237 ;  /* 0x000000ed0e005986 */ /* 0x0003e2000c101908 */
[----:B------:R-:W-:Y:S01]  /*59040*/  ISETP.LT.AND P5, PT, R152, UR4, !P3 ;  /* 0x0000000498007c0c */ /* 0x000fe2000dfa1270 */
[----:B-1----:R-:W-:-:S04]  /*59050*/  IMAD.WIDE R10, R150, 0x4, R6 ;  /* 0x00000004960a7825 */ /* 0x002fc800078e0206 */
[----:B------:R-:W-:Y:S01]  /*59060*/  IMAD.WIDE R12, R150, 0x4, R8 ;  /* 0x00000004960c7825 */ /* 0x000fe200078e0208 */
[----:B------:R-:W-:Y:S04]  /*59070*/  @P1 STG.E desc[UR8][R10.64], R233 ;  /* 0x000000e90a001986 */ /* 0x000fe8000c101908 */
[----:B------:R1:W-:Y:S04]  /*59080*/  @P2 STG.E desc[UR8][R12.64], R229 ;  /* 0x000000e50c002986 */ /* 0x0003e8000c101908 */
[----:B------:R-:W4:Y:S01]  /*59090*/  LDL.LU R150, [R1+0x134c] ;  /* 0x00134c0001967983 */ /* 0x000f220000300800 */
[----:B------:R-:W-:-:S04]  /*590a0*/  IMAD.WIDE R14, R148, 0x4, R2 ;  /* 0x00000004940e7825 */ /* 0x000fc800078e0202 */
[----:B-1----:R-:W-:-:S04]  /*590b0*/  IMAD.WIDE R12, R148, 0x4, R4 ;  /* 0x00000004940c7825 */ /* 0x002fc800078e0204 */
[C---:B------:R-:W-:Y:S01]  /*590c0*/  IMAD.WIDE R10, R148.reuse, 0x4, R6 ;  /* 0x00000004940a7825 */ /* 0x040fe200078e0206 */
[----:B--2---:R1:W-:Y:S04]  /*590d0*/  @P0 STG.E desc[UR8][R14.64], R155 ;  /* 0x0000009b0e000986 */ /* 0x0043e8000c101908 */
[----:B-1----:R-:W2:Y:S04]  /*590e0*/  LDL.LU R155, [R1+0x4c] ;  /* 0x00004c00019b7983 */ /* 0x002ea80000300800 */
[----:B---3--:R1:W-:Y:S04]  /*590f0*/  @P5 STG.E desc[UR8][R12.64], R151 ;  /* 0x000000970c005986 */ /* 0x0083e8000c101908 */
[----:B-1----:R-:W3:Y:S01]  /*59100*/  LDL.LU R151, [R1+0x1c] ;  /* 0x00001c0001977983 */ /* 0x002ee20000300800 */
[----:B------:R-:W-:-:S03]  /*59110*/  IMAD.WIDE R12, R148, 0x4, R8 ;  /* 0x00000004940c7825 */ /* 0x000fc600078e0208 */
[----:B------:R-:W3:Y:S01]  /*59120*/  LDL.LU R148, [R1+0x135c] ;  /* 0x00135c0001947983 */ /* 0x000ee20000300800 */
[----:B------:R-:W-:Y:S01]  /*59130*/  VIADD R0, R22, 0xcd ;  /* 0x000000cd16007836 */ /* 0x000fe20000000000 */
[----:B------:R-:W-:-:S04]  /*59140*/  ISETP.LT.AND P1, PT, R154, UR4, !P3 ;  /* 0x000000049a007c0c */ /* 0x000fc8000df21270 */
[----:B------:R-:W-:Y:S02]  /*59150*/  ISETP.GE.AND P6, PT, R0, UR5, PT ;  /* 0x0000000500007c0c */ /* 0x000fe4000bfc6270 */
[----:B------:R-:W-:Y:S01]  /*59160*/  ISETP.LT.AND P3, PT, R153, UR4, !P3 ;  /* 0x0000000499007c0c */ /* 0x000fe2000df61270 */
[----:B------:R-:W-:Y:S01]  /*59170*/  VIADD R0, R22, 0xce ;  /* 0x000000ce16007836 */ /* 0x000fe20000000000 */
[----:B------:R-:W-:Y:S01]  /*59180*/  ISETP.LT.AND P2, PT, R23, UR4, !P6 ;  /* 0x0000000417007c0c */ /* 0x000fe2000f741270 */
[----:B------:R-:W-:Y:S01]  /*59190*/  ULDC UR5, c[0x0][0x22c] ;  /* 0x00008b0000057ab9 */ /* 0x000fe20000000800 */
[----:B------:R-:W-:-:S03]  /*591a0*/  ISETP.LT.AND P0, PT, R152, UR4, !P6 ;  /* 0x0000000498007c0c */ /* 0x000fc6000f701270 */
[----:B------:R4:W-:Y:S01]  /*591b0*/  @P1 STG.E desc[UR8][R10.64], R250 ;  /* 0x000000fa0a001986 */ /* 0x0009e2000c101908 */
[----:B------:R-:W-:Y:S02]  /*591c0*/  ISETP.LT.AND P1, PT, R154, UR4, !P6 ;  /* 0x000000049a007c0c */ /* 0x000fe4000f721270 */
[----:B------:R-:W-:Y:S02]  /*591d0*/  ISETP.GE.AND P4, PT, R0, UR5, PT ;  /* 0x0000000500007c0c */ /* 0x000fe4000bf86270 */
[----:B------:R-:W-:Y:S01]  /*591e0*/  ISETP.LT.AND P6, PT, R153, UR4, !P6 ;  /* 0x0000000499007c0c */ /* 0x000fe2000f7c1270 */
[----:B------:R1:W-:Y:S01]  /*591f0*/  @P3 STG.E desc[UR8][R12.64], R246 ;  /* 0x000000f60c003986 */ /* 0x0003e2000c101908 */
[----:B------:R-:W-:Y:S01]  /*59200*/  ISETP.LT.AND P3, PT, R23, UR4, !P4 ;  /* 0x0000000417007c0c */ /* 0x000fe2000e761270 */
[----:B----4-:R-:W-:Y:S01]  /*59210*/  IMAD.WIDE R10, R149, 0x4, R2 ;  /* 0x00000004950a7825 */ /* 0x010fe200078e0202 */
[----:B------:R-:W-:-:S03]  /*59220*/  ULDC UR5, c[0x0][0x22c] ;  /* 0x00008b0000057ab9 */ /* 0x000fc60000000800 */
[C---:B------:R-:W-:Y:S01]  /*59230*/  IMAD.WIDE R14, R149.reuse, 0x4, R4 ;  /* 0x00000004950e7825 */ /* 0x040fe200078e0204 */
[----:B------:R4:W-:Y:S01]  /*59240*/  @P2 STG.E desc[UR8][R10.64], R242 ;  /* 0x000000f20a002986 */ /* 0x0009e2000c101908 */
[----:B------:R-:W-:Y:S02]  /*59250*/  ISETP.LT.AND P2, PT, R152, UR4, !P4 ;  /* 0x0000000498007c0c */ /* 0x000fe4000e741270 */
[C---:B-1----:R-:W-:Y:S01]  /*59260*/  IMAD.WIDE R12, R149.reuse, 0x4, R8 ;  /* 0x00000004950c7825 */ /* 0x042fe200078e0208 */
[----:B------:R1:W-:Y:S03]  /*59270*/  @P0 STG.E desc[UR8][R14.64], R238 ;  /* 0x000000ee0e000986 */ /* 0x0003e6000c101908 */
[----:B------:R-:W-:Y:S02]  /*59280*/  VIADD R0, R22, 0xcf ;  /* 0x000000cf16007836 */ /* 0x000fe40000000000 */
[----:B----4-:R-:W-:-:S02]  /*59290*/  IMAD.WIDE R10, R149, 0x4, R6 ;  /* 0x00000004950a7825 */ /* 0x010fc400078e0206 */
[----:B------:R-:W4:Y:S02]  /*592a0*/  LDL.LU R149, [R1+0x1368] ;  /* 0x0013680001957983 */ /* 0x000f240000300800 */
[----:B-1----:R-:W-:Y:S02]  /*592b0*/  IMAD.WIDE R14, R150, 0x4, R2 ;  /* 0x00000004960e7825 */ /* 0x002fe400078e0202 */
[----:B------:R1:W-:Y:S01]  /*592c0*/  @P1 STG.E desc[UR8][R10.64], R234 ;  /* 0x000000ea0a001986 */ /* 0x0003e2000c101908 */
[----:B------:R-:W-:Y:S02]  /*592d0*/  ISETP.LT.AND P1, PT, R154, UR4, !P4 ;  /* 0x000000049a007c0c */ /* 0x000fe4000e721270 */
[----:B------:R-:W-:Y:S01]  /*592e0*/  ISETP.GE.AND P5, PT, R0, UR5, PT ;  /* 0x0000000500007c0c */ /* 0x000fe2000bfa6270 */
[----:B------:R1:W-:Y:S01]  /*592f0*/  @P6 STG.E desc[UR8][R12.64], R230 ;  /* 0x000000e60c006986 */ /* 0x0003e2000c101908 */
[----:B------:R-:W-:Y:S01]  /*59300*/  ISETP.LT.AND P4, PT, R153, UR4, !P4 ;  /* 0x0000000499007c0c */ /* 0x000fe2000e781270 */
[----:B-1----:R-:W-:Y:S01]  /*59310*/  IMAD.WIDE R10, R150, 0x4, R4 ;  /* 0x00000004960a7825 */ /* 0x002fe200078e0204 */
[----:B------:R-:W-:-:S03]  /*59320*/  ULDC UR5, c[0x0][0x22c] ;  /* 0x00008b0000057ab9 */ /* 0x000fc60000000800 */
[----:B------:R-:W-:Y:S01]  /*59330*/  IMAD.WIDE R12, R150, 0x4, R6 ;  /* 0x00000004960c7825 */ /* 0x000fe200078e0206 */
[----:B--2---:R-:W-:Y:S01]  /*59340*/  @P3 STG.E desc[UR8][R14.64], R155 ;  /* 0x0000009b0e003986 */ /* 0x004fe2000c101908 */
[----:B------:R-:W-:-:S03]  /*59350*/  ISETP.LT.AND P3, PT, R23, UR4, !P5 ;  /* 0x0000000417007c0c */ /* 0x000fc6000ef61270 */
[----:B---3--:R1:W-:Y:S04]  /*59360*/  @P2 STG.E desc[UR8][R10.64], R151 ;  /* 0x000000970a002986 */ /* 0x0083e8000c101908 */
[----:B------:R2:W-:Y:S01]  /*59370*/  @P1 STG.E desc[UR8][R12.64], R251 ;  /* 0x000000fb0c001986 */ /* 0x0005e2000c101908 */
[----:B-1----:R-:W-:-:S03]  /*59380*/  IMAD.WIDE R10, R150, 0x4, R8 ;  /* 0x00000004960a7825 */ /* 0x002fc600078e0208 */
[----:B------:R-:W3:Y:S01]  /*59390*/  LDL.LU R150, [R1+0x136c] ;  /* 0x00136c0001967983 */ /* 0x000ee20000300800 */
[----:B--2---:R-:W-:-:S03]  /*593a0*/  IMAD.WIDE R12, R148, 0x4, R2 ;  /* 0x00000004940c7825 */ /* 0x004fc600078e0202 */
[----:B------:R1:W-:Y:S01]  /*593b0*/  @P4 STG.E desc[UR8][R10.64], R247 ;  /* 0x000000f70a004986 */ /* 0x0003e2000c101908 */
[----:B------:R-:W-:-:S03]  /*593c0*/  IMAD.WIDE R14, R148, 0x4, R4 ;  /* 0x00000004940e7825 */ /* 0x000fc600078e0204 */
[----:B------:R2:W-:Y:S01]  /*593d0*/  @P3 STG.E desc[UR8][R12.64], R243 ;  /* 0x000000f30c003986 */ /* 0x0005e2000c101908 */
[----:B-1----:R-:W-:-:S04]  /*593e0*/  IMAD.WIDE R10, R148, 0x4, R6 ;  /* 0x00000004940a7825 */ /* 0x002fc800078e0206 */
[----:B--2---:R-:W-:Y:S02]  /*593f0*/  IMAD.WIDE R12, R148, 0x4, R8 ;  /* 0x00000004940c7825 */ /* 0x004fe400078e0208 */
[----:B------:R-:W2:Y:S01]  /*59400*/  LDL.LU R148, [R1+0x137c] ;  /* 0x00137c0001947983 */ /* 0x000ea20000300800 */
[----:B------:R-:W-:Y:S01]  /*59410*/  ISETP.LT.AND P6, PT, R152, UR4, !P5 ;  /* 0x0000000498007c0c */ /* 0x000fe2000efc1270 */
[----:B------:R-:W-:Y:S01]  /*59420*/  VIADD R0, R22, 0xd0 ;  /* 0x000000d016007836 */ /* 0x000fe20000000000 */
[----:B------:R-:W-:Y:S02]  /*59430*/  ISETP.LT.AND P1, PT, R154, UR4, !P5 ;  /* 0x000000049a007c0c */ /* 0x000fe4000ef21270 */
[----:B------:R-:W-:Y:S02]  /*59440*/  ISETP.LT.AND P5, PT, R153, UR4, !P5 ;  /* 0x0000000499007c0c */ /* 0x000fe4000efa1270 */
[----:B------:R-:W-:Y:S01]  /*59450*/  ISETP.GE.AND P0, PT, R0, UR5, PT ;  /* 0x0000000500007c0c */ /* 0x000fe2000bf06270 */
[----:B------:R-:W-:Y:S01]  /*59460*/  VIADD R0, R22, 0xd1 ;  /* 0x000000d116007836 */ /* 0x000fe20000000000 */
[----:B------:R-:W-:-:S02]  /*59470*/  ULDC UR5, c[0x0][0x22c] ;  /* 0x00008b0000057ab9 */ /* 0x000fc40000000800 */
[----:B------:R-:W-:-:S03]  /*59480*/  ISETP.LT.AND P4, PT, R23, UR4, !P0 ;  /* 0x0000000417007c0c */ /* 0x000fc6000c781270 */
[----:B------:R4:W-:Y:S01]  /*59490*/  @P6 STG.E desc[UR8][R14.64], R239 ;  /* 0x000000ef0e006986 */ /* 0x0009e2000c101908 */
[----:B------:R-:W-:-:S03]  /*594a0*/  ISETP.LT.AND P6, PT, R152, UR4, !P0 ;  /* 0x0000000498007c0c */ /* 0x000fc6000c7c1270 */
[----:B------:R-:W-:Y:S01]  /*594b0*/  @P1 STG.E desc[UR8][R10.64], R235 ;  /* 0x000000eb0a001986 */ /* 0x000fe2000c101908 */
[----:B------:R-:W-:Y:S02]  /*594c0*/  ISETP.LT.AND P1, PT, R154, UR4, !P0 ;  /* 0x000000049a007c0c */ /* 0x000fe4000c721270 */
[----:B------:R-:W-:Y:S01]  /*594d0*/  ISETP.GE.AND P2, PT, R0, UR5, PT ;  /* 0x0000000500007c0c */ /* 0x000fe2000bf46270 */
[----:B------:R1:W-:Y:S01]  /*594e0*/  @P5 STG.E desc[UR8][R12.64], R231 ;  /* 0x000000e70c005986 */ /* 0x0003e2000c101908 */
[----:B----4-:R-:W-:Y:S01]  /*594f0*/  IMAD.WIDE R14, R149, 0x4, R2 ;  /* 0x00000004950e7825 */ /* 0x010fe200078e0202 */
[----:B------:R-:W-:Y:S01]  /*59500*/  ISETP.LT.AND P0, PT, R153, UR4, !P0 ;  /* 0x0000000499007c0c */ /* 0x000fe2000c701270 */
[----:B------:R-:W-:Y:S01]  /*59510*/  ULDC UR5, c[0x0][0x22c] ;  /* 0x00008b0000057ab9 */ /* 0x000fe20000000800 */
[----:B------:R-:W-:Y:S02]  /*59520*/  ISETP.LT.AND P5, PT, R152, UR4, !P2 ;  /* 0x0000000498007c0c */ /* 0x000fe4000d7a1270 */
[----:B------:R-:W-:Y:S01]  /*59530*/  @P4 STG.E desc[UR8][R14.64], R224 ;  /* 0x000000e00e004986 */ /* 0x000fe2000c101908 */
[----:B-1----:R-:W-:Y:S01]  /*59540*/  IMAD.WIDE R12, R149, 0x4, R4 ;  /* 0x00000004950c7825 */ /* 0x002fe200078e0204 */
[----:B------:R-:W-:-:S03]  /*59550*/  ISETP.LT.AND P4, PT, R23, UR4, !P2 ;  /* 0x0000000417007c0c */ /* 0x000fc6000d781270 */
[C---:B------:R-:W-:Y:S01]  /*59560*/  IMAD.WIDE R10, R149.reuse, 0x4, R6 ;  /* 0x00000004950a7825 */ /* 0x040fe200078e0206 */
[----:B------:R1:W-:Y:S03]  /*59570*/  @P6 STG.E desc[UR8][R12.64], R220 ;  /* 0x000000dc0c006986 */ /* 0x0003e6000c101908 */
[----:B------:R-:W-:Y:S01]  /*59580*/  VIADD R0, R22, 0xd2 ;  /* 0x000000d216007836 */ /* 0x000fe20000000000 */
[----:B------:R3:W-:Y:S01]  /*59590*/  @P1 STG.E desc[UR8][R10.64], R216 ;  /* 0x000000d80a001986 */ /* 0x0007e2000c101908 */
[----:B------:R-:W-:Y:S01]  /*595a0*/  ISETP.LT.AND P1, PT, R154, UR4, !P2 ;  /* 0x000000049a007c0c */ /* 0x000fe2000d721270 */
[----:B-1----:R-:W-:Y:S02]  /*595b0*/  IMAD.WIDE R12, R149, 0x4, R8 ;  /* 0x00000004950c7825 */ /* 0x002fe400078e0208 */
[----:B------:R-:W4:Y:S01]  /*595c0*/  LDL.LU R149, [R1+0x138c] ;  /* 0x00138c0001957983 */ /* 0x000f220000300800 */
[----:B------:R-:W-:-:S02]  /*595d0*/  ISETP.GE.AND P3, PT, R0, UR5, PT ;  /* 0x0000000500007c0c */ /* 0x000fc4000bf66270 */
[----:B------:R-:W-:Y:S01]  /*595e0*/  ISETP.LT.AND P2, PT, R153, UR4, !P2 ;  /* 0x0000000499007c0c */ /* 0x000fe2000d741270 */
[----:B------:R1:W-:Y:S01]  /*595f0*/  @P0 STG.E desc[UR8][R12.64], R212 ;  /* 0x000000d40c000986 */ /* 0x0003e2000c101908 */
[----:B------:R-:W-:Y:S01]  /*59600*/  ISETP.LT.AND P0, PT, R23, UR4, !P3 ;  /* 0x0000000417007c0c */ /* 0x000fe2000df01270 */
[----:B---3--:R-:W-:Y:S01]  /*59610*/  IMAD.WIDE R10, R150, 0x4, R2 ;  /* 0x00000004960a7825 */ /* 0x008fe200078e0202 */
[----:B------:R-:W-:-:S03]  /*59620*/  ULDC UR5, c[0x0][0x22c] ;  /* 0x00008b0000057ab9 */ /* 0x000fc60000000800 */
[C---:B------:R-:W-:Y:S01]  /*59630*/  IMAD.WIDE R14, R150.reuse, 0x4, R4 ;  /* 0x00000004960e7825 */ /* 0x040fe200078e0204 */
[----:B------:R3:W-:Y:S03]  /*59640*/  @P4 STG.E desc[UR8][R10.64], R208 ;  /* 0x000000d00a004986 */ /* 0x0007e6000c101908 */
[----:B-1----:R-:W-:Y:S01]  /*59650*/  IMAD.WIDE R12, R150, 0x4, R8 ;  /* 0x00000004960c7825 */ /* 0x002fe200078e0208 */
[----:B------:R2:W-:Y:S01]  /*59660*/  @P5 STG.E desc[UR8][R14.64], R204 ;  /* 0x000000cc0e005986 */ /* 0x0005e2000c101908 */
[----:B------:R-:W-:Y:S02]  /*59670*/  ISETP.LT.AND P5, PT, R152, UR4, !P3 ;  /* 0x0000000498007c0c */ /* 0x000fe4000dfa1270 */
[----:B---3--:R-:W-:Y:S02]  /*59680*/  IMAD.WIDE R10, R150, 0x4, R6 ;  /* 0x00000004960a7825 */ /* 0x008fe400078e0206 */
[----:B------:R-:W3:Y:S02]  /*59690*/  LDL.LU R150, [R1+0x1398] ;  /* 0x0013980001967983 */ /* 0x000ee40000300800 */
[----:B--2---:R-:W-:-:S02]  /*596a0*/  IMAD.WIDE R14, R148, 0x4, R2 ;  /* 0x00000004940e7825 */ /* 0x004fc400078e0202 */
[----:B------:R1:W-:Y:S04]  /*596b0*/  @P1 STG.E desc[UR8][R10.64], R200 ;  /* 0x000000c80a001986 */ /* 0x0003e8000c101908 */
[----:B------:R2:W-:Y:S04]  /*596c0*/  @P2 STG.E desc[UR8][R12.64], R196 ;  /* 0x000000c40c002986 */ /* 0x0005e8000c101908 */
[----:B------:R-:W-:Y:S01]  /*596d0*/  @P0 STG.E desc[UR8][R14.64], R225 ;  /* 0x000000e10e000986 */ /* 0x000fe2000c101908 */
[----:B-1----:R-:W-:-:S04]  /*596e0*/  IMAD.WIDE R10, R148, 0x4, R4 ;  /* 0x00000004940a7825 */ /* 0x002fc800078e0204 */
[C---:B--2---:R-:W-:Y:S01]  /*596f0*/  IMAD.WIDE R12, R148.reuse, 0x4, R6 ;  /* 0x00000004940c7825 */ /* 0x044fe200078e0206 */
[----:B------:R1:W-:Y:S03]  /*59700*/  @P5 STG.E desc[UR8][R10.64], R221 ;  /* 0x000000dd0a005986 */ /* 0x0003e6000c101908 */
[----:B-1----:R-:W-:Y:S02]  /*59710*/  IMAD.WIDE R10, R148, 0x4, R8 ;  /* 0x00000004940a7825 */ /* 0x002fe400078e0208 */
[----:B------:R-:W2:Y:S02]  /*59720*/  LDL.LU R148, [R1+0x139c] ;  /* 0x00139c0001947983 */ /* 0x000ea40000300800 */
        /* <DEDUP_REMOVED lines=10> */
[----:B------:R-:W-:Y:S02]  /*597d0*/  ISETP.LT.AND P6, PT, R153, UR4, !P6 ;  /* 0x0000000499007c0c */ /* 0x000fe4000f7c1270 */
[----:B------:R-:W-:Y:S01]  /*597e0*/  ISETP.GE.AND P4, PT, R0, UR5, PT ;  /* 0x0000000500007c0c */ /* 0x000fe2000bf86270 */
[----:B------:R1:W-:Y:S01]  /*597f0*/  @P3 STG.E desc[UR8][R10.64], R213 ;  /* 0x000000d50a003986 */ /* 0x0003e2000c101908 */
[----:B----4-:R-:W-:Y:S02]  /*59800*/  IMAD.WIDE R12, R149, 0x4, R2 ;  /* 0x00000004950c7825 */ /* 0x010fe400078e0202 */
[----:B------:R-:W-:Y:S01]  /*59810*/  ISETP.LT.AND P3, PT, R23, UR4, !P4 ;  /* 0x0000000417007c0c */ /* 0x000fe2000e761270 */
[----:B------:R-:W-:Y:S01]  /*59820*/  ULDC UR5, c[0x0][0x22c] ;  /* 0x00008b0000057ab9 */ /* 0x000fe20000000800 */
[----:B------:R-:W-:Y:S01]  /*59830*/  IMAD.WIDE R14, R149, 0x4, R4 ;  /* 0x00000004950e7825 */ /* 0x000fe200078e0204 */
[----:B------:R4:W-:Y:S01]  /*59840*/  @P2 STG.E desc[UR8][R12.64], R209 ;  /* 0x000000d10c002986 */ /* 0x0009e2000c101908 */
[----:B------:R-:W-:-:S02]  /*59850*/  ISETP.LT.AND P2, PT, R152, UR4, !P4 ;  /* 0x0000000498007c0c */ /* 0x000fc4000e741270 */
[C---:B-1----:R-:W-:Y:S01]  /*59860*/  IMAD.WIDE R10, R149.reuse, 0x4, R6 ;  /* 0x00000004950a7825 */ /* 0x042fe200078e0206 */
[----:B------:R3:W-:Y:S03]  /*59870*/  @P0 STG.E desc[UR8][R14.64], R205 ;  /* 0x000000cd0e000986 */ /* 0x0007e6000c101908 */
[----:B------:R-:W-:Y:S02]  /*59880*/  VIADD R0, R22, 0xd5 ;  /* 0x000000d516007836 */ /* 0x000fe40000000000 */
[----:B----4-:R-:W-:Y:S02]  /*59890*/  IMAD.WIDE R12, R149, 0x4, R8 ;  /* 0x00000004950c7825 */ /* 0x010fe400078e0208 */
[----:B------:R-:W4:Y:S01]  /*598a0*/  LDL.LU R149, [R1+0x13ac] ;  /* 0x0013ac0001957983 */ /* 0x000f220000300800 */
[----:B------:R-:W-:-:S03]  /*598b0*/  ISETP.GE.AND P5, PT, R0, UR5, PT ;  /* 0x0000000500007c0c */ /* 0x000fc6000bfa6270 */
[----:B------:R1:W-:Y:S01]  /*598c0*/  @P1 STG.E desc[UR8][R10.64], R201 ;  /* 0x000000c90a001986 */ /* 0x0003e2000c101908 */
[----:B------:R-:W-:Y:S01]  /*598d0*/  ISETP.LT.AND P1, PT, R154, UR4, !P4 ;  /* 0x000000049a007c0c */ /* 0x000fe2000e721270 */
[C---:B---3--:R-:W-:Y:S02]  /*598e0*/  IMAD.WIDE R14, R150.reuse, 0x4, R2 ;  /* 0x00000004960e7825 */ /* 0x048fe400078e0202 */
[----:B------:R3:W-:Y:S01]  /*598f0*/  @P6 STG.E desc[UR8][R12.64], R197 ;  /* 0x000000c50c006986 */ /* 0x0007e2000c101908 */
[----:B------:R-:W-:Y:S01]  /*59900*/  ISETP.LT.AND P4, PT, R153, UR4, !P4 ;  /* 0x0000000499007c0c */ /* 0x000fe2000e781270 */
[----:B------:R-:W-:Y:S02]  /*59910*/  ULDC UR5, c[0x0][0x22c] ;  /* 0x00008b0000057ab9 */ /* 0x000fe40000000800 */
[----:B------:R-:W-:Y:S01]  /*59920*/  @P3 STG.E desc[UR8][R14.64], R226 ;  /* 0x000000e20e003986 */ /* 0x000fe2000c101908 */
[----:B------:R-:W-:Y:S01]  /*59930*/  ISETP.LT.AND P3, PT, R23, UR4, !P5 ;  /* 0x0000000417007c0c */ /* 0x000fe2000ef61270 */
[----:B-1----:R-:W-:-:S04]  /*59940*/  IMAD.WIDE R10, R150, 0x4, R6 ;  /* 0x00000004960a7825 */ /* 0x002fc800078e0206 */
[----:B---3--:R-:W-:-:S05]  /*59950*/  IMAD.WIDE R12, R150, 0x4, R4 ;  /* 0x00000004960c7825 */ /* 0x008fca00078e0204 */
[----:B------:R1:W-:Y:S04]  /*59960*/  @P2 STG.E desc[UR8][R12.64], R222 ;  /* 0x000000de0c002986 */ /* 0x0003e8000c101908 */
        /* <DEDUP_REMOVED lines=12> */
[----:B------:R-:W-:Y:S01]  /*59a30*/  ISETP.LT.AND P1, PT, R154, UR4, !P5 ;  /* 0x000000049a007c0c */ /* 0x000fe2000ef21270 */
[----:B------:R-:W2:Y:S03]  /*59a40*/  LDL.LU R151, [R1+0x13c8] ;  /* 0x0013c80001977983 */ /* 0x000ea60000300800 */
[----:B------:R-:W-:Y:S02]  /*59a50*/  ISETP.GE.AND P0, PT, R0, UR5, PT ;  /* 0x0000000500007c0c */ /* 0x000fe4000bf06270 */
[----:B------:R-:W-:Y:S01]  /*59a60*/  ISETP.LT.AND P5, PT, R153, UR4, !P5 ;  /* 0x0000000499007c0c */ /* 0x000fe2000efa1270 */
[----:B------:R-:W-:Y:S01]  /*59a70*/  VIADD R0, R22, 0xd7 ;  /* 0x000000d716007836 */ /* 0x000fe20000000000 */
[----:B------:R-:W-:Y:S01]  /*59a80*/  ISETP.LT.AND P4, PT, R23, UR4, !P0 ;  /* 0x0000000417007c0c */ /* 0x000fe2000c781270 */
[----:B------:R-:W-:-:S02]  /*59a90*/  ULDC UR5, c[0x0][0x22c] ;  /* 0x00008b0000057ab9 */ /* 0x000fc40000000800 */
[----:B------:R4:W-:Y:S01]  /*59aa0*/  @P6 STG.E desc[UR8][R14.64], R206 ;  /* 0x000000ce0e006986 */ /* 0x0009e2000c101908 */
[----:B------:R-:W-:-:S03]  /*59ab0*/  ISETP.LT.AND P6, PT, R152, UR4, !P0 ;  /* 0x0000000498007c0c */ /* 0x000fc6000c7c1270 */
[----:B------:R1:W-:Y:S01]  /*59ac0*/  @P1 STG.E desc[UR8][R10.64], R202 ;  /* 0x000000ca0a001986 */ /* 0x0003e2000c101908 */
[----:B------:R-:W-:Y:S02]  /*59ad0*/  ISETP.LT.AND P1, PT, R154, UR4, !P0 ;  /* 0x000000049a007c0c */ /* 0x000fe4000c721270 */
[----:B------:R-:W-:Y:S01]  /*59ae0*/  ISETP.GE.AND P2, PT, R0, UR5, PT ;  /* 0x0000000500007c0c */ /* 0x000fe2000bf46270 */
[----:B------:R1:W-:Y:S01]  /*59af0*/  @P5 STG.E desc[UR8][R12.64], R198 ;  /* 0x000000c60c005986 */ /* 0x0003e2000c101908 */
[----:B------:R-:W-:Y:S01]  /*59b00*/  ISETP.LT.AND P0, PT, R153, UR4, !P0 ;  /* 0x0000000499007c0c */ /* 0x000fe2000c701270 */
[----:B----4-:R-:W-:Y:S01]  /*59b10*/  IMAD.WIDE R14, R149, 0x4, R2 ;  /* 0x00000004950e7825 */ /* 0x010fe200078e0202 */
[----:B------:R-:W-:-:S03]  /*59b20*/  ULDC UR5, c[0x0][0x22c] ;  /* 0x00008b0000057ab9 */ /* 0x000fc60000000800 */
[----:B-1----:R-:W-:Y:S01]  /*59b30*/  IMAD.WIDE R10, R149, 0x4, R4 ;  /* 0x00000004950a7825 */ /* 0x002fe200078e0204 */
[----:B------:R-:W-:Y:S01]  /*59b40*/  @P4 STG.E desc[UR8][R14.64], R227 ;  /* 0x000000e30e004986 */ /* 0x000fe2000c101908 */
[----:B------:R-:W-:Y:S02]  /*59b50*/  ISETP.LT.AND P4, PT, R23, UR4, !P2 ;  /* 0x0000000417007c0c */ /* 0x000fe4000d781270 */
[C---:B------:R-:W-:Y:S01]  /*59b60*/  IMAD.WIDE R12, R149.reuse, 0x4, R6 ;  /* 0x00000004950c7825 */ /* 0x040fe200078e0206 */
[----:B------:R1:W-:Y:S03]  /*59b70*/  @P6 STG.E desc[UR8][R10.64], R223 ;  /* 0x000000df0a006986 */ /* 0x0003e6000c101908 */
[----:B------:R-:W-:Y:S01]  /*59b80*/  VIADD R0, R22, 0xd8 ;  /* 0x000000d816007836 */ /* 0x000fe20000000000 */
[----:B------:R-:W-:Y:S01]  /*59b90*/  ISETP.LT.AND P5, PT, R152, UR4, !P2 ;  /* 0x0000000498007c0c */ /* 0x000fe2000d7a1270 */
[----:B------:R3:W-:Y:S01]  /*59ba0*/  @P1 STG.E desc[UR8][R12.64], R219 ;  /* 0x000000db0c001986 */ /* 0x0007e2000c101908 */
[----:B------:R-:W-:Y:S01]  /*59bb0*/  ISETP.LT.AND P1, PT, R154, UR4, !P2 ;  /* 0x000000049a007c0c */ /* 0x000fe2000d721270 */
[----:B-1----:R-:W-:-:S02]  /*59bc0*/  IMAD.WIDE R10, R149, 0x4, R8 ;  /* 0x00000004950a7825 */ /* 0x002fc400078e0208 */
[----:B------:R-:W4:Y:S01]  /*59bd0*/  LDL.LU R149, [R1+0x13cc] ;  /* 0x0013cc0001957983 */ /* 0x000f220000300800 */
[----:B------:R-:W-:Y:S02]  /*59be0*/  ISETP.GE.AND P3, PT, R0, UR5, PT ;  /* 0x0000000500007c0c */ /* 0x000fe4000bf66270 */
[----:B------:R-:W-:Y:S01]  /*59bf0*/  ISETP.LT.AND P2, PT, R153, UR4, !P2 ;  /* 0x0000000499007c0c */ /* 0x000fe2000d741270 */
[----:B------:R1:W-:Y:S01]  /*59c00*/  @P0 STG.E desc[UR8][R10.64], R215 ;  /* 0x000000d70a000986 */ /* 0x0003e2000c101908 */
[----:B------:R-:W-:Y:S01]  /*59c10*/  ISETP.LT.AND P0, PT, R23, UR4, !P3 ;  /* 0x0000000417007c0c */ /* 0x000fe2000df01270 */
[----:B---3--:R-:W-:Y:S01]  /*59c20*/  IMAD.WIDE R12, R150, 0x4, R2 ;  /* 0x00000004960c7825 */ /* 0x008fe200078e0202 */
[----:B------:R-:W-:-:S04]  /*59c30*/  ULDC UR5, c[0x0][0x22c] ;  /* 0x00008b0000057ab9 */ /* 0x000fc80000000800 */
[----:B------:R3:W-:Y:S01]  /*59c40*/  @P4 STG.E desc[UR8][R12.64], R211 ;  /* 0x000000d30c004986 */ /* 0x0007e2000c101908 */
[----:B------:R-:W-:Y:S01]  /*59c50*/  ISETP.LT.AND P4, PT, R152, UR4, !P3 ;  /* 0x0000000498007c0c */ /* 0x000fe2000df81270 */
[----:B------:R-:W-:-:S04]  /*59c60*/  IMAD.WIDE R14, R150, 0x4, R4 ;  /* 0x00000004960e7825 */ /* 0x000fc800078e0204 */
[C---:B-1----:R-:W-:Y:S01]  /*59c70*/  IMAD.WIDE R10, R150.reuse, 0x4, R6 ;  /* 0x00000004960a7825 */ /* 0x042fe200078e0206 */
[----:B------:R2:W-:Y:S03]  /*59c80*/  @P5 STG.E desc[UR8][R14.64], R207 ;  /* 0x000000cf0e005986 */ /* 0x0005e6000c101908 */
[----:B---3--:R-:W-:Y:S02]  /*59c90*/  IMAD.WIDE R12, R150, 0x4, R8 ;  /* 0x00000004960c7825 */ /* 0x008fe400078e0208 */
[----:B------:R-:W3:Y:S04]  /*59ca0*/  LDL.LU R150, [R1+0x13d8] ;  /* 0x0013d80001967983 */ /* 0x000ee80000300800 */
[----:B------:R1:W-:Y:S01]  /*59cb0*/  @P1 STG.E desc[UR8][R10.64], R203 ;  /* 0x000000cb0a001986 */ /* 0x0003e2000c101908 */
[----:B--2---:R-:W-:-:S03]  /*59cc0*/  IMAD.WIDE R14, R148, 0x4, R2 ;  /* 0x00000004940e7825 */ /* 0x004fc600078e0202 */
        /* <DEDUP_REMOVED lines=13> */
[C---:B------:R-:W-:Y:S01]  /*59da0*/  IMAD.WIDE R14, R151.reuse, 0x4, R4 ;  /* 0x00000004970e7825 */ /* 0x040fe200078e0204 */
[----:B------:R-:W-:Y:S01]  /*59db0*/  ISETP.LT.AND P0, PT, R152, UR4, !P6 ;  /* 0x0000000498007c0c */ /* 0x000fe2000f701270 */
[----:B------:R-:W-:Y:S01]  /*59dc0*/  ULDC UR5, c[0x0][0x22c] ;  /* 0x00008b0000057ab9 */ /* 0x000fe20000000800 */
[----:B------:R-:W-:Y:S01]  /*59dd0*/  ISETP.LT.AND P4, PT, R154, UR4, !P6 ;  /* 0x000000049a007c0c */ /* 0x000fe2000f781270 */
[----:B------:R1:W-:Y:S01]  /*59de0*/  @P5 STG.E desc[UR8][R12.64], R184 ;  /* 0x000000b80c005986 */ /* 0x0003e2000c101908 */
[----:B------:R-:W-:Y:S01]  /*59df0*/  IMAD.WIDE R16, R151, 0x4, R6 ;  /* 0x0000000497107825 */ /* 0x000fe200078e0206 */
[----:B------:R-:W-:-:S02]  /*59e00*/  ISETP.LT.AND P6, PT, R153, UR4, !P6 ;  /* 0x0000000499007c0c */ /* 0x000fc4000f7c1270 */
[----:B------:R-:W-:Y:S02]  /*59e10*/  ISETP.GE.AND P1, PT, R0, UR5, PT ;  /* 0x0000000500007c0c */ /* 0x000fe4000bf26270 */
[----:B------:R4:W-:Y:S01]  /*59e20*/  @P3 STG.E desc[UR8][R10.64], R180 ;  /* 0x000000b40a003986 */ /* 0x0009e2000c101908 */
[----:B-1----:R-:W-:Y:S01]  /*59e30*/  IMAD.WIDE R12, R151, 0x4, R2 ;  /* 0x00000004970c7825 */ /* 0x002fe200078e0202 */
[----:B------:R-:W-:Y:S01]  /*59e40*/  ISETP.LT.AND P3, PT, R152, UR4, !P1 ;  /* 0x0000000498007c0c */ /* 0x000fe2000cf61270 */
[----:B------:R-:W-:-:S03]  /*59e50*/  ULDC UR5, c[0x0][0x22c] ;  /* 0x00008b0000057ab9 */ /* 0x000fc60000000800 */
[----:B------:R1:W-:Y:S04]  /*59e60*/  @P2 STG.E desc[UR8][R12.64], R176 ;  /* 0x000000b00c002986 */ /* 0x0003e8000c101908 */
[----:B------:R1:W-:Y:S01]  /*59e70*/  @P0 STG.E desc[UR8][R14.64], R172 ;  /* 0x000000ac0e000986 */ /* 0x0003e2000c101908 */
[----:B------:R-:W-:-:S03]  /*59e80*/  ISETP.LT.AND P2, PT, R154, UR4, !P1 ;  /* 0x000000049a007c0c */ /* 0x000fc6000cf41270 */
[----:B------:R1:W-:Y:S01]  /*59e90*/  @P4 STG.E desc[UR8][R16.64], R168 ;  /* 0x000000a810004986 */ /* 0x0003e2000c101908 */
[----:B------:R-:W-:Y:S01]  /*59ea0*/  ISETP.LT.AND P4, PT, R23, UR4, !P1 ;  /* 0x0000000417007c0c */ /* 0x000fe2000cf81270 */
[----:B----4-:R-:W-:Y:S01]  /*59eb0*/  IMAD.WIDE R10, R151, 0x4, R8 ;  /* 0x00000004970a7825 */ /* 0x010fe200078e0208 */
[----:B------:R-:W-:-:S03]  /*59ec0*/  ISETP.LT.AND P1, PT, R153, UR4, !P1 ;  /* 0x0000000499007c0c */ /* 0x000fc6000cf21270 */
[----:B------:R-:W-:Y:S01]  /*59ed0*/  VIADD R0, R22, 0xdb ;  /* 0x000000db16007836 */ /* 0x000fe20000000000 */
[----:B------:R4:W-:Y:S01]  /*59ee0*/  @P6 STG.E desc[UR8][R10.64], R164 ;  /* 0x000000a40a006986 */ /* 0x0009e2000c101908 */
[----:B-1----:R-:W-:-:S04]  /*59ef0*/  IMAD.WIDE R12, R149, 0x4, R2 ;  /* 0x00000004950c7825 */ /* 0x002fc800078e0202 */
[----:B------:R-:W-:Y:S01]  /*59f00*/  IMAD.WIDE R14, R149, 0x4, R4 ;  /* 0x00000004950e7825 */ /* 0x000fe200078e0204 */
[----:B------:R-:W-:-:S03]  /*59f10*/  ISETP.GE.AND P5, PT, R0, UR5, PT ;  /* 0x0000000500007c0c */ /* 0x000fc6000bfa6270 */
[----:B------:R-:W-:-:S04]  /*59f20*/  IMAD.WIDE R16, R149, 0x4, R6 ;  /* 0x0000000495107825 */ /* 0x000fc800078e0206 */
[----:B----4-:R-:W-:Y:S01]  /*59f30*/  IMAD.WIDE R10, R149, 0x4, R8 ;  /* 0x00000004950a7825 */ /* 0x010fe200078e0208 */
[----:B------:R-:W-:Y:S01]  /*59f40*/  @P4 STG.E desc[UR8][R12.64], R193 ;  /* 0x000000c10c004986 */ /* 0x000fe2000c101908 */
[----:B------:R-:W-:-:S03]  /*59f50*/  ULDC UR5, c[0x0][0x22c] ;  /* 0x00008b0000057ab9 */ /* 0x000fc60000000800 */
[----:B------:R-:W4:Y:S01]  /*59f60*/  LDL.LU R149, [R1+0x13d0] ;  /* 0x0013d00001957983 */ /* 0x000f220000300800 */
[----:B------:R-:W-:-:S03]  /*59f70*/  ISETP.LT.AND P4, PT, R152, UR4, !P5 ;  /* 0x0000000498007c0c */ /* 0x000fc6000ef81270 */
[----:B------:R1:W-:Y:S01]  /*59f80*/  @P3 STG.E desc[UR8][R14.64], R189 ;  /* 0x000000bd0e003986 */ /* 0x0003e2000c101908 */
[----:B------:R-:W-:-:S03]  /*59f90*/  ISETP.LT.AND P3, PT, R154, UR4, !P5 ;  /* 0x000000049a007c0c */ /* 0x000fc6000ef61270 */
[----:B------:R-:W-:Y:S01]  /*59fa0*/  @P2 STG.E desc[UR8][R16.64], R185 ;  /* 0x000000b910002986 */ /* 0x000fe2000c101908 */
[----:B------:R-:W-:-:S03]  /*59fb0*/  ISETP.LT.AND P2, PT, R23, UR4, !P5 ;  /* 0x0000000417007c0c */ /* 0x000fc6000ef41270 */
[----:B------:R1:W-:Y:S01]  /*59fc0*/  @P1 STG.E desc[UR8][R10.64], R181 ;  /* 0x000000b50a001986 */ /* 0x0003e2000c101908 */
[----:B------:R-:W-:Y:S01]  /*59fd0*/  ISETP.LT.AND P1, PT, R153, UR4, !P5 ;  /* 0x0000000499007c0c */ /* 0x000fe2000ef21270 */
[----:B---3--:R-:W-:-:S04]  /*59fe0*/  IMAD.WIDE R18, R150, 0x4, R2 ;  /* 0x0000000496127825 */ /* 0x008fc800078e0202 */
[----:B-1----:R-:W-:-:S04]  /*59ff0*/  IMAD.WIDE R14, R150, 0x4, R4 ;  /* 0x00000004960e7825 */ /* 0x002fc800078e0204 */
[----:B------:R-:W-:-:S04]  /*5a000*/  IMAD.WIDE R12, R150, 0x4, R6 ;  /* 0x00000004960c7825 */ /* 0x000fc800078e0206 */
[----:B------:R-:W-:Y:S02]  /*5a010*/  IMAD.WIDE R10, R150, 0x4, R8 ;  /* 0x00000004960a7825 */ /* 0x000fe400078e0208 */
[----:B------:R-:W3:Y:S04]  /*5a020*/  LDL.LU R150, [R1+0x13c0] ;  /* 0x0013c00001967983 */ /* 0x000ee80000300800 */
[----:B------:R-:W-:Y:S04]  /*5a030*/  @P2 STG.E desc[UR8][R18.64], R177 ;  /* 0x000000b112002986 */ /* 0x000fe8000c101908 */
[----:B------:R1:W-:Y:S04]  /*5a040*/  @P4 STG.E desc[UR8][R14.64], R173 ;  /* 0x000000ad0e004986 */ /* 0x0003e8000c101908 */
[----:B------:R-:W-:Y:S04]  /*5a050*/  @P3 STG.E desc[UR8][R12.64], R169 ;  /* 0x000000a90c003986 */ /* 0x000fe8000c101908 */
[----:B------:R1:W-:Y:S01]  /*5a060*/  @P1 STG.E desc[UR8][R10.64], R165 ;  /* 0x000000a50a001986 */ /* 0x0003e2000c101908 */
[----:B--2---:R-:W-:-:S04]  /*5a070*/  IMAD.WIDE R16, R148, 0x4, R2 ;  /* 0x0000000494107825 */ /* 0x004fc800078e0202 */
[----:B-1----:R-:W-:-:S04]  /*5a080*/  IMAD.WIDE R14, R148, 0x4, R4 ;  /* 0x00000004940e7825 */ /* 0x002fc800078e0204 */
[----:B------:R-:W-:-:S04]  /*5a090*/  IMAD.WIDE R10, R148, 0x4, R6 ;  /* 0x00000004940a7825 */ /* 0x000fc800078e0206 */
[----:B------:R-:W-:Y:S02]  /*5a0a0*/  IMAD.WIDE R12, R148, 0x4, R8 ;  /* 0x00000004940c7825 */ /* 0x000fe400078e0208 */
[----:B------:R-:W2:Y:S02]  /*5a0b0*/  LDL.LU R148, [R1+0x13b8] ;  /* 0x0013b80001947983 */ /* 0x000ea40000300800 */
[----:B------:R-:W-:-:S05]  /*5a0c0*/  VIADD R0, R22, 0xdc ;  /* 0x000000dc16007836 */ /* 0x000fca0000000000 */
[----:B------:R-:W-:Y:S01]  /*5a0d0*/  ISETP.GE.AND P0, PT, R0, UR5, PT ;  /* 0x0000000500007c0c */ /* 0x000fe2000bf06270 */
[----:B------:R-:W-:Y:S01]  /*5a0e0*/  VIADD R0, R22, 0xdd ;  /* 0x000000dd16007836 */ /* 0x000fe20000000000 */
[----:B------:R-:W-:Y:S02]  /*5a0f0*/  ULDC UR5, c[0x0][0x22c] ;  /* 0x00008b0000057ab9 */ /* 0x000fe40000000800 */
[----:B------:R-:W-:Y:S02]  /*5a100*/  ISETP.LT.AND P6, PT, R23, UR4, !P0 ;  /* 0x0000000417007c0c */ /* 0x000fe4000c7c1270 */
[----:B------:R-:W-:Y:S02]  /*5a110*/  ISETP.GE.AND P5, PT, R0, UR5, PT ;  /* 0x0000000500007c0c */ /* 0x000fe4000bfa6270 */
[----:B------:R-:W-:Y:S02]  /*5a120*/  ISETP.LT.AND P1, PT, R152, UR4, !P0 ;  /* 0x0000000498007c0c */ /* 0x000fe4000c721270 */
[----:B------:R-:W-:Y:S01]  /*5a130*/  ISETP.LT.AND P3, PT, R154, UR4, !P0 ;  /* 0x000000049a007c0c */ /* 0x000fe2000c761270 */
[----:B------:R-:W-:Y:S01]  /*5a140*/  VIADD R0, R22, 0xde ;  /* 0x000000de16007836 */ /* 0x000fe20000000000 */
[----:B------:R-:W-:Y:S01]  /*5a150*/  ISETP.LT.AND P0, PT, R153, UR4, !P0 ;  /* 0x0000000499007c0c */ /* 0x000fe2000c701270 */
[----:B------:R-:W-:Y:S01]  /*5a160*/  ULDC UR5, c[0x0][0x22c] ;  /* 0x00008b0000057ab9 */ /* 0x000fe20000000800 */
[----:B------:R-:W-:-:S03]  /*5a170*/  ISETP.LT.AND P4, PT, R23, UR4, !P5 ;  /* 0x0000000417007c0c */ /* 0x000fc6000ef81270 */
[----:B------:R4:W-:Y:S01]  /*5a180*/  @P6 STG.E desc[UR8][R16.64], R194 ;  /* 0x000000c210006986 */ /* 0x0009e2000c101908 */
[----:B------:R-:W-:-:S03]  /*5a190*/  ISETP.LT.AND P6, PT, R152, UR4, !P5 ;  /* 0x0000000498007c0c */ /* 0x000fc6000efc1270 */
[----:B------:R1:W-:Y:S01]  /*5a1a0*/  @P1 STG.E desc[UR8][R14.64], R190 ;  /* 0x000000be0e001986 */ /* 0x0003e2000c101908 */
[----:B------:R-:W-:Y:S01]  /*5a1b0*/  ISETP.GE.AND P2, PT, R0, UR5, PT ;  /* 0x0000000500007c0c */ /* 0x000fe2000bf46270 */
[----:B------:R-:W-:Y:S01]  /*5a1c0*/  VIADD R25, R22, 0xdf ;  /* 0x000000df16197836 */ /* 0x000fe20000000000 */
[----:B------:R-:W-:Y:S01]  /*5a1d0*/  ULDC UR5, c[0x0][0x22c] ;  /* 0x00008b0000057ab9 */ /* 0x000fe20000000800 */
[----:B------:R3:W-:Y:S04]  /*5a1e0*/  @P3 STG.E desc[UR8][R10.64], R186 ;  /* 0x000000ba0a003986 */ /* 0x0007e8000c101908 */
[----:B------:R3:W-:Y:S01]  /*5a1f0*/  @P0 STG.E desc[UR8][R12.64], R182 ;  /* 0x000000b60c000986 */ /* 0x0007e2000c101908 */
[----:B------:R-:W-:Y:S02]  /*5a200*/  ISETP.LT.AND P0, PT, R23, UR4, !P2 ;  /* 0x0000000417007c0c */ /* 0x000fe4000d701270 */
[----:B------:R-:W-:Y:S01]  /*5a210*/  ISETP.LT.AND P1, PT, R152, UR4, !P2 ;  /* 0x0000000498007c0c */ /* 0x000fe2000d721270 */
[----:B----4-:R-:W-:-:S04]  /*5a220*/  IMAD.WIDE R16, R149, 0x4, R2 ;  /* 0x0000000495107825 */ /* 0x010fc800078e0202 */
[C---:B------:R-:W-:Y:S01]  /*5a230*/  IMAD.WIDE R18, R149.reuse, 0x4, R4 ;  /* 0x0000000495127825 */ /* 0x040fe200078e0204 */
[----:B------:R4:W-:Y:S03]  /*5a240*/  @P4 STG.E desc[UR8][R16.64], R178 ;  /* 0x000000b210004986 */ /* 0x0009e6000c101908 */
[----:B------:R-:W-:-:S04]  /*5a250*/  IMAD.WIDE R20, R149, 0x4, R6 ;  /* 0x0000000495147825 */ /* 0x000fc800078e0206 */
[----:B-1----:R-:W-:Y:S02]  /*5a260*/  IMAD.WIDE R14, R149, 0x4, R8 ;  /* 0x00000004950e7825 */ /* 0x002fe400078e0208 */
[----:B------:R-:W2:Y:S01]  /*5a270*/  LDL.LU R149, [R1+0x13b4] ;  /* 0x0013b40001957983 */ /* 0x000ea20000300800 */
[C---:B------:R-:W-:Y:S02]  /*5a280*/  ISETP.LT.AND P4, PT, R154.reuse, UR4, !P5 ;  /* 0x000000049a007c0c */ /* 0x040fe4000ef81270 */
[----:B------:R-:W-:Y:S01]  /*5a290*/  ISETP.LT.AND P5, PT, R153, UR4, !P5 ;  /* 0x0000000499007c0c */ /* 0x000fe2000efa1270 */
[----:B------:R1:W-:Y:S01]  /*5a2a0*/  @P6 STG.E desc[UR8][R18.64], R174 ;  /* 0x000000ae12006986 */ /* 0x0003e2000c101908 */
[----:B------:R-:W-:-:S09]  /*5a2b0*/  ISETP.LT.AND P6, PT, R154, UR4, !P2 ;  /* 0x000000049a007c0c */ /* 0x000fd2000d7c1270 */
[----:B------:R-:W-:Y:S04]  /*5a2c0*/  @P4 STG.E desc[UR8][R20.64], R170 ;  /* 0x000000aa14004986 */ /* 0x000fe8000c101908 */
[----:B------:R2:W-:Y:S01]  /*5a2d0*/  @P5 STG.E desc[UR8][R14.64], R166 ;  /* 0x000000a60e005986 */ /* 0x0005e2000c101908 */
[----:B---3--:R-:W-:-:S04]  /*5a2e0*/  IMAD.WIDE R10, R150, 0x4, R2 ;  /* 0x00000004960a7825 */ /* 0x008fc800078e0202 */
[----:B------:R-:W-:-:S04]  /*5a2f0*/  IMAD.WIDE R12, R150, 0x4, R4 ;  /* 0x00000004960c7825 */ /* 0x000fc800078e0204 */
[----:B----4-:R-:W-:-:S04]  /*5a300*/  IMAD.WIDE R16, R150, 0x4, R6 ;  /* 0x0000000496107825 */ /* 0x010fc800078e0206 */
[----:B-1----:R-:W-:Y:S02]  /*5a310*/  IMAD.WIDE R18, R150, 0x4, R8 ;  /* 0x0000000496127825 */ /* 0x002fe400078e0208 */
[----:B------:R-:W3:Y:S04]  /*5a320*/  LDL.LU R150, [R1+0x13b0] ;  /* 0x0013b00001967983 */ /* 0x000ee80000300800 */
[----:B------:R1:W-:Y:S04]  /*5a330*/  @P0 STG.E desc[UR8][R10.64], R195 ;  /* 0x000000c30a000986 */ /* 0x0003e8000c101908 */
[----:B------:R4:W-:Y:S04]  /*5a340*/  @P1 STG.E desc[UR8][R12.64], R191 ;  /* 0x000000bf0c001986 */ /* 0x0009e8000c101908 */
[----:B------:R4:W-:Y:S01]  /*5a350*/  @P6 STG.E desc[UR8][R16.64], R187 ;  /* 0x000000bb10006986 */ /* 0x0009e2000c101908 */
[----:B--2---:R-:W-:-:S04]  /*5a360*/  IMAD.WIDE R14, R148, 0x4, R2 ;  /* 0x00000004940e7825 */ /* 0x004fc800078e0202 */
[----:B-1----:R-:W-:-:S04]  /*5a370*/  IMAD.WIDE R10, R148, 0x4, R4 ;  /* 0x00000004940a7825 */ /* 0x002fc800078e0204 */
[----:B----4-:R-:W-:-:S04]  /*5a380*/  IMAD.WIDE R12, R148, 0x4, R6 ;  /* 0x00000004940c7825 */ /* 0x010fc800078e0206 */
[----:B------:R-:W-:Y:S02]  /*5a390*/  IMAD.WIDE R16, R148, 0x4, R8 ;  /* 0x0000000494107825 */ /* 0x000fe400078e0208 */
[----:B------:R-:W2:Y:S01]  /*5a3a0*/  LDL.LU R148, [R1+0x13a8] ;  /* 0x0013a80001947983 */ /* 0x000ea20000300800 */
[----:B------:R-:W-:Y:S01]  /*5a3b0*/  ISETP.GE.AND P3, PT, R25, UR5, PT ;  /* 0x0000000519007c0c */ /* 0x000fe2000bf66270 */
[----:B------:R-:W-:Y:S01]  /*5a3c0*/  VIADD R0, R22, 0xe0 ;  /* 0x000000e016007836 */ /* 0x000fe20000000000 */
[----:B------:R-:W-:Y:S01]  /*5a3d0*/  ISETP.LT.AND P2, PT, R153, UR4, !P2 ;  /* 0x0000000499007c0c */ /* 0x000fe2000d741270 */
[----:B------:R-:W-:Y:S01]  /*5a3e0*/  ULDC UR5, c[0x0][0x22c] ;  /* 0x00008b0000057ab9 */ /* 0x000fe20000000800 */
[----:B------:R-:W-:Y:S01]  /*5a3f0*/  ISETP.LT.AND P5, PT, R23, UR4, !P3 ;  /* 0x0000000417007c0c */ /* 0x000fe2000dfa1270 */
[----:B------:R-:W4:Y:S01]  /*5a400*/  LDL.LU R151, [R1+0x13a4] ;  /* 0x0013a40001977983 */ /* 0x000f220000300800 */
[----:B------:R-:W-:Y:S02]  /*5a410*/  ISETP.LT.AND P1, PT, R152, UR4, !P3 ;  /* 0x0000000498007c0c */ /* 0x000fe4000df21270 */
[----:B------:R-:W-:-:S02]  /*5a420*/  ISETP.LT.AND P6, PT, R154, UR4, !P3 ;  /* 0x000000049a007c0c */ /* 0x000fc4000dfc1270 */
[----:B------:R-:W-:Y:S02]  /*5a430*/  ISETP.GE.AND P4, PT, R0, UR5, PT ;  /* 0x0000000500007c0c */ /* 0x000fe4000bf86270 */
[----:B------:R-:W-:-:S03]  /*5a440*/  ISETP.LT.AND P3, PT, R153, UR4, !P3 ;  /* 0x0000000499007c0c */ /* 0x000fc6000df61270 */
[----:B------:R-:W-:Y:S01]  /*5a450*/  @P2 STG.E desc[UR8][R18.64], R183 ;  /* 0x000000b712002986 */ /* 0x000fe2000c101908 */
[----:B------:R-:W-:Y:S01]  /*5a460*/  VIADD R0, R22, 0xe1 ;  /* 0x000000e116007836 */ /* 0x000fe20000000000 */
[----:B------:R-:W-:Y:S02]  /*5a470*/  ULDC UR5, c[0x0][0x22c] ;  /* 0x00008b0000057ab9 */ /* 0x000fe40000000800 */
[----:B------:R1:W-:Y:S01]  /*5a480*/  @P5 STG.E desc[UR8][R14.64], R179 ;  /* 0x000000b30e005986 */ /* 0x0003e2000c101908 */
[----:B------:R-:W-:-:S03]  /*5a490*/  ISETP.LT.AND P5, PT, R23, UR4, !P4 ;  /* 0x0000000417007c0c */ /* 0x000fc6000e7a1270 */
[----:B------:R1:W-:Y:S01]  /*5a4a0*/  @P1 STG.E desc[UR8][R10.64], R175 ;  /* 0x000000af0a001986 */ /* 0x0003e2000c101908 */
[----:B------:R-:W-:-:S03]  /*5a4b0*/  ISETP.LT.AND P1, PT, R152, UR4, !P4 ;  /* 0x0000000498007c0c */ /* 0x000fc6000e721270 */
[----:B------:R1:W-:Y:S01]  /*5a4c0*/  @P6 STG.E desc[UR8][R12.64], R171 ;  /* 0x000000ab0c006986 */ /* 0x0003e2000c101908 */
[----:B------:R-:W-:Y:S02]  /*5a4d0*/  ISETP.GE.AND P0, PT, R0, UR5, PT ;  /* 0x0000000500007c0c */ /* 0x000fe4000bf06270 */
[----:B------:R-:W-:Y:S01]  /*5a4e0*/  ISETP.LT.AND P6, PT, R154, UR4, !P4 ;  /* 0x000000049a007c0c */ /* 0x000fe2000e7c1270 */
[----:B------:R3:W-:Y:S01]  /*5a4f0*/  @P3 STG.E desc[UR8][R16.64], R167 ;  /* 0x000000a710003986 */ /* 0x0007e2000c101908 */
[----:B------:R-:W-:Y:S01]  /*5a500*/  ISETP.LT.AND P4, PT, R153, UR4, !P4 ;  /* 0x0000000499007c0c */ /* 0x000fe2000e781270 */
[----:B-1----:R-:W-:-:S04]  /*5a510*/  IMAD.WIDE R14, R149, 0x4, R2 ;  /* 0x00000004950e7825 */ /* 0x002fc800078e0202 */
[----:B------:R-:W-:-:S04]  /*5a520*/  IMAD.WIDE R18, R149, 0x4, R4 ;  /* 0x0000000495127825 */ /* 0x000fc800078e0204 */
[----:B------:R-:W-:-:S04]  /*5a530*/  IMAD.WIDE R10, R149, 0x4, R6 ;  /* 0x00000004950a7825 */ /* 0x000fc800078e0206 */
[----:B------:R-:W-:Y:S01]  /*5a540*/  IMAD.WIDE R12, R149, 0x4, R8 ;  /* 0x00000004950c7825 */ /* 0x000fe200078e0208 */
[----:B------:R-:W-:Y:S01]  /*5a550*/  ULDC UR5, c[0x0][0x22c] ;  /* 0x00008b0000057ab9 */ /* 0x000fe20000000800 */
[----:B------:R-:W4:Y:S01]  /*5a560*/  LDL.LU R149, [R1+0x13a0] ;  /* 0x0013a00001957983 */ /* 0x000f220000300800 */
[----:B------:R-:W-:-:S03]  /*5a570*/  ISETP.LT.AND P3, PT, R23, UR4, !P0 ;  /* 0x0000000417007c0c */ /* 0x000fc6000c761270 */
[----:B------:R1:W-:Y:S04]  /*5a580*/  @P5 STG.E desc[UR8][R14.64], R160 ;  /* 0x000000a00e005986 */ /* 0x0003e8000c101908 */
[----:B------:R1:W-:Y:S01]  /*5a590*/  @P1 STG.E desc[UR8][R18.64], R156 ;  /* 0x0000009c12001986 */ /* 0x0003e2000c101908 */
[----:B------:R-:W-:-:S03]  /*5a5a0*/  ISETP.LT.AND P1, PT, R152, UR4, !P0 ;  /* 0x0000000498007c0c */ /* 0x000fc6000c721270 */
[----:B------:R2:W-:Y:S04]  /*5a5b0*/  @P6 STG.E desc[UR8][R10.64], R132 ;  /* 0x000000840a006986 */ /* 0x0005e8000c101908 */
[----:B------:R2:W-:Y:S01]  /*5a5c0*/  @P4 STG.E desc[UR8][R12.64], R28 ;  /* 0x0000001c0c004986 */ /* 0x0005e2000c101908 */
[----:B---3--:R-:W-:-:S04]  /*5a5d0*/  IMAD.WIDE R16, R150, 0x4, R2 ;  /* 0x0000000496107825 */ /* 0x008fc800078e0202 */
[----:B-1----:R-:W-:-:S04]  /*5a5e0*/  IMAD.WIDE R14, R150, 0x4, R4 ;  /* 0x00000004960e7825 */ /* 0x002fc800078e0204 */
[----:B------:R-:W-:-:S04]  /*5a5f0*/  IMAD.WIDE R18, R150, 0x4, R6 ;  /* 0x0000000496127825 */ /* 0x000fc800078e0206 */
[----:B------:R-:W-:Y:S02]  /*5a600*/  IMAD.WIDE R20, R150, 0x4, R8 ;  /* 0x0000000496147825 */ /* 0x000fe400078e0208 */
[----:B------:R-:W3:Y:S04]  /*5a610*/  LDL.LU R150, [R1+0x1394] ;  /* 0x0013940001967983 */ /* 0x000ee80000300800 */
[----:B------:R-:W-:Y:S04]  /*5a620*/  @P3 STG.E desc[UR8][R16.64], R32 ;  /* 0x0000002010003986 */ /* 0x000fe8000c101908 */
[----:B------:R1:W-:Y:S01]  /*5a630*/  @P1 STG.E desc[UR8][R14.64], R36 ;  /* 0x000000240e001986 */ /* 0x0003e2000c101908 */
[----:B--2---:R-:W-:-:S04]  /*5a640*/  IMAD.WIDE R10, R148, 0x4, R2 ;  /* 0x00000004940a7825 */ /* 0x004fc800078e0202 */
[----:B------:R-:W-:-:S04]  /*5a650*/  IMAD.WIDE R12, R148, 0x4, R4 ;  /* 0x00000004940c7825 */ /* 0x000fc800078e0204 */
[----:B-1----:R-:W-:-:S04]  /*5a660*/  IMAD.WIDE R14, R148, 0x4, R6 ;  /* 0x00000004940e7825 */ /* 0x002fc800078e0206 */
[----:B------:R-:W-:Y:S02]  /*5a670*/  IMAD.WIDE R16, R148, 0x4, R8 ;  /* 0x0000000494107825 */ /* 0x000fe400078e0208 */
[----:B------:R-:W2:Y:S02]  /*5a680*/  LDL.LU R148, [R1+0x1390] ;  /* 0x0013900001947983 */ /* 0x000ea40000300800 */
        /* <DEDUP_REMOVED lines=9> */
[----:B------:R4:W-:Y:S01]  /*5a720*/  @P4 STG.E desc[UR8][R18.64], R56 ;  /* 0x0000003812004986 */ /* 0x0009e2000c101908 */
[----:B------:R-:W-:Y:S01]  /*5a730*/  VIADD R0, R22, 0xe4 ;  /* 0x000000e416007836 */ /* 0x000fe20000000000 */
[----:B------:R-:W-:Y:S02]  /*5a740*/  ULDC UR5, c[0x0][0x22c] ;  /* 0x00008b0000057ab9 */ /* 0x000fe40000000800 */
[----:B------:R1:W-:Y:S01]  /*5a750*/  @P0 STG.E desc[UR8][R20.64], R52 ;  /* 0x0000003414000986 */ /* 0x0003e2000c101908 */
[----:B------:R-:W-:-:S02]  /*5a760*/  ISETP.LT.AND P0, PT, R154, UR4, !P2 ;  /* 0x000000049a007c0c */ /* 0x000fc4000d701270 */
[----:B------:R-:W-:Y:S01]  /*5a770*/  ISETP.LT.AND P2, PT, R153, UR4, !P2 ;  /* 0x0000000499007c0c */ /* 0x000fe2000d741270 */
[----:B------:R1:W-:Y:S01]  /*5a780*/  @P3 STG.E desc[UR8][R10.64], R161 ;  /* 0x000000a10a003986 */ /* 0x0003e2000c101908 */
[----:B------:R-:W-:Y:S02]  /*5a790*/  ISETP.LT.AND P3, PT, R23, UR4, !P5 ;  /* 0x0000000417007c0c */ /* 0x000fe4000ef61270 */
[----:B------:R-:W-:Y:S01]  /*5a7a0*/  ISETP.LT.AND P4, PT, R152, UR4, !P5 ;  /* 0x0000000498007c0c */ /* 0x000fe2000ef81270 */
[----:B------:R1:W-:Y:S01]  /*5a7b0*/  @P6 STG.E desc[UR8][R12.64], R157 ;  /* 0x0000009d0c006986 */ /* 0x0003e2000c101908 */
[C---:B----4-:R-:W-:Y:S01]  /*5a7c0*/  IMAD.WIDE R18, R151.reuse, 0x4, R2 ;  /* 0x0000000497127825 */ /* 0x050fe200078e0202 */
[----:B------:R-:W-:Y:S01]  /*5a7d0*/  ISETP.GE.AND P1, PT, R0, UR5, PT ;  /* 0x0000000500007c0c */ /* 0x000fe2000bf26270 */
[----:B------:R-:W-:Y:S01]  /*5a7e0*/  ULDC UR5, c[0x0][0x22c] ;  /* 0x00008b0000057ab9 */ /* 0x000fe20000000800 */
[----:B------:R-:W-:Y:S01]  /*5a7f0*/  ISETP.LT.AND P6, PT, R154, UR4, !P5 ;  /* 0x000000049a007c0c */ /* 0x000fe2000efc1270 */
[----:B-1----:R-:W-:Y:S01]  /*5a800*/  IMAD.WIDE R20, R151, 0x4, R4 ;  /* 0x0000000497147825 */ /* 0x002fe200078e0204 */
[----:B------:R1:W-:Y:S01]  /*5a810*/  @P0 STG.E desc[UR8][R14.64], R133 ;  /* 0x000000850e000986 */ /* 0x0003e2000c101908 */
[----:B------:R-:W-:-:S03]  /*5a820*/  ISETP.LT.AND P5, PT, R153, UR4, !P5 ;  /* 0x0000000499007c0c */ /* 0x000fc6000efa1270 */
[----:B------:R4:W-:Y:S01]  /*5a830*/  @P2 STG.E desc[UR8][R16.64], R29 ;  /* 0x0000001d10002986 */ /* 0x0009e2000c101908 */
[----:B------:R-:W-:-:S03]  /*5a840*/  ISETP.LT.AND P2, PT, R23, UR4, !P1 ;  /* 0x0000000417007c0c */ /* 0x000fc6000cf41270 */
[----:B------:R4:W-:Y:S01]  /*5a850*/  @P3 STG.E desc[UR8][R18.64], R33 ;  /* 0x0000002112003986 */ /* 0x0009e2000c101908 */
[----:B------:R-:W-:-:S03]  /*5a860*/  ISETP.LT.AND P3, PT, R152, UR4, !P1 ;  /* 0x0000000498007c0c */ /* 0x000fc6000cf61270 */
[----:B------:R-:W-:Y:S01]  /*5a870*/  @P4 STG.E desc[UR8][R20.64], R37 ;  /* 0x0000002514004986 */ /* 0x000fe2000c101908 */
[----:B------:R-:W-:Y:S01]  /*5a880*/  ISETP.LT.AND P4, PT, R154, UR4, !P1 ;  /* 0x000000049a007c0c */ /* 0x000fe2000cf81270 */
[----:B------:R-:W-:-:S04]  /*5a890*/  IMAD.WIDE R10, R151, 0x4, R6 ;  /* 0x00000004970a7825 */ /* 0x000fc800078e0206 */
[----:B------:R-:W-:Y:S02]  /*5a8a0*/  VIADD R0, R22, 0xe5 ;  /* 0x000000e516007836 */ /* 0x000fe40000000000 */
[----:B------:R-:W-:Y:S01]  /*5a8b0*/  IMAD.WIDE R12, R151, 0x4, R8 ;  /* 0x00000004970c7825 */ /* 0x000fe200078e0208 */
[----:B------:R4:W-:Y:S03]  /*5a8c0*/  @P6 STG.E desc[UR8][R10.64], R57 ;  /* 0x000000390a006986 */ /* 0x0009e6000c101908 */
[----:B-1----:R-:W-:Y:S01]  /*5a8d0*/  IMAD.WIDE R14, R149, 0x4, R2 ;  /* 0x00000004950e7825 */ /* 0x002fe200078e0202 */
[----:B------:R-:W-:-:S03]  /*5a8e0*/  ISETP.GE.AND P0, PT, R0, UR5, PT ;  /* 0x0000000500007c0c */ /* 0x000fc6000bf06270 */
[C---:B----4-:R-:W-:Y:S01]  /*5a8f0*/  IMAD.WIDE R16, R149.reuse, 0x4, R4 ;  /* 0x0000000495107825 */ /* 0x050fe200078e0204 */
[----:B------:R1:W-:Y:S03]  /*5a900*/  @P5 STG.E desc[UR8][R12.64], R53 ;  /* 0x000000350c005986 */ /* 0x0003e6000c101908 */
[C---:B------:R-:W-:Y:S01]  /*5a910*/  IMAD.WIDE R18, R149.reuse, 0x4, R6 ;  /* 0x0000000495127825 */ /* 0x040fe200078e0206 */
[----:B------:R4:W-:Y:S03]  /*5a920*/  @P2 STG.E desc[UR8][R14.64], R162 ;  /* 0x000000a20e002986 */ /* 0x0009e6000c101908 */
[----:B------:R-:W-:Y:S01]  /*5a930*/  IMAD.WIDE R10, R149, 0x4, R8 ;  /* 0x00000004950a7825 */ /* 0x000fe200078e0208 */
[----:B------:R-:W-:Y:S01]  /*5a940*/  ISETP.LT.AND P1, PT, R153, UR4, !P1 ;  /* 0x0000000499007c0c */ /* 0x000fe2000cf21270 */
[----:B------:R-:W2:Y:S01]  /*5a950*/  LDL.LU R149, [R1+0x1388] ;  /* 0x0013880001957983 */ /* 0x000ea20000300800 */
[----:B------:R-:W-:Y:S01]  /*5a960*/  ISETP.LT.AND P2, PT, R23, UR4, !P0 ;  /* 0x0000000417007c0c */ /* 0x000fe2000c741270 */
[----:B---3--:R-:W-:-:S02]  /*5a970*/  IMAD.WIDE R20, R150, 0x4, R2 ;  /* 0x0000000496147825 */ /* 0x008fc400078e0202 */
[----:B------:R3:W-:Y:S01]  /*5a980*/  @P3 STG.E desc[UR8][R16.64], R158 ;  /* 0x0000009e10003986 */ /* 0x0007e2000c101908 */
[----:B------:R-:W-:-:S03]  /*5a990*/  ULDC UR5, c[0x0][0x22c] ;  /* 0x00008b0000057ab9 */ /* 0x000fc60000000800 */
[----:B------:R2:W-:Y:S01]  /*5a9a0*/  @P4 STG.E desc[UR8][R18.64], R134 ;  /* 0x0000008612004986 */ /* 0x0005e2000c101908 */
[----:B------:R-:W-:Y:S01]  /*5a9b0*/  ISETP.LT.AND P4, PT, R152, UR4, !P0 ;  /* 0x0000000498007c0c */ /* 0x000fe2000c781270 */
[----:B-1----:R-:W-:-:S04]  /*5a9c0*/  IMAD.WIDE R12, R150, 0x4, R4 ;  /* 0x00000004960c7825 */ /* 0x002fc800078e0204 */
[----:B----4-:R-:W-:-:S04]  /*5a9d0*/  IMAD.WIDE R14, R150, 0x4, R6 ;  /* 0x00000004960e7825 */ /* 0x010fc800078e0206 */
[----:B---3--:R-:W-:Y:S02]  /*5a9e0*/  IMAD.WIDE R16, R150, 0x4, R8 ;  /* 0x0000000496107825 */ /* 0x008fe400078e0208 */
        /* <DEDUP_REMOVED lines=9> */
[----:B------:R-:W-:Y:S02]  /*5aa80*/  ISETP.LT.AND P5, PT, R154, UR4, !P0 ;  /* 0x000000049a007c0c */ /* 0x000fe4000c7a1270 */
[----:B------:R-:W-:Y:S01]  /*5aa90*/  ISETP.LT.AND P0, PT, R153, UR4, !P0 ;  /* 0x0000000499007c0c */ /* 0x000fe2000c701270 */
[----:B------:R-:W-:Y:S01]  /*5aaa0*/  VIADD R0, R22, 0xe6 ;  /* 0x000000e616007836 */ /* 0x000fe20000000000 */
[----:B------:R-:W4:Y:S04]  /*5aab0*/  LDL.LU R151, [R1+0x1378] ;  /* 0x0013780001977983 */ /* 0x000f280000300800 */
[----:B------:R-:W-:Y:S01]  /*5aac0*/  ISETP.GE.AND P6, PT, R0, UR5, PT ;  /* 0x0000000500007c0c */ /* 0x000fe2000bfc6270 */
[----:B------:R-:W-:Y:S01]  /*5aad0*/  VIADD R0, R22, 0xe7 ;  /* 0x000000e716007836 */ /* 0x000fe20000000000 */
[----:B------:R-:W-:-:S02]  /*5aae0*/  ULDC UR5, c[0x0][0x22c] ;  /* 0x00008b0000057ab9 */ /* 0x000fc40000000800 */
[----:B------:R-:W-:Y:S01]  /*5aaf0*/  ISETP.LT.AND P3, PT, R23, UR4, !P6 ;  /* 0x0000000417007c0c */ /* 0x000fe2000f761270 */
[----:B------:R1:W-:Y:S01]  /*5ab00*/  @P5 STG.E desc[UR8][R14.64], R58 ;  /* 0x0000003a0e005986 */ /* 0x0003e2000c101908 */
[----:B------:R-:W-:Y:S02]  /*5ab10*/  ISETP.GE.AND P1, PT, R0, UR5, PT ;  /* 0x0000000500007c0c */ /* 0x000fe4000bf26270 */
[----:B------:R-:W-:Y:S01]  /*5ab20*/  ISETP.LT.AND P2, PT, R152, UR4, !P6 ;  /* 0x0000000498007c0c */ /* 0x000fe2000f741270 */
[----:B------:R1:W-:Y:S01]  /*5ab30*/  @P0 STG.E desc[UR8][R16.64], R54 ;  /* 0x0000003610000986 */ /* 0x0003e2000c101908 */
[----:B------:R-:W-:Y:S01]  /*5ab40*/  ISETP.LT.AND P0, PT, R154, UR4, !P6 ;  /* 0x000000049a007c0c */ /* 0x000fe2000f701270 */
[----:B------:R-:W-:Y:S01]  /*5ab50*/  VIADD R0, R22, 0xe8 ;  /* 0x000000e816007836 */ /* 0x000fe20000000000 */
[----:B------:R-:W-:Y:S01]  /*5ab60*/  ISETP.LT.AND P6, PT, R153, UR4, !P6 ;  /* 0x0000000499007c0c */ /* 0x000fe2000f7c1270 */
[----:B------:R-:W-:Y:S01]  /*5ab70*/  ULDC UR5, c[0x0][0x22c] ;  /* 0x00008b0000057ab9 */ /* 0x000fe20000000800 */
[----:B------:R-:W-:-:S02]  /*5ab80*/  ISETP.LT.AND P5, PT, R23, UR4, !P1 ;  /* 0x0000000417007c0c */ /* 0x000fc4000cfa1270 */
[----:B------:R-:W-:Y:S01]  /*5ab90*/  ISETP.LT.AND P4, PT, R152, UR4, !P1 ;  /* 0x0000000498007c0c */ /* 0x000fe2000cf81270 */
[----:B------:R-:W-:Y:S01]  /*5aba0*/  @P3 STG.E desc[UR8][R18.64], R163 ;  /* 0x000000a312003986 */ /* 0x000fe2000c101908 */
[----:B------:R-:W-:-:S03]  /*5abb0*/  ISETP.GE.AND P3, PT, R0, UR5, PT ;  /* 0x0000000500007c0c */ /* 0x000fc6000bf66270 */
[----:B------:R1:W-:Y:S04]  /*5abc0*/  @P2 STG.E desc[UR8][R10.64], R159 ;  /* 0x0000009f0a002986 */ /* 0x0003e8000c101908 */
[----:B------:R-:W-:Y:S01]  /*5abd0*/  @P0 STG.E desc[UR8][R20.64], R135 ;  /* 0x0000008714000986 */ /* 0x000fe2000c101908 */
[----:B------:R-:W-:Y:S02]  /*5abe0*/  ISETP.LT.AND P0, PT, R154, UR4, !P1 ;  /* 0x000000049a007c0c */ /* 0x000fe4000cf01270 */
[----:B------:R-:W-:Y:S01]  /*5abf0*/  ISETP.LT.AND P1, PT, R153, UR4, !P1 ;  /* 0x0000000499007c0c */ /* 0x000fe2000cf21270 */
[----:B------:R3:W-:Y:S01]  /*5ac00*/  @P6 STG.E desc[UR8][R12.64], R31 ;  /* 0x0000001f0c006986 */ /* 0x0007e2000c101908 */
[----:B------:R-:W-:Y:S01]  /*5ac10*/  ISETP.LT.AND P6, PT, R23, UR4, !P3 ;  /* 0x0000000417007c0c */ /* 0x000fe2000dfc1270 */
[----:B-1----:R-:W-:-:S04]  /*5ac20*/  IMAD.WIDE R14, R149, 0x4, R2 ;  /* 0x00000004950e7825 */ /* 0x002fc800078e0202 */
[----:B------:R-:W-:Y:S01]  /*5ac30*/  IMAD.WIDE R16, R149, 0x4, R4 ;  /* 0x0000000495107825 */ /* 0x000fe200078e0204 */
[----:B------:R1:W-:Y:S01]  /*5ac40*/  @P5 STG.E desc[UR8][R14.64], R35 ;  /* 0x000000230e005986 */ /* 0x0003e2000c101908 */
[----:B------:R-:W-:-:S03]  /*5ac50*/  ISETP.LT.AND P5, PT, R152, UR4, !P3 ;  /* 0x0000000498007c0c */ /* 0x000fc6000dfa1270 */
[----:B------:R1:W-:Y:S01]  /*5ac60*/  @P4 STG.E desc[UR8][R16.64], R39 ;  /* 0x0000002710004986 */ /* 0x0003e2000c101908 */
[----:B------:R-:W-:-:S04]  /*5ac70*/  IMAD.WIDE R10, R149, 0x4, R6 ;  /* 0x00000004950a7825 */ /* 0x000fc800078e0206 */
[----:B------:R-:W-:Y:S01]  /*5ac80*/  IMAD.WIDE R18, R149, 0x4, R8 ;  /* 0x0000000495127825 */ /* 0x000fe200078e0208 */
[----:B------:R2:W-:Y:S04]  /*5ac90*/  @P0 STG.E desc[UR8][R10.64], R59 ;  /* 0x0000003b0a000986 */ /* 0x0005e8000c101908 */
[----:B------:R2:W-:Y:S01]  /*5aca0*/  @P1 STG.E desc[UR8][R18.64], R55 ;  /* 0x0000003712001986 */ /* 0x0005e2000c101908 */
[----:B---3--:R-:W-:-:S04]  /*5acb0*/  IMAD.WIDE R12, R150, 0x4, R2 ;  /* 0x00000004960c7825 */ /* 0x008fc800078e0202 */
[----:B-1----:R-:W-:-:S04]  /*5acc0*/  IMAD.WIDE R14, R150, 0x4, R4 ;  /* 0x00000004960e7825 */ /* 0x002fc800078e0204 */
[----:B------:R-:W-:-:S04]  /*5acd0*/  IMAD.WIDE R16, R150, 0x4, R6 ;  /* 0x0000000496107825 */ /* 0x000fc800078e0206 */
[----:B------:R-:W-:Y:S02]  /*5ace0*/  IMAD.WIDE R20, R150, 0x4, R8 ;  /* 0x0000000496147825 */ /* 0x000fe400078e0208 */
[----:B------:R-:W3:Y:S04]  /*5acf0*/  LDL.LU R150, [R1+0x1374] ;  /* 0x0013740001967983 */ /* 0x000ee80000300800 */
[----:B------:R1:W-:Y:S04]  /*5ad00*/  @P6 STG.E desc[UR8][R12.64], R48 ;  /* 0x000000300c006986 */ /* 0x0003e8000c101908 */
[----:B------:R4:W-:Y:S01]  /*5ad10*/  @P5 STG.E desc[UR8][R14.64], R44 ;  /* 0x0000002c0e005986 */ /* 0x0009e2000c101908 */
[----:B--2---:R-:W-:-:S04]  /*5ad20*/  IMAD.WIDE R10, R148, 0x4, R2 ;  /* 0x00000004940a7825 */ /* 0x004fc800078e0202 */
[----:B------:R-:W-:-:S04]  /*5ad30*/  IMAD.WIDE R18, R148, 0x4, R4 ;  /* 0x0000000494127825 */ /* 0x000fc800078e0204 */
[----:B-1----:R-:W-:-:S04]  /*5ad40*/  IMAD.WIDE R12, R148, 0x4, R6 ;  /* 0x00000004940c7825 */ /* 0x002fc800078e0206 */
[----:B----4-:R-:W-:Y:S02]  /*5ad50*/  IMAD.WIDE R14, R148, 0x4, R8 ;  /* 0x00000004940e7825 */ /* 0x010fe400078e0208 */
[----:B------:R-:W2:Y:S02]  /*5ad60*/  LDL.LU R148, [R1+0x1370] ;  /* 0x0013700001947983 */ /* 0x000ea40000300800 */
[----:B------:R-:W-:Y:S01]  /*5ad70*/  VIADD R25, R22, 0xe9 ;  /* 0x000000e916197836 */ /* 0x000fe20000000000 */
[----:B------:R-:W-:Y:S01]  /*5ad80*/  ISETP.LT.AND P4, PT, R154, UR4, !P3 ;  /* 0x000000049a007c0c */ /* 0x000fe2000df81270 */
[----:B------:R-:W-:Y:S01]  /*5ad90*/  VIADD R0, R22, 0xea ;  /* 0x000000ea16007836 */ /* 0x000fe20000000000 */
[----:B------:R-:W-:Y:S01]  /*5ada0*/  ISETP.LT.AND P3, PT, R153, UR4, !P3 ;  /* 0x0000000499007c0c */ /* 0x000fe2000df61270 */
[----:B------:R-:W4:Y:S01]  /*5adb0*/  LDL.LU R149, [R1+0x1364] ;  /* 0x0013640001957983 */ /* 0x000f220000300800 */
[----:B------:R-:W-:-:S04]  /*5adc0*/  ISETP.GE.AND P2, PT, R25, UR5, PT ;  /* 0x0000000519007c0c */ /* 0x000fc8000bf46270 */
[----:B------:R-:W-:Y:S02]  /*5add0*/  ISETP.LT.AND P1, PT, R23, UR4, !P2 ;  /* 0x0000000417007c0c */ /* 0x000fe4000d721270 */
[----:B------:R-:W-:Y:S02]  /*5ade0*/  ISETP.LT.AND P6, PT, R152, UR4, !P2 ;  /* 0x0000000498007c0c */ /* 0x000fe4000d7c1270 */
[----:B------:R-:W-:Y:S01]  /*5adf0*/  ISETP.GE.AND P0, PT, R0, UR5, PT ;  /* 0x0000000500007c0c */ /* 0x000fe2000bf06270 */
[----:B------:R1:W-:Y:S04]  /*5ae00*/  @P4 STG.E desc[UR8][R16.64], R60 ;  /* 0x0000003c10004986 */ /* 0x0003e8000c101908 */
[----:B------:R1:W-:Y:S01]  /*5ae10*/  @P3 STG.E desc[UR8][R20.64], R40 ;  /* 0x0000002814003986 */ /* 0x0003e2000c101908 */
[----:B------:R-:W-:-:S02]  /*5ae20*/  ISETP.LT.AND P3, PT, R154, UR4, !P2 ;  /* 0x000000049a007c0c */ /* 0x000fc4000d761270 */
[----:B------:R-:W-:Y:S02]  /*5ae30*/  ISETP.LT.AND P2, PT, R153, UR4, !P2 ;  /* 0x0000000499007c0c */ /* 0x000fe4000d741270 */
[----:B------:R-:W-:Y:S01]  /*5ae40*/  ISETP.LT.AND P4, PT, R23, UR4, !P0 ;  /* 0x0000000417007c0c */ /* 0x000fe2000c781270 */
[----:B------:R1:W-:Y:S01]  /*5ae50*/  @P1 STG.E desc[UR8][R10.64], R64 ;  /* 0x000000400a001986 */ /* 0x0003e2000c101908 */
[----:B------:R-:W-:-:S03]  /*5ae60*/  ISETP.LT.AND P5, PT, R152, UR4, !P0 ;  /* 0x0000000498007c0c */ /* 0x000fc6000c7a1270 */
[----:B------:R-:W-:Y:S01]  /*5ae70*/  @P6 STG.E desc[UR8][R18.64], R68 ;  /* 0x0000004412006986 */ /* 0x000fe2000c101908 */
[----:B------:R-:W-:Y:S01]  /*5ae80*/  ISETP.LT.AND P6, PT, R154, UR4, !P0 ;  /* 0x000000049a007c0c */ /* 0x000fe2000c7c1270 */
[----:B------:R-:W-:Y:S02]  /*5ae90*/  VIADD R0, R22, 0xeb ;  /* 0x000000eb16007836 */ /* 0x000fe40000000000 */
[C---:B-1----:R-:W-:Y:S01]  /*5aea0*/  IMAD.WIDE R16, R151.reuse, 0x4, R2 ;  /* 0x0000000497107825 */ /* 0x042fe200078e0202 */
[----:B------:R1:W-:Y:S03]  /*5aeb0*/  @P3 STG.E desc[UR8][R12.64], R84 ;  /* 0x000000540c003986 */ /* 0x0003e6000c101908 */
[C---:B------:R-:W-:Y:S01]  /*5aec0*/  IMAD.WIDE R20, R151.reuse, 0x4, R4 ;  /* 0x0000000497147825 */ /* 0x040fe200078e0204 */
[----:B------:R-:W-:Y:S01]  /*5aed0*/  ISETP.GE.AND P1, PT, R0, UR5, PT ;  /* 0x0000000500007c0c */ /* 0x000fe2000bf26270 */
[----:B------:R3:W-:Y:S02]  /*5aee0*/  @P2 STG.E desc[UR8][R14.64], R88 ;  /* 0x000000580e002986 */ /* 0x0007e4000c101908 */
[----:B------:R-:W-:Y:S01]  /*5aef0*/  IMAD.WIDE R10, R151, 0x4, R6 ;  /* 0x00000004970a7825 */ /* 0x000fe200078e0206 */
[----:B------:R-:W-:Y:S01]  /*5af00*/  ISETP.LT.AND P0, PT, R153, UR4, !P0 ;  /* 0x0000000499007c0c */ /* 0x000fe2000c701270 */
[----:B------:R3:W-:Y:S01]  /*5af10*/  @P4 STG.E desc[UR8][R16.64], R49 ;  /* 0x0000003110004986 */ /* 0x0007e2000c101908 */
[----:B------:R-:W-:-:S03]  /*5af20*/  ISETP.LT.AND P3, PT, R152, UR4, !P1 ;  /* 0x0000000498007c0c */ /* 0x000fc6000cf61270 */
[----:B------:R-:W-:Y:S01]  /*5af30*/  @P5 STG.E desc[UR8][R20.64], R45 ;  /* 0x0000002d14005986 */ /* 0x000fe2000c101908 */
[----:B------:R-:W-:-:S03]  /*5af40*/  ISETP.LT.AND P5, PT, R23, UR4, !P1 ;  /* 0x0000000417007c0c */ /* 0x000fc6000cfa1270 */
[----:B------:R3:W-:Y:S01]  /*5af50*/  @P6 STG.E desc[UR8][R10.64], R61 ;  /* 0x0000003d0a006986 */ /* 0x0007e2000c101908 */
[----:B-1----:R-:W-:-:S05]  /*5af60*/  IMAD.WIDE R12, R151, 0x4, R8 ;  /* 0x00000004970c7825 */ /* 0x002fca00078e0208 */
[----:B------:R1:W-:Y:S01]  /*5af70*/  @P0 STG.E desc[UR8][R12.64], R41 ;  /* 0x000000290c000986 */ /* 0x0003e2000c101908 */
[----:B---3--:R-:W-:-:S04]  /*5af80*/  IMAD.WIDE R14, R150, 0x4, R2 ;  /* 0x00000004960e7825 */ /* 0x008fc800078e0202 */
[----:B------:R-:W-:-:S04]  /*5af90*/  IMAD.WIDE R16, R150, 0x4, R4 ;  /* 0x0000000496107825 */ /* 0x000fc800078e0204 */
[----:B------:R-:W-:-:S04]  /*5afa0*/  IMAD.WIDE R18, R150, 0x4, R6 ;  /* 0x0000000496127825 */ /* 0x000fc800078e0206 */
[----:B------:R-:W-:Y:S02]  /*5afb0*/  IMAD.WIDE R10, R150, 0x4, R8 ;  /* 0x00000004960a7825 */ /* 0x000fe400078e0208 */
[----:B------:R-:W3:Y:S04]  /*5afc0*/  LDL.LU R150, [R1+0x1360] ;  /* 0x0013600001967983 */ /* 0x000ee80000300800 */
[----:B------:R1:W-:Y:S04]  /*5afd0*/  @P5 STG.E desc[UR8][R14.64], R65 ;  /* 0x000000410e005986 */ /* 0x0003e8000c101908 */
[----:B------:R4:W-:Y:S01]  /*5afe0*/  @P3 STG.E desc[UR8][R16.64], R69 ;  /* 0x0000004510003986 */ /* 0x0009e2000c101908 */
[----:B--2---:R-:W-:-:S04]  /*5aff0*/  IMAD.WIDE R20, R148, 0x4, R2 ;  /* 0x0000000494147825 */ /* 0x004fc800078e0202 */
[----:B-1----:R-:W-:-:S04]  /*5b000*/  IMAD.WIDE R12, R148, 0x4, R4 ;  /* 0x00000004940c7825 */ /* 0x002fc800078e0204 */
[----:B------:R-:W-:-:S04]  /*5b010*/  IMAD.WIDE R14, R148, 0x4, R6 ;  /* 0x00000004940e7825 */ /* 0x000fc800078e0206 */
[----:B----4-:R-:W-:Y:S02]  /*5b020*/  IMAD.WIDE R16, R148, 0x4, R8 ;  /* 0x0000000494107825 */ /* 0x010fe400078e0208 */
[----:B------:R-:W2:Y:S01]  /*5b030*/  LDL.LU R148, [R1+0x1358] ;  /* 0x0013580001947983 */ /* 0x000ea20000300800 */
[----:B------:R-:W-:Y:S01]  /*5b040*/  ISETP.LT.AND P4, PT, R154, UR4, !P1 ;  /* 0x000000049a007c0c */ /* 0x000fe2000cf81270 */
[----:B------:R-:W-:Y:S01]  /*5b050*/  VIADD R25, R22, 0xec ;  /* 0x000000ec16197836 */ /* 0x000fe20000000000 */
[----:B------:R-:W-:-:S04]  /*5b060*/  ISETP.LT.AND P1, PT, R153, UR4, !P1 ;  /* 0x0000000499007c0c */ /* 0x000fc8000cf21270 */
[----:B------:R-:W-:Y:S01]  /*5b070*/  ISETP.GE.AND P2, PT, R25, UR5, PT ;  /* 0x0000000519007c0c */ /* 0x000fe2000bf46270 */
[----:B------:R-:W-:Y:S01]  /*5b080*/  VIADD R0, R22, 0xed ;  /* 0x000000ed16007836 */ /* 0x000fe20000000000 */
[----:B------:R-:W1:Y:S02]  /*5b090*/  LDS.128 R24, [R24] ;  /* 0x0000000018187984 */ /* 0x000e640000000c00 */
[----:B------:R-:W-:Y:S02]  /*5b0a0*/  ISETP.LT.AND P0, PT, R23, UR4, !P2 ;  /* 0x0000000417007c0c */ /* 0x000fe4000d701270 */
[----:B------:R-:W-:Y:S01]  /*5b0b0*/  ISETP.LT.AND P5, PT, R152, UR4, !P2 ;  /* 0x0000000498007c0c */ /* 0x000fe2000d7a1270 */
[----:B------:R4:W-:Y:S01]  /*5b0c0*/  @P4 STG.E desc[UR8][R18.64], R85 ;  /* 0x0000005512004986 */ /* 0x0009e2000c101908 */
[----:B------:R-:W-:Y:S02]  /*5b0d0*/  ISETP.LT.AND P4, PT, R154, UR4, !P2 ;  /* 0x000000049a007c0c */ /* 0x000fe4000d781270 */
[----:B------:R-:W-:Y:S01]  /*5b0e0*/  ISETP.LT.AND P2, PT, R153, UR4, !P2 ;  /* 0x0000000499007c0c */ /* 0x000fe2000d741270 */
[----:B------:R4:W-:Y:S01]  /*5b0f0*/  @P1 STG.E desc[UR8][R10.64], R89 ;  /* 0x000000590a001986 */ /* 0x0009e2000c101908 */
[----:B------:R-:W-:-:S05]  /*5b100*/  ISETP.GE.AND P6, PT, R0, UR5, PT ;  /* 0x0000000500007c0c */ /* 0x000fca000bfc6270 */
[----:B------:R-:W-:Y:S01]  /*5b110*/  @P0 STG.E desc[UR8][R20.64], R50 ;  /* 0x0000003214000986 */ /* 0x000fe2000c101908 */
[----:B------:R-:W-:-:S03]  /*5b120*/  ISETP.LT.AND P3, PT, R23, UR4, !P6 ;  /* 0x0000000417007c0c */ /* 0x000fc6000f761270 */
[----:B------:R1:W-:Y:S01]  /*5b130*/  @P5 STG.E desc[UR8][R12.64], R46 ;  /* 0x0000002e0c005986 */ /* 0x0003e2000c101908 */
[----:B------:R-:W-:-:S03]  /*5b140*/  ISETP.LT.AND P0, PT, R152, UR4, !P6 ;  /* 0x0000000498007c0c */ /* 0x000fc6000f701270 */
[----:B------:R1:W-:Y:S01]  /*5b150*/  @P4 STG.E desc[UR8][R14.64], R62 ;  /* 0x0000003e0e004986 */ /* 0x0003e2000c101908 */
[----:B----4-:R-:W-:-:S03]  /*5b160*/  IMAD.WIDE R18, R149, 0x4, R2 ;  /* 0x0000000495127825 */ /* 0x010fc600078e0202 */
[----:B------:R3:W-:Y:S01]  /*5b170*/  @P2 STG.E desc[UR8][R16.64], R42 ;  /* 0x0000002a10002986 */ /* 0x0007e2000c101908 */
[----:B------:R-:W-:Y:S01]  /*5b180*/  ISETP.LT.AND P2, PT, R154, UR4, !P6 ;  /* 0x000000049a007c0c */ /* 0x000fe2000f741270 */
[----:B------:R-:W-:-:S04]  /*5b190*/  IMAD.WIDE R10, R149, 0x4, R4 ;  /* 0x00000004950a7825 */ /* 0x000fc800078e0204 */
[----:B-1----:R-:W-:-:S04]  /*5b1a0*/  IMAD.WIDE R12, R149, 0x4, R6 ;  /* 0x00000004950c7825 */ /* 0x002fc800078e0206 */
[----:B------:R-:W-:Y:S02]  /*5b1b0*/  IMAD.WIDE R14, R149, 0x4, R8 ;  /* 0x00000004950e7825 */ /* 0x000fe400078e0208 */
[----:B------:R-:W4:Y:S02]  /*5b1c0*/  LDL.LU R149, [R1+0x1354] ;  /* 0x0013540001957983 */ /* 0x000f240000300800 */
[----:B------:R-:W-:Y:S01]  /*5b1d0*/  VIADD R0, R22, 0xee ;  /* 0x000000ee16007836 */ /* 0x000fe20000000000 */
[----:B------:R-:W-:-:S04]  /*5b1e0*/  ISETP.LT.AND P6, PT, R153, UR4, !P6 ;  /* 0x0000000499007c0c */ /* 0x000fc8000f7c1270 */
[----:B------:R-:W-:Y:S01]  /*5b1f0*/  ISETP.GE.AND P1, PT, R0, UR5, PT ;  /* 0x0000000500007c0c */ /* 0x000fe2000bf26270 */
[----:B------:R1:W-:Y:S03]  /*5b200*/  @P3 STG.E desc[UR8][R18.64], R66 ;  /* 0x0000004212003986 */ /* 0x0003e6000c101908 */
[----:B------:R-:W-:Y:S01]  /*5b210*/  ISETP.LT.AND P5, PT, R23, UR4, !P1 ;  /* 0x0000000417007c0c */ /* 0x000fe2000cfa1270 */
[----:B------:R1:W-:Y:S01]  /*5b220*/  @P0 STG.E desc[UR8][R10.64], R70 ;  /* 0x000000460a000986 */ /* 0x0003e2000c101908 */
[----:B------:R-:W-:-:S03]  /*5b230*/  ISETP.LT.AND P4, PT, R152, UR4, !P1 ;  /* 0x0000000498007c0c */ /* 0x000fc6000cf81270 */
[----:B------:R1:W-:Y:S01]  /*5b240*/  @P2 STG.E desc[UR8][R12.64], R86 ;  /* 0x000000560c002986 */ /* 0x0003e2000c101908 */
[----:B------:R-:W-:-:S03]  /*5b250*/  VIADD R20, R22, 0xef ;  /* 0x000000ef16147836 */ /* 0x000fc60000000000 */
[----:B------:R2:W-:Y:S02]  /*5b260*/  @P6 STG.E desc[UR8][R14.64], R90 ;  /* 0x0000005a0e006986 */ /* 0x0005e4000c101908 */
[----:B------:R-:W-:Y:S01]  /*5b270*/  ISETP.GE.AND P3, PT, R20, UR5, PT ;  /* 0x0000000514007c0c */ /* 0x000fe2000bf66270 */
        /* <DEDUP_REMOVED lines=10> */
[----:B------:R-:W-:Y:S02]  /*5b320*/  IMAD.WIDE R18, R148, 0x4, R8 ;  /* 0x0000000494127825 */ /* 0x000fe400078e0208 */
[----:B------:R-:W2:Y:S01]  /*5b330*/  LDL.LU R148, [R1+0x1348] ;  /* 0x0013480001947983 */ /* 0x000ea20000300800 */
[----:B------:R-:W-:Y:S02]  /*5b340*/  ISETP.LT.AND P2, PT, R154, UR4, !P1 ;  /* 0x000000049a007c0c */ /* 0x000fe4000cf41270 */
[----:B------:R-:W-:Y:S02]  /*5b350*/  ISETP.LT.AND P1, PT, R153, UR4, !P1 ;  /* 0x0000000499007c0c */ /* 0x000fe4000cf21270 */
[----:B------:R-:W-:Y:S02]  /*5b360*/  ISETP.LT.AND P6, PT, R23, UR4, !P3 ;  /* 0x0000000417007c0c */ /* 0x000fe4000dfc1270 */
[----:B------:R-:W-:Y:S01]  /*5b370*/  ISETP.LT.AND P5, PT, R152, UR4, !P3 ;  /* 0x0000000498007c0c */ /* 0x000fe2000dfa1270 */
[----:B------:R-:W-:Y:S01]  /*5b380*/  VIADD R0, R22, 0xf0 ;  /* 0x000000f016007836 */ /* 0x000fe20000000000 */
[----:B------:R-:W-:-:S04]  /*5b390*/  ISETP.LT.AND P4, PT, R154, UR4, !P3 ;  /* 0x000000049a007c0c */ /* 0x000fc8000df81270 */
[----:B------:R-:W-:Y:S01]  /*5b3a0*/  ISETP.GE.AND P0, PT, R0, UR5, PT ;  /* 0x0000000500007c0c */ /* 0x000fe2000bf06270 */
[----:B------:R4:W-:Y:S01]  /*5b3b0*/  @P2 STG.E desc[UR8][R10.64], R63 ;  /* 0x0000003f0a002986 */ /* 0x0009e2000c101908 */
[----:B------:R-:W-:-:S03]  /*5b3c0*/  ISETP.LT.AND P3, PT, R153, UR4, !P3 ;  /* 0x0000000499007c0c */ /* 0x000fc6000df61270 */
[----:B------:R1:W-:Y:S01]  /*5b3d0*/  @P1 STG.E desc[UR8][R12.64], R43 ;  /* 0x0000002b0c001986 */ /* 0x0003e2000c101908 */
[----:B------:R-:W-:-:S03]  /*5b3e0*/  ISETP.LT.AND P1, PT, R23, UR4, !P0 ;  /* 0x0000000417007c0c */ /* 0x000fc6000c721270 */
[----:B------:R1:W-:Y:S04]  /*5b3f0*/  @P6 STG.E desc[UR8][R20.64], R67 ;  /* 0x0000004314006986 */ /* 0x0003e8000c101908 */
[----:B------:R1:W-:Y:S01]  /*5b400*/  @P5 STG.E desc[UR8][R14.64], R71 ;  /* 0x000000470e005986 */ /* 0x0003e2000c101908 */
[----:B------:R-:W-:Y:S01]  /*5b410*/  ISETP.LT.AND P5, PT, R152, UR4, !P0 ;  /* 0x0000000498007c0c */ /* 0x000fe2000c7a1270 */
[----:B------:R-:W-:Y:S02]  /*5b420*/  VIADD R0, R22, 0xf1 ;  /* 0x000000f116007836 */ /* 0x000fe40000000000 */
[----:B----4-:R-:W-:-:S04]  /*5b430*/  IMAD.WIDE R10, R149, 0x4, R2 ;  /* 0x00000004950a7825 */ /* 0x010fc800078e0202 */
[----:B-1----:R-:W-:-:S04]  /*5b440*/  IMAD.WIDE R12, R149, 0x4, R4 ;  /* 0x00000004950c7825 */ /* 0x002fc800078e0204 */
[----:B------:R-:W-:-:S04]  /*5b450*/  IMAD.WIDE R20, R149, 0x4, R6 ;  /* 0x0000000495147825 */ /* 0x000fc800078e0206 */
[----:B------:R-:W-:Y:S02]  /*5b460*/  IMAD.WIDE R14, R149, 0x4, R8 ;  /* 0x00000004950e7825 */ /* 0x000fe400078e0208 */
[----:B------:R-:W4:Y:S01]  /*5b470*/  LDL.LU R149, [R1+0x1344] ;  /* 0x0013440001957983 */ /* 0x000f220000300800 */
[----:B------:R-:W-:Y:S02]  /*5b480*/  ISETP.GE.AND P2, PT, R0, UR5, PT ;  /* 0x0000000500007c0c */ /* 0x000fe4000bf46270 */
[----:B------:R-:W-:Y:S01]  /*5b490*/  ISETP.LT.AND P6, PT, R154, UR4, !P0 ;  /* 0x000000049a007c0c */ /* 0x000fe2000c7c1270 */
[----:B------:R3:W-:Y:S01]  /*5b4a0*/  @P4 STG.E desc[UR8][R16.64], R87 ;  /* 0x0000005710004986 */ /* 0x0007e2000c101908 */
[----:B------:R-:W-:-:S03]  /*5b4b0*/  ISETP.LT.AND P0, PT, R153, UR4, !P0 ;  /* 0x0000000499007c0c */ /* 0x000fc6000c701270 */
[----:B------:R1:W-:Y:S01]  /*5b4c0*/  @P3 STG.E desc[UR8][R18.64], R91 ;  /* 0x0000005b12003986 */ /* 0x0003e2000c101908 */
[----:B------:R-:W-:Y:S02]  /*5b4d0*/  ISETP.LT.AND P3, PT, R23, UR4, !P2 ;  /* 0x0000000417007c0c */ /* 0x000fe4000d761270 */
[----:B------:R-:W-:Y:S01]  /*5b4e0*/  ISETP.LT.AND P4, PT, R152, UR4, !P2 ;  /* 0x0000000498007c0c */ /* 0x000fe2000d781270 */
        /* <DEDUP_REMOVED lines=19> */
[----:B------:R-:W-:-:S04]  /*5b620*/  ISETP.LT.AND P2, PT, R153, UR4, !P2 ;  /* 0x0000000499007c0c */ /* 0x000fc8000d741270 */
[----:B------:R-:W-:-:S04]  /*5b630*/  ISETP.GE.AND P1, PT, R0, UR5, PT ;  /* 0x0000000500007c0c */ /* 0x000fc8000bf26270 */
[----:B------:R-:W-:Y:S01]  /*5b640*/  ISETP.LT.AND P6, PT, R23, UR4, !P1 ;  /* 0x0000000417007c0c */ /* 0x000fe2000cfc1270 */
[----:B------:R-:W-:Y:S01]  /*5b650*/  VIADD R0, R22, 0xf3 ;  /* 0x000000f316007836 */ /* 0x000fe20000000000 */
[----:B------:R-:W-:Y:S02]  /*5b660*/  ISETP.LT.AND P4, PT, R152, UR4, !P1 ;  /* 0x0000000498007c0c */ /* 0x000fe4000cf81270 */
[----:B------:R-:W-:Y:S02]  /*5b670*/  ISETP.LT.AND P3, PT, R154, UR4, !P1 ;  /* 0x000000049a007c0c */ /* 0x000fe4000cf61270 */
[----:B------:R-:W-:Y:S01]  /*5b680*/  ISETP.GE.AND P0, PT, R0, UR5, PT ;  /* 0x0000000500007c0c */ /* 0x000fe2000bf06270 */
[----:B------:R4:W-:Y:S01]  /*5b690*/  @P2 STG.E desc[UR8][R12.64], R108 ;  /* 0x0000006c0c002986 */ /* 0x0009e2000c101908 */
[----:B------:R-:W-:Y:S02]  /*5b6a0*/  ISETP.LT.AND P2, PT, R153, UR4, !P1 ;  /* 0x0000000499007c0c */ /* 0x000fe4000cf41270 */
[----:B------:R-:W-:-:S03]  /*5b6b0*/  ISETP.LT.AND P5, PT, R23, UR4, !P0 ;  /* 0x0000000417007c0c */ /* 0x000fc6000c7a1270 */
[----:B------:R-:W-:Y:S01]  /*5b6c0*/  @P6 STG.E desc[UR8][R20.64], R77 ;  /* 0x0000004d14006986 */ /* 0x000fe2000c101908 */
[----:B------:R-:W-:Y:S01]  /*5b6d0*/  ISETP.LT.AND P6, PT, R152, UR4, !P0 ;  /* 0x0000000498007c0c */ /* 0x000fe2000c7c1270 */
[----:B------:R-:W-:Y:S02]  /*5b6e0*/  VIADD R0, R22, 0xf4 ;  /* 0x000000f416007836 */ /* 0x000fe40000000000 */
[----:B------:R1:W-:Y:S01]  /*5b6f0*/  @P4 STG.E desc[UR8][R14.64], R81 ;  /* 0x000000510e004986 */ /* 0x0003e2000c101908 */
[----:B------:R-:W-:Y:S02]  /*5b700*/  ISETP.LT.AND P4, PT, R154, UR4, !P0 ;  /* 0x000000049a007c0c */ /* 0x000fe4000c781270 */
[----:B------:R-:W-:Y:S01]  /*5b710*/  ISETP.GE.AND P1, PT, R0, UR5, PT ;  /* 0x0000000500007c0c */ /* 0x000fe2000bf26270 */
[----:B------:R1:W-:Y:S01]  /*5b720*/  @P3 STG.E desc[UR8][R16.64], R93 ;  /* 0x0000005d10003986 */ /* 0x0003e2000c101908 */
[----:B----4-:R-:W-:-:S04]  /*5b730*/  IMAD.WIDE R12, R149, 0x4, R2 ;  /* 0x00000004950c7825 */ /* 0x010fc800078e0202 */
[----:B------:R-:W-:Y:S01]  /*5b740*/  IMAD.WIDE R18, R149, 0x4, R4 ;  /* 0x0000000495127825 */ /* 0x000fe200078e0204 */
[----:B------:R-:W-:Y:S01]  /*5b750*/  @P2 STG.E desc[UR8][R10.64], R73 ;  /* 0x000000490a002986 */ /* 0x000fe2000c101908 */
[----:B------:R-:W-:Y:S02]  /*5b760*/  ISETP.LT.AND P0, PT, R153, UR4, !P0 ;  /* 0x0000000499007c0c */ /* 0x000fe4000c701270 */
[C---:B-1----:R-:W-:Y:S01]  /*5b770*/  IMAD.WIDE R14, R149.reuse, 0x4, R6 ;  /* 0x00000004950e7825 */ /* 0x042fe200078e0206 */
[----:B------:R-:W-:Y:S03]  /*5b780*/  @P5 STG.E desc[UR8][R12.64], R97 ;  /* 0x000000610c005986 */ /* 0x000fe6000c101908 */
[----:B------:R-:W-:Y:S02]  /*5b790*/  IMAD.WIDE R16, R149, 0x4, R8 ;  /* 0x0000000495107825 */ /* 0x000fe400078e0208 */
[----:B------:R-:W4:Y:S01]  /*5b7a0*/  LDL.LU R149, [R1+0x1330] ;  /* 0x0013300001957983 */ /* 0x000f220000300800 */
[----:B------:R-:W-:-:S03]  /*5b7b0*/  ISETP.LT.AND P2, PT, R152, UR4, !P1 ;  /* 0x0000000498007c0c */ /* 0x000fc6000cf41270 */
[----:B------:R-:W-:Y:S01]  /*5b7c0*/  @P6 STG.E desc[UR8][R18.64], R101 ;  /* 0x0000006512006986 */ /* 0x000fe2000c101908 */
[----:B------:R-:W-:Y:S02]  /*5b7d0*/  ISETP.LT.AND P6, PT, R23, UR4, !P1 ;  /* 0x0000000417007c0c */ /* 0x000fe4000cfc1270 */
[----:B------:R-:W-:Y:S02]  /*5b7e0*/  ISETP.LT.AND P5, PT, R154, UR4, !P1 ;  /* 0x000000049a007c0c */ /* 0x000fe4000cfa1270 */
[----:B------:R-:W-:Y:S01]  /*5b7f0*/  ISETP.LT.AND P1, PT, R153, UR4, !P1 ;  /* 0x0000000499007c0c */ /* 0x000fe2000cf21270 */
[----:B------:R-:W-:Y:S04]  /*5b800*/  @P4 STG.E desc[UR8][R14.64], R105 ;  /* 0x000000690e004986 */ /* 0x000fe8000c101908 */
[----:B------:R1:W-:Y:S02]  /*5b810*/  @P0 STG.E desc[UR8][R16.64], R109 ;  /* 0x0000006d10000986 */ /* 0x0003e4000c101908 */
[----:B-1----:R-:W-:-:S02]  /*5b820*/  VIADD R16, R22, 0xf7 ;  /* 0x000000f716107836 */ /* 0x002fc40000000000 */
[----:B---3--:R-:W-:-:S04]  /*5b830*/  IMAD.WIDE R10, R150, 0x4, R2 ;  /* 0x00000004960a7825 */ /* 0x008fc800078e0202 */
[----:B------:R-:W-:-:S04]  /*5b840*/  IMAD.WIDE R12, R150, 0x4, R4 ;  /* 0x00000004960c7825 */ /* 0x000fc800078e0204 */
[----:B------:R-:W-:-:S04]  /*5b850*/  IMAD.WIDE R18, R150, 0x4, R6 ;  /* 0x0000000496127825 */ /* 0x000fc800078e0206 */
[----:B------:R-:W-:Y:S02]  /*5b860*/  IMAD.WIDE R20, R150, 0x4, R8 ;  /* 0x0000000496147825 */ /* 0x000fe400078e0208 */
[----:B------:R-:W3:Y:S04]  /*5b870*/  LDL.LU R150, [R1+0x1328] ;  /* 0x0013280001967983 */ /* 0x000ee80000300800 */
[----:B------:R1:W-:Y:S04]  /*5b880*/  @P6 STG.E desc[UR8][R10.64], R78 ;  /* 0x0000004e0a006986 */ /* 0x0003e8000c101908 */
[----:B------:R1:W-:Y:S04]  /*5b890*/  @P2 STG.E desc[UR8][R12.64], R82 ;  /* 0x000000520c002986 */ /* 0x0003e8000c101908 */
[----:B------:R4:W-:Y:S04]  /*5b8a0*/  @P5 STG.E desc[UR8][R18.64], R94 ;  /* 0x0000005e12005986 */ /* 0x0009e8000c101908 */
[----:B------:R-:W-:Y:S01]  /*5b8b0*/  @P1 STG.E desc[UR8][R20.64], R74 ;  /* 0x0000004a14001986 */ /* 0x000fe2000c101908 */
[----:B------:R-:W-:Y:S01]  /*5b8c0*/  ISETP.GE.AND P1, PT, R16, UR5, PT ;  /* 0x0000000510007c0c */ /* 0x000fe2000bf26270 */
[----:B--2---:R-:W-:-:S04]  /*5b8d0*/  IMAD.WIDE R14, R148, 0x4, R2 ;  /* 0x00000004940e7825 */ /* 0x004fc800078e0202 */
[----:B-1----:R-:W-:-:S04]  /*5b8e0*/  IMAD.WIDE R10, R148, 0x4, R4 ;  /* 0x00000004940a7825 */ /* 0x002fc800078e0204 */
[----:B------:R-:W-:-:S04]  /*5b8f0*/  IMAD.WIDE R12, R148, 0x4, R6 ;  /* 0x00000004940c7825 */ /* 0x000fc800078e0206 */
[----:B------:R-:W-:Y:S02]  /*5b900*/  IMAD.WIDE R16, R148, 0x4, R8 ;  /* 0x0000000494107825 */ /* 0x000fe400078e0208 */
[----:B------:R-:W2:Y:S02]  /*5b910*/  LDL.LU R148, [R1+0x1324] ;  /* 0x0013240001947983 */ /* 0x000ea40000300800 */
[----:B------:R-:W-:-:S05]  /*5b920*/  VIADD R0, R22, 0xf5 ;  /* 0x000000f516007836 */ /* 0x000fca0000000000 */
[----:B------:R-:W-:-:S04]  /*5b930*/  ISETP.GE.AND P3, PT, R0, UR5, PT ;  /* 0x0000000500007c0c */ /* 0x000fc8000bf66270 */
[----:B------:R-:W-:Y:S02]  /*5b940*/  ISETP.LT.AND P0, PT, R23, UR4, !P3 ;  /* 0x0000000417007c0c */ /* 0x000fe4000df01270 */
[----:B------:R-:W-:Y:S02]  /*5b950*/  ISETP.LT.AND P2, PT, R152, UR4, !P3 ;  /* 0x0000000498007c0c */ /* 0x000fe4000df41270 */
[----:B------:R-:W-:Y:S01]  /*5b960*/  ISETP.LT.AND P5, PT, R154, UR4, !P3 ;  /* 0x000000049a007c0c */ /* 0x000fe2000dfa1270 */
[----:B------:R-:W-:Y:S01]  /*5b970*/  VIADD R0, R22, 0xf6 ;  /* 0x000000f616007836 */ /* 0x000fe20000000000 */
[----:B------:R-:W-:-:S04]  /*5b980*/  ISETP.LT.AND P3, PT, R153, UR4, !P3 ;  /* 0x0000000499007c0c */ /* 0x000fc8000df61270 */
[----:B------:R-:W-:-:S03]  /*5b990*/  ISETP.GE.AND P4, PT, R0, UR5, PT ;  /* 0x0000000500007c0c */ /* 0x000fc6000bf86270 */
[----:B------:R1:W-:Y:S01]  /*5b9a0*/  @P0 STG.E desc[UR8][R14.64], R98 ;  /* 0x000000620e000986 */ /* 0x0003e2000c101908 */
[----:B------:R-:W-:-:S03]  /*5b9b0*/  ISETP.LT.AND P6, PT, R23, UR4, !P4 ;  /* 0x0000000417007c0c */ /* 0x000fc6000e7c1270 */
[----:B------:R1:W-:Y:S01]  /*5b9c0*/  @P2 STG.E desc[UR8][R10.64], R102 ;  /* 0x000000660a002986 */ /* 0x0003e2000c101908 */
[----:B------:R-:W-:-:S03]  /*5b9d0*/  ISETP.LT.AND P2, PT, R152, UR4, !P4 ;  /* 0x0000000498007c0c */ /* 0x000fc6000e741270 */
[----:B------:R3:W-:Y:S01]  /*5b9e0*/  @P5 STG.E desc[UR8][R12.64], R106 ;  /* 0x0000006a0c005986 */ /* 0x0007e2000c101908 */
[----:B------:R-:W-:Y:S01]  /*5b9f0*/  ISETP.LT.AND P5, PT, R154, UR4, !P4 ;  /* 0x000000049a007c0c */ /* 0x000fe2000e7a1270 */
[----:B----4-:R-:W-:-:S04]  /*5ba00*/  IMAD.WIDE R18, R149, 0x4, R2 ;  /* 0x0000000495127825 */ /* 0x010fc800078e0202 */
[----:B-1----:R-:W-:-:S04]  /*5ba10*/  IMAD.WIDE R14, R149, 0x4, R4 ;  /* 0x00000004950e7825 */ /* 0x002fc800078e0204 */
[----:B------:R-:W-:-:S04]  /*5ba20*/  IMAD.WIDE R10, R149, 0x4, R6 ;  /* 0x00000004950a7825 */ /* 0x000fc800078e0206 */
[----:B------:R-:W-:Y:S02]  /*5ba30*/  IMAD.WIDE R20, R149, 0x4, R8 ;  /* 0x0000000495147825 */ /* 0x000fe400078e0208 */
[----:B------:R-:W4:Y:S01]  /*5ba40*/  LDL.LU R149, [R1+0x1320] ;  /* 0x0013200001957983 */ /* 0x000f220000300800 */
[----:B------:R-:W-:-:S03]  /*5ba50*/  ISETP.LT.AND P4, PT, R153, UR4, !P4 ;  /* 0x0000000499007c0c */ /* 0x000fc6000e781270 */
[----:B------:R1:W-:Y:S01]  /*5ba60*/  @P3 STG.E desc[UR8][R16.64], R110 ;  /* 0x0000006e10003986 */ /* 0x0003e2000c101908 */
[----:B------:R-:W-:-:S03]  /*5ba70*/  ISETP.LT.AND P3, PT, R152, UR4, !P1 ;  /* 0x0000000498007c0c */ /* 0x000fc6000cf61270 */
[----:B------:R-:W-:Y:S01]  /*5ba80*/  @P6 STG.E desc[UR8][R18.64], R79 ;  /* 0x0000004f12006986 */ /* 0x000fe2000c101908 */
[----:B------:R-:W-:-:S03]  /*5ba90*/  ISETP.LT.AND P6, PT, R23, UR4, !P1 ;  /* 0x0000000417007c0c */ /* 0x000fc6000cfc1270 */
[----:B------:R1:W-:Y:S04]  /*5baa0*/  @P2 STG.E desc[UR8][R14.64], R83 ;  /* 0x000000530e002986 */ /* 0x0003e8000c101908 */
[----:B------:R1:W-:Y:S04]  /*5bab0*/  @P5 STG.E desc[UR8][R10.64], R95 ;  /* 0x0000005f0a005986 */ /* 0x0003e8000c101908 */
[----:B------:R-:W-:Y:S01]  /*5bac0*/  @P4 STG.E desc[UR8][R20.64], R75 ;  /* 0x0000004b14004986 */ /* 0x000fe2000c101908 */
        /* <DEDUP_REMOVED lines=10> */
[----:B------:R-:W-:Y:S02]  /*5bb70*/  IMAD.WIDE R20, R148, 0x4, R8 ;  /* 0x0000000494147825 */ /* 0x000fe400078e0208 */
[----:B------:R-:W2:Y:S02]  /*5bb80*/  LDL.LU R148, [R1+0x1314] ;  /* 0x0013140001947983 */ /* 0x000ea40000300800 */
[----:B------:R-:W-:Y:S01]  /*5bb90*/  VIADD R0, R22, 0xf8 ;  /* 0x000000f816007836 */ /* 0x000fe20000000000 */
[----:B------:R-:W-:Y:S01]  /*5bba0*/  ISETP.LT.AND P4, PT, R154, UR4, !P1 ;  /* 0x000000049a007c0c */ /* 0x000fe2000cf81270 */
[----:B------:R-:W2:Y:S03]  /*5bbb0*/  LDL.LU R151, [R1+0x1310] ;  /* 0x0013100001977983 */ /* 0x000ea60000300800 */
[----:B------:R-:W-:Y:S02]  /*5bbc0*/  ISETP.GE.AND P0, PT, R0, UR5, PT ;  /* 0x0000000500007c0c */ /* 0x000fe4000bf06270 */
[----:B------:R-:W-:-:S02]  /*5bbd0*/  ISETP.LT.AND P1, PT, R153, UR4, !P1 ;  /* 0x0000000499007c0c */ /* 0x000fc4000cf21270 */
[----:B------:R-:W-:Y:S02]  /*5bbe0*/  ISETP.LT.AND P5, PT, R23, UR4, !P0 ;  /* 0x0000000417007c0c */ /* 0x000fe4000c7a1270 */
[----:B------:R-:W-:Y:S01]  /*5bbf0*/  ISETP.LT.AND P6, PT, R152, UR4, !P0 ;  /* 0x0000000498007c0c */ /* 0x000fe2000c7c1270 */
[----:B------:R-:W-:Y:S01]  /*5bc00*/  VIADD R0, R22, 0xf9 ;  /* 0x000000f916007836 */ /* 0x000fe20000000000 */
[----:B------:R-:W-:Y:S01]  /*5bc10*/  ISETP.LT.AND P3, PT, R154, UR4, !P0 ;  /* 0x000000049a007c0c */ /* 0x000fe2000c761270 */
[----:B------:R-:W-:Y:S03]  /*5bc20*/  @P4 STG.E desc[UR8][R14.64], R107 ;  /* 0x0000006b0e004986 */ /* 0x000fe6000c101908 */
[----:B------:R-:W-:Y:S02]  /*5bc30*/  ISETP.GE.AND P2, PT, R0, UR5, PT ;  /* 0x0000000500007c0c */ /* 0x000fe4000bf46270 */
[----:B------:R-:W-:Y:S01]  /*5bc40*/  ISETP.LT.AND P0, PT, R153, UR4, !P0 ;  /* 0x0000000499007c0c */ /* 0x000fe2000c701270 */
[----:B------:R4:W-:Y:S01]  /*5bc50*/  @P1 STG.E desc[UR8][R10.64], R111 ;  /* 0x0000006f0a001986 */ /* 0x0009e2000c101908 */
[----:B------:R-:W-:-:S03]  /*5bc60*/  ISETP.LT.AND P1, PT, R23, UR4, !P2 ;  /* 0x0000000417007c0c */ /* 0x000fc6000d721270 */
[----:B------:R1:W-:Y:S01]  /*5bc70*/  @P5 STG.E desc[UR8][R18.64], R112 ;  /* 0x0000007012005986 */ /* 0x0003e2000c101908 */
[----:B------:R-:W-:-:S03]  /*5bc80*/  ISETP.LT.AND P5, PT, R154, UR4, !P2 ;  /* 0x000000049a007c0c */ /* 0x000fc6000d7a1270 */
[----:B------:R1:W-:Y:S01]  /*5bc90*/  @P6 STG.E desc[UR8][R12.64], R120 ;  /* 0x000000780c006986 */ /* 0x0003e2000c101908 */
[----:B------:R-:W-:Y:S01]  /*5bca0*/  ISETP.LT.AND P6, PT, R152, UR4, !P2 ;  /* 0x0000000498007c0c */ /* 0x000fe2000d7c1270 */
[----:B------:R-:W-:Y:S02]  /*5bcb0*/  VIADD R0, R22, 0xfa ;  /* 0x000000fa16007836 */ /* 0x000fe40000000000 */
[C---:B----4-:R-:W-:Y:S01]  /*5bcc0*/  IMAD.WIDE R10, R149.reuse, 0x4, R2 ;  /* 0x00000004950a7825 */ /* 0x050fe200078e0202 */
[----:B------:R3:W-:Y:S02]  /*5bcd0*/  @P3 STG.E desc[UR8][R16.64], R124 ;  /* 0x0000007c10003986 */ /* 0x0007e4000c101908 */
[----:B------:R-:W-:Y:S01]  /*5bce0*/  ISETP.GE.AND P4, PT, R0, UR5, PT ;  /* 0x0000000500007c0c */ /* 0x000fe2000bf86270 */
[C---:B------:R-:W-:Y:S01]  /*5bcf0*/  IMAD.WIDE R14, R149.reuse, 0x4, R4 ;  /* 0x00000004950e7825 */ /* 0x040fe200078e0204 */
[----:B------:R4:W-:Y:S03]  /*5bd00*/  @P0 STG.E desc[UR8][R20.64], R116 ;  /* 0x0000007414000986 */ /* 0x0009e6000c101908 */
[----:B-1----:R-:W-:Y:S01]  /*5bd10*/  IMAD.WIDE R18, R149, 0x4, R6 ;  /* 0x0000000495127825 */ /* 0x002fe200078e0206 */
[----:B------:R-:W-:Y:S01]  /*5bd20*/  ISETP.LT.AND P2, PT, R153, UR4, !P2 ;  /* 0x0000000499007c0c */ /* 0x000fe2000d741270 */
[----:B------:R1:W-:Y:S02]  /*5bd30*/  @P1 STG.E desc[UR8][R10.64], R128 ;  /* 0x000000800a001986 */ /* 0x0003e4000c101908 */
[----:B------:R-:W-:-:S02]  /*5bd40*/  IMAD.WIDE R12, R149, 0x4, R8 ;  /* 0x00000004950c7825 */ /* 0x000fc400078e0208 */
[----:B------:R-:W2:Y:S01]  /*5bd50*/  LDL.LU R149, [R1+0x1304] ;  /* 0x0013040001957983 */ /* 0x000ea20000300800 */
[----:B------:R-:W-:Y:S02]  /*5bd60*/  ISETP.LT.AND P0, PT, R23, UR4, !P4 ;  /* 0x0000000417007c0c */ /* 0x000fe4000e701270 */
[----:B------:R-:W-:Y:S01]  /*5bd70*/  ISETP.LT.AND P3, PT, R152, UR4, !P4 ;  /* 0x0000000498007c0c */ /* 0x000fe2000e761270 */
[----:B------:R1:W-:Y:S04]  /*5bd80*/  @P6 STG.E desc[UR8][R14.64], R136 ;  /* 0x000000880e006986 */ /* 0x0003e8000c101908 */
[----:B------:R2:W-:Y:S01]  /*5bd90*/  @P5 STG.E desc[UR8][R18.64], R144 ;  /* 0x0000009012005986 */ /* 0x0005e2000c101908 */
[----:B------:R-:W-:-:S03]  /*5bda0*/  ISETP.LT.AND P5, PT, R154, UR4, !P4 ;  /* 0x000000049a007c0c */ /* 0x000fc6000e7a1270 */
[----:B------:R2:W-:Y:S01]  /*5bdb0*/  @P2 STG.E desc[UR8][R12.64], R24 ;  /* 0x000000180c002986 */ /* 0x0005e2000c101908 */
[----:B---3--:R-:W-:-:S04]  /*5bdc0*/  IMAD.WIDE R16, R150, 0x4, R2 ;  /* 0x0000000496107825 */ /* 0x008fc800078e0202 */
[----:B----4-:R-:W-:-:S04]  /*5bdd0*/  IMAD.WIDE R20, R150, 0x4, R4 ;  /* 0x0000000496147825 */ /* 0x010fc800078e0204 */
[----:B-1----:R-:W-:-:S04]  /*5bde0*/  IMAD.WIDE R10, R150, 0x4, R6 ;  /* 0x00000004960a7825 */ /* 0x002fc800078e0206 */
        /* <DEDUP_REMOVED lines=8> */
[----:B----4-:R-:W-:Y:S02]  /*5be70*/  IMAD.WIDE R10, R148, 0x4, R8 ;  /* 0x00000004940a7825 */ /* 0x010fe400078e0208 */
[----:B------:R-:W2:Y:S02]  /*5be80*/  LDL.LU R148, [R1+0x13e0] ;  /* 0x0013e00001947983 */ /* 0x000ea40000300800 */
[----:B------:R-:W-:Y:S01]  /*5be90*/  VIADD R0, R22, 0xfb ;  /* 0x000000fb16007836 */ /* 0x000fe20000000000 */
[----:B------:R-:W-:-:S04]  /*5bea0*/  ISETP.LT.AND P4, PT, R153, UR4, !P4 ;  /* 0x0000000499007c0c */ /* 0x000fc8000e781270 */
[----:B------:R-:W-:Y:S01]  /*5beb0*/  ISETP.GE.AND P1, PT, R0, UR5, PT ;  /* 0x0000000500007c0c */ /* 0x000fe2000bf26270 */
[----:B------:R-:W-:-:S03]  /*5bec0*/  VIADD R0, R22, 0xfc ;  /* 0x000000fc16007836 */ /* 0x000fc60000000000 */
[----:B------:R-:W-:Y:S02]  /*5bed0*/  ISETP.LT.AND P6, PT, R23, UR4, !P1 ;  /* 0x0000000417007c0c */ /* 0x000fe4000cfc1270 */
[----:B------:R-:W-:Y:S02]  /*5bee0*/  ISETP.LT.AND P3, PT, R152, UR4, !P1 ;  /* 0x0000000498007c0c */ /* 0x000fe4000cf61270 */
[----:B------:R-:W-:Y:S01]  /*5bef0*/  ISETP.GE.AND P0, PT, R0, UR5, PT ;  /* 0x0000000500007c0c */ /* 0x000fe2000bf06270 */
[----:B------:R1:W-:Y:S01]  /*5bf00*/  @P4 STG.E desc[UR8][R14.64], R117 ;  /* 0x000000750e004986 */ /* 0x0003e2000c101908 */
[----:B------:R-:W-:Y:S02]  /*5bf10*/  ISETP.LT.AND P2, PT, R154, UR4, !P1 ;  /* 0x000000049a007c0c */ /* 0x000fe4000cf41270 */
[----:B------:R-:W-:Y:S02]  /*5bf20*/  ISETP.LT.AND P4, PT, R153, UR4, !P1 ;  /* 0x0000000499007c0c */ /* 0x000fe4000cf81270 */
[----:B------:R-:W-:-:S03]  /*5bf30*/  ISETP.LT.AND P5, PT, R23, UR4, !P0 ;  /* 0x0000000417007c0c */ /* 0x000fc6000c7a1270 */
[----:B------:R4:W-:Y:S01]  /*5bf40*/  @P6 STG.E desc[UR8][R18.64], R129 ;  /* 0x0000008112006986 */ /* 0x0009e2000c101908 */
[----:B------:R-:W-:Y:S01]  /*5bf50*/  ISETP.LT.AND P6, PT, R152, UR4, !P0 ;  /* 0x0000000498007c0c */ /* 0x000fe2000c7c1270 */
[----:B------:R-:W-:Y:S02]  /*5bf60*/  VIADD R0, R22, 0xfd ;  /* 0x000000fd16007836 */ /* 0x000fe40000000000 */
[----:B------:R4:W-:Y:S01]  /*5bf70*/  @P3 STG.E desc[UR8][R12.64], R137 ;  /* 0x000000890c003986 */ /* 0x0009e2000c101908 */
[----:B------:R-:W-:Y:S01]  /*5bf80*/  ISETP.LT.AND P3, PT, R154, UR4, !P0 ;  /* 0x000000049a007c0c */ /* 0x000fe2000c761270 */
[----:B-1----:R-:W-:Y:S01]  /*5bf90*/  IMAD.WIDE R14, R151, 0x4, R2 ;  /* 0x00000004970e7825 */ /* 0x002fe200078e0202 */
[----:B------:R-:W-:Y:S01]  /*5bfa0*/  ISETP.LT.AND P0, PT, R153, UR4, !P0 ;  /* 0x0000000499007c0c */ /* 0x000fe2000c701270 */
[----:B------:R1:W-:Y:S01]  /*5bfb0*/  @P2 STG.E desc[UR8][R16.64], R145 ;  /* 0x0000009110002986 */ /* 0x0003e2000c101908 */
[----:B------:R-:W-:Y:S01]  /*5bfc0*/  ISETP.GE.AND P1, PT, R0, UR5, PT ;  /* 0x0000000500007c0c */ /* 0x000fe2000bf26270 */
[----:B------:R-:W-:-:S02]  /*5bfd0*/  VIADD R0, R22, 0xfe ;  /* 0x000000fe16007836 */ /* 0x000fc40000000000 */
[C---:B----4-:R-:W-:Y:S01]  /*5bfe0*/  IMAD.WIDE R18, R151.reuse, 0x4, R4 ;  /* 0x0000000497127825 */ /* 0x050fe200078e0204 */
[----:B------:R4:W-:Y:S01]  /*5bff0*/  @P4 STG.E desc[UR8][R10.64], R25 ;  /* 0x000000190a004986 */ /* 0x0009e2000c101908 */
[----:B------:R-:W-:Y:S02]  /*5c000*/  ISETP.LT.AND P4, PT, R152, UR4, !P1 ;  /* 0x0000000498007c0c */ /* 0x000fe4000cf81270 */
[----:B------:R-:W-:Y:S01]  /*5c010*/  IMAD.WIDE R12, R151, 0x4, R6 ;  /* 0x00000004970c7825 */ /* 0x000fe200078e0206 */
[----:B------:R4:W-:Y:S01]  /*5c020*/  @P5 STG.E desc[UR8][R14.64], R114 ;  /* 0x000000720e005986 */ /* 0x0009e2000c101908 */
[----:B------:R-:W-:Y:S02]  /*5c030*/  ISETP.LT.AND P5, PT, R23, UR4, !P1 ;  /* 0x0000000417007c0c */ /* 0x000fe4000cfa1270 */
[----:B-1----:R-:W-:Y:S01]  /*5c040*/  IMAD.WIDE R16, R151, 0x4, R8 ;  /* 0x0000000497107825 */ /* 0x002fe200078e0208 */
[----:B------:R1:W-:Y:S01]  /*5c050*/  @P6 STG.E desc[UR8][R18.64], R122 ;  /* 0x0000007a12006986 */ /* 0x0003e2000c101908 */
[----:B------:R-:W-:-:S02]  /*5c060*/  ISETP.LT.AND P6, PT, R154, UR4, !P1 ;  /* 0x000000049a007c0c */ /* 0x000fc4000cfc1270 */
[----:B------:R-:W-:Y:S02]  /*5c070*/  ISETP.GE.AND P2, PT, R0, UR5, PT ;  /* 0x0000000500007c0c */ /* 0x000fe4000bf46270 */
[----:B------:R-:W-:Y:S01]  /*5c080*/  ISETP.LT.AND P1, PT, R153, UR4, !P1 ;  /* 0x0000000499007c0c */ /* 0x000fe2000cf21270 */
[----:B------:R1:W-:Y:S01]  /*5c090*/  @P3 STG.E desc[UR8][R12.64], R126 ;  /* 0x0000007e0c003986 */ /* 0x0003e2000c101908 */
[----:B----4-:R-:W-:-:S03]  /*5c0a0*/  IMAD.WIDE R10, R149, 0x4, R2 ;  /* 0x00000004950a7825 */ /* 0x010fc600078e0202 */
[----:B------:R-:W-:Y:S01]  /*5c0b0*/  @P0 STG.E desc[UR8][R16.64], R118 ;  /* 0x0000007610000986 */ /* 0x000fe2000c101908 */
[----:B------:R-:W-:Y:S01]  /*5c0c0*/  ISETP.LT.AND P0, PT, R23, UR4, !P2 ;  /* 0x0000000417007c0c */ /* 0x000fe2000d701270 */
[----:B------:R-:W-:-:S04]  /*5c0d0*/  IMAD.WIDE R14, R149, 0x4, R4 ;  /* 0x00000004950e7825 */ /* 0x000fc800078e0204 */
[----:B------:R-:W-:Y:S02]  /*5c0e0*/  VIADD R22, R22, 0xff ;  /* 0x000000ff16167836 */ /* 0x000fe40000000000 */
[C---:B-1----:R-:W-:Y:S01]  /*5c0f0*/  IMAD.WIDE R18, R149.reuse, 0x4, R6 ;  /* 0x0000000495127825 */ /* 0x042fe200078e0206 */
[----:B------:R1:W-:Y:S03]  /*5c100*/  @P5 STG.E desc[UR8][R10.64], R130 ;  /* 0x000000820a005986 */ /* 0x0003e6000c101908 */
[----:B------:R-:W-:Y:S01]  /*5c110*/  IMAD.WIDE R12, R149, 0x4, R8 ;  /* 0x00000004950c7825 */ /* 0x000fe200078e0208 */
[----:B------:R4:W-:Y:S01]  /*5c120*/  @P4 STG.E desc[UR8][R14.64], R138 ;  /* 0x0000008a0e004986 */ /* 0x0009e2000c101908 */
[----:B------:R-:W-:Y:S02]  /*5c130*/  ISETP.GE.AND P3, PT, R22, UR5, PT ;  /* 0x0000000516007c0c */ /* 0x000fe4000bf66270 */
[----:B------:R-:W-:Y:S01]  /*5c140*/  ISETP.LT.AND P4, PT, R152, UR4, !P2 ;  /* 0x0000000498007c0c */ /* 0x000fe2000d781270 */
[----:B------:R1:W-:Y:S01]  /*5c150*/  @P6 STG.E desc[UR8][R18.64], R146 ;  /* 0x0000009212006986 */ /* 0x0003e2000c101908 */
[----:B------:R-:W-:-:S03]  /*5c160*/  ISETP.LT.AND P5, PT, R23, UR4, !P3 ;  /* 0x0000000417007c0c */ /* 0x000fc6000dfa1270 */
[----:B------:R1:W-:Y:S01]  /*5c170*/  @P1 STG.E desc[UR8][R12.64], R26 ;  /* 0x0000001a0c001986 */ /* 0x0003e2000c101908 */
[----:B------:R-:W-:Y:S02]  /*5c180*/  ISETP.LT.AND P1, PT, R154, UR4, !P2 ;  /* 0x000000049a007c0c */ /* 0x000fe4000d721270 */
[----:B------:R-:W-:Y:S02]  /*5c190*/  ISETP.LT.AND P2, PT, R153, UR4, !P2 ;  /* 0x0000000499007c0c */ /* 0x000fe4000d741270 */
[----:B------:R-:W-:Y:S01]  /*5c1a0*/  ISETP.LT.AND P6, PT, R152, UR4, !P3 ;  /* 0x0000000498007c0c */ /* 0x000fe2000dfc1270 */
[----:B---3--:R-:W-:-:S05]  /*5c1b0*/  IMAD.WIDE R20, R150, 0x4, R2 ;  /* 0x0000000496147825 */ /* 0x008fca00078e0202 */
[----:B------:R3:W-:Y:S01]  /*5c1c0*/  @P0 STG.E desc[UR8][R20.64], R115 ;  /* 0x0000007314000986 */ /* 0x0007e2000c101908 */
[----:B------:R-:W-:Y:S02]  /*5c1d0*/  ISETP.LT.AND P0, PT, R154, UR4, !P3 ;  /* 0x000000049a007c0c */ /* 0x000fe4000df01270 */
[----:B------:R-:W-:Y:S01]  /*5c1e0*/  ISETP.LT.AND P3, PT, R153, UR4, !P3 ;  /* 0x0000000499007c0c */ /* 0x000fe2000df61270 */
[----:B-1----:R-:W-:-:S04]  /*5c1f0*/  IMAD.WIDE R10, R150, 0x4, R4 ;  /* 0x00000004960a7825 */ /* 0x002fc800078e0204 */
[C---:B----4-:R-:W-:Y:S01]  /*5c200*/  IMAD.WIDE R14, R150.reuse, 0x4, R6 ;  /* 0x00000004960e7825 */ /* 0x050fe200078e0206 */
[----:B------:R3:W-:Y:S03]  /*5c210*/  @P4 STG.E desc[UR8][R10.64], R123 ;  /* 0x0000007b0a004986 */ /* 0x0007e6000c101908 */
[----:B------:R-:W-:Y:S01]  /*5c220*/  IMAD.WIDE R16, R150, 0x4, R8 ;  /* 0x0000000496107825 */ /* 0x000fe200078e0208 */
[----:B------:R3:W-:Y:S04]  /*5c230*/  @P1 STG.E desc[UR8][R14.64], R127 ;  /* 0x0000007f0e001986 */ /* 0x0007e8000c101908 */
[----:B------:R3:W-:Y:S01]  /*5c240*/  @P2 STG.E desc[UR8][R16.64], R119 ;  /* 0x0000007710002986 */ /* 0x0007e2000c101908 */
[----:B--2---:R-:W-:-:S04]  /*5c250*/  IMAD.WIDE R2, R148, 0x4, R2 ;  /* 0x0000000494027825 */ /* 0x004fc800078e0202 */
[C---:B------:R-:W-:Y:S01]  /*5c260*/  IMAD.WIDE R4, R148.reuse, 0x4, R4 ;  /* 0x0000000494047825 */ /* 0x040fe200078e0204 */
[----:B------:R3:W-:Y:S03]  /*5c270*/  @P5 STG.E desc[UR8][R2.64], R131 ;  /* 0x0000008302005986 */ /* 0x0007e6000c101908 */
[C---:B------:R-:W-:Y:S01]  /*5c280*/  IMAD.WIDE R6, R148.reuse, 0x4, R6 ;  /* 0x0000000494067825 */ /* 0x040fe200078e0206 */
[----:B------:R3:W-:Y:S04]  /*5c290*/  @P6 STG.E desc[UR8][R4.64], R139 ;  /* 0x0000008b04006986 */ /* 0x0007e8000c101908 */
[----:B------:R3:W-:Y:S01]  /*5c2a0*/  @P0 STG.E desc[UR8][R6.64], R147 ;  /* 0x0000009306000986 */ /* 0x0007e2000c101908 */
[----:B------:R-:W-:Y:S01]  /*5c2b0*/  IMAD.WIDE R8, R148, 0x4, R8 ;  /* 0x0000000494087825 */ /* 0x000fe200078e0208 */
[----:B------:R-:W-:Y:S06]  /*5c2c0*/  @!P3 EXIT ;  /* 0x000000000000b94d */ /* 0x000fec0003800000 */
[----:B------:R-:W-:Y:S01]  /*5c2d0*/  STG.E desc[UR8][R8.64], R27 ;  /* 0x0000001b08007986 */ /* 0x000fe2000c101908 */
[----:B------:R-:W-:Y:S05]  /*5c2e0*/  EXIT ;  /* 0x000000000000794d */ /* 0x000fea0003800000 */
.L_x_2:
[----:B------:R-:W-:-:S00]  /*5c2f0*/  BRA `(.L_x_2) ;  /* 0xfffffffc00fc7947 */ /* 0x000fc0000383ffff */
[----:B------:R-:W-:-:S00]  /*5c300*/  NOP ;  /* 0x0000000000007918 */ /* 0x000fc00000000000 */
[----:B------:R-:W-:-:S00]  /*5c310*/  NOP ;  /* 0x0000000000007918 */ /* 0x000fc00000000000 */
[----:B------:R-:W-:-:S00]  /*5c320*/  NOP ;  /* 0x0000000000007918 */ /* 0x000fc00000000000 */
[----:B------:R-:W-:-:S00]  /*5c330*/  NOP ;  /* 0x0000000000007918 */ /* 0x000fc00000000000 */
[----:B------:R-:W-:-:S00]  /*5c340*/  NOP ;  /* 0x0000000000007918 */ /* 0x000fc00000000000 */
[----:B------:R-:W-:-:S00]  /*5c350*/  NOP ;  /* 0x0000000000007918 */ /* 0x000fc00000000000 */
[----:B------:R-:W-:-:S00]  /*5c360*/  NOP ;  /* 0x0000000000007918 */ /* 0x000fc00000000000 */
[----:B------:R-:W-:-:S00]  /*5c370*/  NOP ;  /* 0x0000000000007918 */ /* 0x000fc00000000000 */
.L_x_3:


//--------------------- .nv.shared.matmul_kernel  --------------------------
	.section	.nv.shared.matmul_kernel,"aw",@nobits
	.sectionflags	@""
	.align	16
	.zero		1024


//--------------------- .nv.shared.reserved.0     --------------------------
	.section	.nv.shared.reserved.0,"aw",@nobits
	.weak		__nv_reservedSMEM_offset_0_alias
	.size		__nv_reservedSMEM_offset_0_alias, 0, 0
	.other		__nv_reservedSMEM_offset_0_alias,@"STO_CUDA_RESERVED_SHARED STV_DEFAULT"
__nv_reservedSMEM_offset_0_alias:
	.zero		0


//--------------------- .nv.constant0.matmul_kernel --------------------------
	.section	.nv.constant0.matmul_kernel,"a",@progbits
	.sectionflags	@""
	.align	4
.nv.constant0.matmul_kernel:
	.zero		608


//--------------------- SYMBOLS --------------------------

	.type		.nv.reservedSmem.offset0,@object
	.size		.nv.reservedSmem.offset0,0x4
